	.target	sm_90a

	.elftype	@"ET_EXEC"


//--------------------- .note.nv.tkinfo           --------------------------
	.section	.note.nv.tkinfo,"",@"SHT_NOTE"
	.sectionflags	@"SHF_NOTE_NV_TKINFO"
	.tkinfo
        /*0018*/ 	.word	0x00000002
        /*0030*/ 	.string	""
        /*0030*/ 	.string	"ptxas"
        /*0030*/ 	.string	"Cuda compilation tools, release 13.0, V13.0.88"
        /*0030*/ 	.string	"Build cuda_13.0.r13.0/compiler.36424714_0"
        /*0030*/ 	.string	"-arch sm_90a -m 64 "



//--------------------- .note.nv.cuinfo           --------------------------
	.section	.note.nv.cuinfo,"",@"SHT_NOTE"
	.sectionflags	@"SHF_NOTE_NV_CUINFO"
        /*0018*/ 	.short	0x0002
        /*001a*/ 	.short	0x005a
        /*001c*/ 	.short	0x0082
	.zero		2


//--------------------- .nv.info                  --------------------------
	.section	.nv.info,"",@"SHT_CUDA_INFO"
	.align	4


	//----- nvinfo : EIATTR_REGCOUNT
	.align		4
        /*0000*/ 	.byte	0x04, 0x2f
        /*0002*/ 	.short	(.L_12 - .L_11)
	.align		4
.L_11:
        /*0004*/ 	.word	index@(_ZN7cutlass13device_kernelIN5flash22FlashAttnBwdPreprocessIN4cute5tupleIJNS3_1CILi128EEENS5_ILi64EEEEEENS_6half_tEfNS_4arch4Sm80ELb1ELb1EEEEEvNT_6ParamsE)
        /*0008*/ 	.word	0x00000040


	//----- nvinfo : EIATTR_FRAME_SIZE
	.align		4
.L_12:
        /*000c*/ 	.byte	0x04, 0x11
        /*000e*/ 	.short	(.L_14 - .L_13)
	.align		4
.L_13:
        /*0010*/ 	.word	index@(_ZN7cutlass13device_kernelIN5flash22FlashAttnBwdPreprocessIN4cute5tupleIJNS3_1CILi128EEENS5_ILi64EEEEEENS_6half_tEfNS_4arch4Sm80ELb1ELb1EEEEEvNT_6ParamsE)
        /*0014*/ 	.word	0x00000000


	//----- nvinfo : EIATTR_REGCOUNT
	.align		4
.L_14:
        /*0018*/ 	.byte	0x04, 0x2f
        /*001a*/ 	.short	(.L_16 - .L_15)
	.align		4
.L_15:
        /*001c*/ 	.word	index@(_ZN7cutlass13device_kernelIN5flash19enable_sm80_to_sm89INS1_16FlashAttnBwdSm80INS1_25CollectiveMainloopBwdSm80ILi2ELi2EN4cute5tupleIJNS5_1CILi128EEES8_NS7_ILi64EEEEEENS_6half_tEfNS_4arch4Sm80ELb1ELb0ELb1ELb1ELb1ELb0ELb0ELb0ELi2ELi4ELi4ELi4ELb0EEENS1_24CollectiveEpilogueBwdGQAISA_fSD_Li256ELb1ELb1EEENS1_25SingleTileBwdLPTSchedulerILb1ELi128ELb1EEEEEEEEEvNT_6ParamsE)
        /*0020*/ 	.word	0x00000004


	//----- nvinfo : EIATTR_FRAME_SIZE
	.align		4
.L_16:
        /*0024*/ 	.byte	0x04, 0x11
        /*0026*/ 	.short	(.L_18 - .L_17)
	.align		4
.L_17:
        /*0028*/ 	.word	index@(_ZN7cutlass13device_kernelIN5flash19enable_sm80_to_sm89INS1_16FlashAttnBwdSm80INS1_25CollectiveMainloopBwdSm80ILi2ELi2EN4cute5tupleIJNS5_1CILi128EEES8_NS7_ILi64EEEEEENS_6half_tEfNS_4arch4Sm80ELb1ELb0ELb1ELb1ELb1ELb0ELb0ELb0ELi2ELi4ELi4ELi4ELb0EEENS1_24CollectiveEpilogueBwdGQAISA_fSD_Li256ELb1ELb1EEENS1_25SingleTileBwdLPTSchedulerILb1ELi128ELb1EEEEEEEEEvNT_6ParamsE)
        /*002c*/ 	.word	0x00000000


	//----- nvinfo : EIATTR_REGCOUNT
	.align		4
.L_18:
        /*0030*/ 	.byte	0x04, 0x2f
        /*0032*/ 	.short	(.L_20 - .L_19)
	.align		4
.L_19:
        /*0034*/ 	.word	index@(_ZN7cutlass13device_kernelIN5flash32FlashAttnBwdPostprocessConvertdQIN4cute5tupleIJNS3_1CILi128EEENS5_ILi64EEEEEENS_6half_tEfNS_4arch4Sm80ELi256ENS3_8TiledMMAINS3_8MMA_AtomIJNS3_28SM80_16x8x16_F32F16F16F32_TNEEEENS3_6LayoutINS4_IJNS5_ILi4EEENS5_ILi2EEENS5_ILi1EEEEEENS4_IJSJ_SH_NS5_ILi0EEEEEEEENS4_IJS7_NS5_ILi32EEENS5_ILi16EEEEEEEELb0EEEEEvNT_6ParamsE)
        /*0038*/ 	.word	0x00000038


	//----- nvinfo : EIATTR_FRAME_SIZE
	.align		4
.L_20:
        /*003c*/ 	.byte	0x04, 0x11
        /*003e*/ 	.short	(.L_22 - .L_21)
	.align		4
.L_21:
        /*0040*/ 	.word	index@(_ZN7cutlass13device_kernelIN5flash32FlashAttnBwdPostprocessConvertdQIN4cute5tupleIJNS3_1CILi128EEENS5_ILi64EEEEEENS_6half_tEfNS_4arch4Sm80ELi256ENS3_8TiledMMAINS3_8MMA_AtomIJNS3_28SM80_16x8x16_F32F16F16F32_TNEEEENS3_6LayoutINS4_IJNS5_ILi4EEENS5_ILi2EEENS5_ILi1EEEEEENS4_IJSJ_SH_NS5_ILi0EEEEEEEENS4_IJS7_NS5_ILi32EEENS5_ILi16EEEEEEEELb0EEEEEvNT_6ParamsE)
        /*0044*/ 	.word	0x00000000


	//----- nvinfo : EIATTR_REGCOUNT
	.align		4
.L_22:
        /*0048*/ 	.byte	0x04, 0x2f
        /*004a*/ 	.short	(.L_24 - .L_23)
	.align		4
.L_23:
        /*004c*/ 	.word	index@(_ZN7cutlass13device_kernelIN5flash19enable_sm80_to_sm89INS1_16FlashAttnBwdSm80INS1_25CollectiveMainloopBwdSm80ILi2ELi2EN4cute5tupleIJNS5_1CILi128EEES8_NS7_ILi64EEEEEENS_6half_tEfNS_4arch4Sm80ELb1ELb0ELb1ELb1ELb0ELb0ELb0ELb0ELi2ELi4ELi4ELi4ELb0EEENS1_24CollectiveEpilogueBwdGQAISA_fSD_Li256ELb1ELb0EEENS1_25SingleTileBwdLPTSchedulerILb1ELi128ELb0EEEEEEEEEvNT_6ParamsE)
        /*0050*/ 	.word	0x00000004


	//----- nvinfo : EIATTR_FRAME_SIZE
	.align		4
.L_24:
        /*0054*/ 	.byte	0x04, 0x11
        /*0056*/ 	.short	(.L_26 - .L_25)
	.align		4
.L_25:
        /*0058*/ 	.word	index@(_ZN7cutlass13device_kernelIN5flash19enable_sm80_to_sm89INS1_16FlashAttnBwdSm80INS1_25CollectiveMainloopBwdSm80ILi2ELi2EN4cute5tupleIJNS5_1CILi128EEES8_NS7_ILi64EEEEEENS_6half_tEfNS_4arch4Sm80ELb1ELb0ELb1ELb1ELb0ELb0ELb0ELb0ELi2ELi4ELi4ELi4ELb0EEENS1_24CollectiveEpilogueBwdGQAISA_fSD_Li256ELb1ELb0EEENS1_25SingleTileBwdLPTSchedulerILb1ELi128ELb0EEEEEEEEEvNT_6ParamsE)
        /*005c*/ 	.word	0x00000000


	//----- nvinfo : EIATTR_REGCOUNT
	.align		4
.L_26:
        /*0060*/ 	.byte	0x04, 0x2f
        /*0062*/ 	.short	(.L_28 - .L_27)
	.align		4
.L_27:
        /*0064*/ 	.word	index@(_ZN7cutlass13device_kernelIN5flash19enable_sm80_to_sm89INS1_16FlashAttnBwdSm80INS1_25CollectiveMainloopBwdSm80ILi2ELi2EN4cute5tupleIJNS5_1CILi128EEES8_NS7_ILi64EEEEEENS_6half_tEfNS_4arch4Sm80ELb1ELb0ELb1ELb1ELb1ELb0ELb0ELb0ELi2ELi4ELi4ELi4ELb0EEENS1_21CollectiveEpilogueBwdISA_SB_SD_Li256ELb1ELb0ELi2EEENS1_25SingleTileBwdLPTSchedulerILb1ELi128ELb1EEEEEEEEEvNT_6ParamsE)
        /*0068*/ 	.word	0x00000004


	//----- nvinfo : EIATTR_FRAME_SIZE
	.align		4
.L_28:
        /*006c*/ 	.byte	0x04, 0x11
        /*006e*/ 	.short	(.L_30 - .L_29)
	.align		4
.L_29:
        /*0070*/ 	.word	index@(_ZN7cutlass13device_kernelIN5flash19enable_sm80_to_sm89INS1_16FlashAttnBwdSm80INS1_25CollectiveMainloopBwdSm80ILi2ELi2EN4cute5tupleIJNS5_1CILi128EEES8_NS7_ILi64EEEEEENS_6half_tEfNS_4arch4Sm80ELb1ELb0ELb1ELb1ELb1ELb0ELb0ELb0ELi2ELi4ELi4ELi4ELb0EEENS1_21CollectiveEpilogueBwdISA_SB_SD_Li256ELb1ELb0ELi2EEENS1_25SingleTileBwdLPTSchedulerILb1ELi128ELb1EEEEEEEEEvNT_6ParamsE)
        /*0074*/ 	.word	0x00000000


	//----- nvinfo : EIATTR_REGCOUNT
	.align		4
.L_30:
        /*0078*/ 	.byte	0x04, 0x2f
        /*007a*/ 	.short	(.L_32 - .L_31)
	.align		4
.L_31:
        /*007c*/ 	.word	index@(_ZN7cutlass13device_kernelIN5flash19enable_sm80_to_sm89INS1_16FlashAttnBwdSm80INS1_25CollectiveMainloopBwdSm80ILi2ELi2EN4cute5tupleIJNS5_1CILi128EEES8_NS7_ILi64EEEEEENS_6half_tEfNS_4arch4Sm80ELb1ELb0ELb1ELb1ELb0ELb0ELb0ELb0ELi2ELi4ELi4ELi4ELb0EEENS1_21CollectiveEpilogueBwdISA_SB_SD_Li256ELb1ELb0ELi2EEENS1_25SingleTileBwdLPTSchedulerILb1ELi128ELb0EEEEEEEEEvNT_6ParamsE)
        /*0080*/ 	.word	0x00000004


	//----- nvinfo : EIATTR_FRAME_SIZE
	.align		4
.L_32:
        /*0084*/ 	.byte	0x04, 0x11
        /*0086*/ 	.short	(.L_34 - .L_33)
	.align		4
.L_33:
        /*0088*/ 	.word	index@(_ZN7cutlass13device_kernelIN5flash19enable_sm80_to_sm89INS1_16FlashAttnBwdSm80INS1_25CollectiveMainloopBwdSm80ILi2ELi2EN4cute5tupleIJNS5_1CILi128EEES8_NS7_ILi64EEEEEENS_6half_tEfNS_4arch4Sm80ELb1ELb0ELb1ELb1ELb0ELb0ELb0ELb0ELi2ELi4ELi4ELi4ELb0EEENS1_21CollectiveEpilogueBwdISA_SB_SD_Li256ELb1ELb0ELi2EEENS1_25SingleTileBwdLPTSchedulerILb1ELi128ELb0EEEEEEEEEvNT_6ParamsE)
        /*008c*/ 	.word	0x00000000


	//----- nvinfo : EIATTR_REGCOUNT
	.align		4
.L_34:
        /*0090*/ 	.byte	0x04, 0x2f
        /*0092*/ 	.short	(.L_36 - .L_35)
	.align		4
.L_35:
        /*0094*/ 	.word	index@(_ZN7cutlass13device_kernelIN5flash22FlashAttnBwdPreprocessIN4cute5tupleIJNS3_1CILi128EEENS5_ILi64EEEEEENS_6half_tEfNS_4arch4Sm80ELb1ELb0EEEEEvNT_6ParamsE)
        /*0098*/ 	.word	0x00000040


	//----- nvinfo : EIATTR_FRAME_SIZE
	.align		4
.L_36:
        /*009c*/ 	.byte	0x04, 0x11
        /*009e*/ 	.short	(.L_38 - .L_37)
	.align		4
.L_37:
        /*00a0*/ 	.word	index@(_ZN7cutlass13device_kernelIN5flash22FlashAttnBwdPreprocessIN4cute5tupleIJNS3_1CILi128EEENS5_ILi64EEEEEENS_6half_tEfNS_4arch4Sm80ELb1ELb0EEEEEvNT_6ParamsE)
        /*00a4*/ 	.word	0x00000000


	//----- nvinfo : EIATTR_REGCOUNT
	.align		4
.L_38:
        /*00a8*/ 	.byte	0x04, 0x2f
        /*00aa*/ 	.short	(.L_40 - .L_39)
	.align		4
.L_39:
        /*00ac*/ 	.word	index@(_ZN7cutlass13device_kernelIN5flash19enable_sm80_to_sm89INS1_16FlashAttnBwdSm80INS1_25CollectiveMainloopBwdSm80ILi2ELi2EN4cute5tupleIJNS5_1CILi128EEES8_NS7_ILi64EEEEEENS_6half_tEfNS_4arch4Sm80ELb1ELb0ELb1ELb0ELb1ELb0ELb0ELb0ELi2ELi4ELi4ELi4ELb0EEENS1_24CollectiveEpilogueBwdGQAISA_fSD_Li256ELb0ELb1EEENS1_25SingleTileBwdLPTSchedulerILb0ELi128ELb1EEEEEEEEEvNT_6ParamsE)
        /*00b0*/ 	.word	0x00000004


	//----- nvinfo : EIATTR_FRAME_SIZE
	.align		4
.L_40:
        /*00b4*/ 	.byte	0x04, 0x11
        /*00b6*/ 	.short	(.L_42 - .L_41)
	.align		4
.L_41:
        /*00b8*/ 	.word	index@(_ZN7cutlass13device_kernelIN5flash19enable_sm80_to_sm89INS1_16FlashAttnBwdSm80INS1_25CollectiveMainloopBwdSm80ILi2ELi2EN4cute5tupleIJNS5_1CILi128EEES8_NS7_ILi64EEEEEENS_6half_tEfNS_4arch4Sm80ELb1ELb0ELb1ELb0ELb1ELb0ELb0ELb0ELi2ELi4ELi4ELi4ELb0EEENS1_24CollectiveEpilogueBwdGQAISA_fSD_Li256ELb0ELb1EEENS1_25SingleTileBwdLPTSchedulerILb0ELi128ELb1EEEEEEEEEvNT_6ParamsE)
        /*00bc*/ 	.word	0x00000000


	//----- nvinfo : EIATTR_REGCOUNT
	.align		4
.L_42:
        /*00c0*/ 	.byte	0x04, 0x2f
        /*00c2*/ 	.short	(.L_44 - .L_43)
	.align		4
.L_43:
        /*00c4*/ 	.word	index@(_ZN7cutlass13device_kernelIN5flash19enable_sm80_to_sm89INS1_16FlashAttnBwdSm80INS1_25CollectiveMainloopBwdSm80ILi2ELi2EN4cute5tupleIJNS5_1CILi128EEES8_NS7_ILi64EEEEEENS_6half_tEfNS_4arch4Sm80ELb1ELb0ELb1ELb0ELb0ELb0ELb0ELb0ELi2ELi4ELi4ELi4ELb0EEENS1_24CollectiveEpilogueBwdGQAISA_fSD_Li256ELb0ELb0EEENS1_25SingleTileBwdLPTSchedulerILb0ELi128ELb0EEEEEEEEEvNT_6ParamsE)
        /*00c8*/ 	.word	0x00000004


	//----- nvinfo : EIATTR_FRAME_SIZE
	.align		4
.L_44:
        /*00cc*/ 	.byte	0x04, 0x11
        /*00ce*/ 	.short	(.L_46 - .L_45)
	.align		4
.L_45:
        /*00d0*/ 	.word	index@(_ZN7cutlass13device_kernelIN5flash19enable_sm80_to_sm89INS1_16FlashAttnBwdSm80INS1_25CollectiveMainloopBwdSm80ILi2ELi2EN4cute5tupleIJNS5_1CILi128EEES8_NS7_ILi64EEEEEENS_6half_tEfNS_4arch4Sm80ELb1ELb0ELb1ELb0ELb0ELb0ELb0ELb0ELi2ELi4ELi4ELi4ELb0EEENS1_24CollectiveEpilogueBwdGQAISA_fSD_Li256ELb0ELb0EEENS1_25SingleTileBwdLPTSchedulerILb0ELi128ELb0EEEEEEEEEvNT_6ParamsE)
        /*00d4*/ 	.word	0x00000000


	//----- nvinfo : EIATTR_REGCOUNT
	.align		4
.L_46:
        /*00d8*/ 	.byte	0x04, 0x2f
        /*00da*/ 	.short	(.L_48 - .L_47)
	.align		4
.L_47:
        /*00dc*/ 	.word	index@(_ZN7cutlass13device_kernelIN5flash19enable_sm80_to_sm89INS1_16FlashAttnBwdSm80INS1_25CollectiveMainloopBwdSm80ILi2ELi2EN4cute5tupleIJNS5_1CILi128EEES8_NS7_ILi64EEEEEENS_6half_tEfNS_4arch4Sm80ELb1ELb0ELb1ELb0ELb1ELb0ELb0ELb0ELi2ELi4ELi4ELi4ELb0EEENS1_21CollectiveEpilogueBwdISA_SB_SD_Li256ELb0ELb0ELi2EEENS1_25SingleTileBwdLPTSchedulerILb0ELi128ELb1EEEEEEEEEvNT_6ParamsE)
        /*00e0*/ 	.word	0x00000004


	//----- nvinfo : EIATTR_FRAME_SIZE
	.align		4
.L_48:
        /*00e4*/ 	.byte	0x04, 0x11
        /*00e6*/ 	.short	(.L_50 - .L_49)
	.align		4
.L_49:
        /*00e8*/ 	.word	index@(_ZN7cutlass13device_kernelIN5flash19enable_sm80_to_sm89INS1_16FlashAttnBwdSm80INS1_25CollectiveMainloopBwdSm80ILi2ELi2EN4cute5tupleIJNS5_1CILi128EEES8_NS7_ILi64EEEEEENS_6half_tEfNS_4arch4Sm80ELb1ELb0ELb1ELb0ELb1ELb0ELb0ELb0ELi2ELi4ELi4ELi4ELb0EEENS1_21CollectiveEpilogueBwdISA_SB_SD_Li256ELb0ELb0ELi2EEENS1_25SingleTileBwdLPTSchedulerILb0ELi128ELb1EEEEEEEEEvNT_6ParamsE)
        /*00ec*/ 	.word	0x00000000


	//----- nvinfo : EIATTR_REGCOUNT
	.align		4
.L_50:
        /*00f0*/ 	.byte	0x04, 0x2f
        /*00f2*/ 	.short	(.L_52 - .L_51)
	.align		4
.L_51:
        /*00f4*/ 	.word	index@(_ZN7cutlass13device_kernelIN5flash19enable_sm80_to_sm89INS1_16FlashAttnBwdSm80INS1_25CollectiveMainloopBwdSm80ILi2ELi2EN4cute5tupleIJNS5_1CILi128EEES8_NS7_ILi64EEEEEENS_6half_tEfNS_4arch4Sm80ELb1ELb0ELb1ELb0ELb0ELb0ELb0ELb0ELi2ELi4ELi4ELi4ELb0EEENS1_21CollectiveEpilogueBwdISA_SB_SD_Li256ELb0ELb0ELi2EEENS1_25SingleTileBwdLPTSchedulerILb0ELi128ELb0EEEEEEEEEvNT_6ParamsE)
        /*00f8*/ 	.word	0x00000004


	//----- nvinfo : EIATTR_FRAME_SIZE
	.align		4
.L_52:
        /*00fc*/ 	.byte	0x04, 0x11
        /*00fe*/ 	.short	(.L_54 - .L_53)
	.align		4
.L_53:
        /*0100*/ 	.word	index@(_ZN7cutlass13device_kernelIN5flash19enable_sm80_to_sm89INS1_16FlashAttnBwdSm80INS1_25CollectiveMainloopBwdSm80ILi2ELi2EN4cute5tupleIJNS5_1CILi128EEES8_NS7_ILi64EEEEEENS_6half_tEfNS_4arch4Sm80ELb1ELb0ELb1ELb0ELb0ELb0ELb0ELb0ELi2ELi4ELi4ELi4ELb0EEENS1_21CollectiveEpilogueBwdISA_SB_SD_Li256ELb0ELb0ELi2EEENS1_25SingleTileBwdLPTSchedulerILb0ELi128ELb0EEEEEEEEEvNT_6ParamsE)
        /*0104*/ 	.word	0x00000000


	//----- nvinfo : EIATTR_REGCOUNT
	.align		4
.L_54:
        /*0108*/ 	.byte	0x04, 0x2f
        /*010a*/ 	.short	(.L_56 - .L_55)
	.align		4
.L_55:
        /*010c*/ 	.word	index@(_ZN7cutlass13device_kernelIN5flash19enable_sm80_to_sm89INS1_16FlashAttnBwdSm80INS1_25CollectiveMainloopBwdSm80ILi2ELi2EN4cute5tupleIJNS5_1CILi128EEES8_NS7_ILi64EEEEEENS_6half_tEfNS_4arch4Sm80ELb0ELb1ELb1ELb1ELb1ELb0ELb0ELb0ELi2ELi4ELi4ELi4ELb0EEENS1_24CollectiveEpilogueBwdGQAISA_fSD_Li256ELb1ELb1EEENS1_19SingleTileSchedulerILb1ELb0ELb0ELi128EEEEEEEEEvNT_6ParamsE)
        /*0110*/ 	.word	0x00000004


	//----- nvinfo : EIATTR_FRAME_SIZE
	.align		4
.L_56:
        /*0114*/ 	.byte	0x04, 0x11
        /*0116*/ 	.short	(.L_58 - .L_57)
	.align		4
.L_57:
        /*0118*/ 	.word	index@(_ZN7cutlass13device_kernelIN5flash19enable_sm80_to_sm89INS1_16FlashAttnBwdSm80INS1_25CollectiveMainloopBwdSm80ILi2ELi2EN4cute5tupleIJNS5_1CILi128EEES8_NS7_ILi64EEEEEENS_6half_tEfNS_4arch4Sm80ELb0ELb1ELb1ELb1ELb1ELb0ELb0ELb0ELi2ELi4ELi4ELi4ELb0EEENS1_24CollectiveEpilogueBwdGQAISA_fSD_Li256ELb1ELb1EEENS1_19SingleTileSchedulerILb1ELb0ELb0ELi128EEEEEEEEEvNT_6ParamsE)
        /*011c*/ 	.word	0x00000000


	//----- nvinfo : EIATTR_REGCOUNT
	.align		4
.L_58:
        /*0120*/ 	.byte	0x04, 0x2f
        /*0122*/ 	.short	(.L_60 - .L_59)
	.align		4
.L_59:
        /*0124*/ 	.word	index@(_ZN7cutlass13device_kernelIN5flash19enable_sm80_to_sm89INS1_16FlashAttnBwdSm80INS1_25CollectiveMainloopBwdSm80ILi2ELi2EN4cute5tupleIJNS5_1CILi128EEES8_NS7_ILi64EEEEEENS_6half_tEfNS_4arch4Sm80ELb0ELb1ELb1ELb1ELb0ELb0ELb0ELb0ELi2ELi4ELi4ELi4ELb0EEENS1_24CollectiveEpilogueBwdGQAISA_fSD_Li256ELb1ELb0EEENS1_19SingleTileSchedulerILb1ELb0ELb0ELi128EEEEEEEEEvNT_6ParamsE)
        /*0128*/ 	.word	0x00000004


	//----- nvinfo : EIATTR_FRAME_SIZE
	.align		4
.L_60:
        /*012c*/ 	.byte	0x04, 0x11
        /*012e*/ 	.short	(.L_62 - .L_61)
	.align		4
.L_61:
        /*0130*/ 	.word	index@(_ZN7cutlass13device_kernelIN5flash19enable_sm80_to_sm89INS1_16FlashAttnBwdSm80INS1_25CollectiveMainloopBwdSm80ILi2ELi2EN4cute5tupleIJNS5_1CILi128EEES8_NS7_ILi64EEEEEENS_6half_tEfNS_4arch4Sm80ELb0ELb1ELb1ELb1ELb0ELb0ELb0ELb0ELi2ELi4ELi4ELi4ELb0EEENS1_24CollectiveEpilogueBwdGQAISA_fSD_Li256ELb1ELb0EEENS1_19SingleTileSchedulerILb1ELb0ELb0ELi128EEEEEEEEEvNT_6ParamsE)
        /*0134*/ 	.word	0x00000000


	//----- nvinfo : EIATTR_REGCOUNT
	.align		4
.L_62:
        /*0138*/ 	.byte	0x04, 0x2f
        /*013a*/ 	.short	(.L_64 - .L_63)
	.align		4
.L_63:
        /*013c*/ 	.word	index@(_ZN7cutlass13device_kernelIN5flash19enable_sm80_to_sm89INS1_16FlashAttnBwdSm80INS1_25CollectiveMainloopBwdSm80ILi2ELi2EN4cute5tupleIJNS5_1CILi128EEES8_NS7_ILi64EEEEEENS_6half_tEfNS_4arch4Sm80ELb0ELb1ELb1ELb1ELb1ELb0ELb0ELb0ELi2ELi4ELi4ELi4ELb0EEENS1_21CollectiveEpilogueBwdISA_SB_SD_Li256ELb1ELb0ELi2EEENS1_19SingleTileSchedulerILb1ELb0ELb0ELi128EEEEEEEEEvNT_6ParamsE)
        /*0140*/ 	.word	0x00000004


	//----- nvinfo : EIATTR_FRAME_SIZE
	.align		4
.L_64:
        /*0144*/ 	.byte	0x04, 0x11
        /*0146*/ 	.short	(.L_66 - .L_65)
	.align		4
.L_65:
        /*0148*/ 	.word	index@(_ZN7cutlass13device_kernelIN5flash19enable_sm80_to_sm89INS1_16FlashAttnBwdSm80INS1_25CollectiveMainloopBwdSm80ILi2ELi2EN4cute5tupleIJNS5_1CILi128EEES8_NS7_ILi64EEEEEENS_6half_tEfNS_4arch4Sm80ELb0ELb1ELb1ELb1ELb1ELb0ELb0ELb0ELi2ELi4ELi4ELi4ELb0EEENS1_21CollectiveEpilogueBwdISA_SB_SD_Li256ELb1ELb0ELi2EEENS1_19SingleTileSchedulerILb1ELb0ELb0ELi128EEEEEEEEEvNT_6ParamsE)
        /*014c*/ 	.word	0x00000000


	//----- nvinfo : EIATTR_REGCOUNT
	.align		4
.L_66:
        /*0150*/ 	.byte	0x04, 0x2f
        /*0152*/ 	.short	(.L_68 - .L_67)
	.align		4
.L_67:
        /*0154*/ 	.word	index@(_ZN7cutlass13device_kernelIN5flash19enable_sm80_to_sm89INS1_16FlashAttnBwdSm80INS1_25CollectiveMainloopBwdSm80ILi2ELi2EN4cute5tupleIJNS5_1CILi128EEES8_NS7_ILi64EEEEEENS_6half_tEfNS_4arch4Sm80ELb0ELb1ELb1ELb1ELb0ELb0ELb0ELb0ELi2ELi4ELi4ELi4ELb0EEENS1_21CollectiveEpilogueBwdISA_SB_SD_Li256ELb1ELb0ELi2EEENS1_19SingleTileSchedulerILb1ELb0ELb0ELi128EEEEEEEEEvNT_6ParamsE)
        /*0158*/ 	.word	0x00000004


	//----- nvinfo : EIATTR_FRAME_SIZE
	.align		4
.L_68:
        /*015c*/ 	.byte	0x04, 0x11
        /*015e*/ 	.short	(.L_70 - .L_69)
	.align		4
.L_69:
        /*0160*/ 	.word	index@(_ZN7cutlass13device_kernelIN5flash19enable_sm80_to_sm89INS1_16FlashAttnBwdSm80INS1_25CollectiveMainloopBwdSm80ILi2ELi2EN4cute5tupleIJNS5_1CILi128EEES8_NS7_ILi64EEEEEENS_6half_tEfNS_4arch4Sm80ELb0ELb1ELb1ELb1ELb0ELb0ELb0ELb0ELi2ELi4ELi4ELi4ELb0EEENS1_21CollectiveEpilogueBwdISA_SB_SD_Li256ELb1ELb0ELi2EEENS1_19SingleTileSchedulerILb1ELb0ELb0ELi128EEEEEEEEEvNT_6ParamsE)
        /*0164*/ 	.word	0x00000000


	//----- nvinfo : EIATTR_REGCOUNT
	.align		4
.L_70:
        /*0168*/ 	.byte	0x04, 0x2f
        /*016a*/ 	.short	(.L_72 - .L_71)
	.align		4
.L_71:
        /*016c*/ 	.word	index@(_ZN7cutlass13device_kernelIN5flash19enable_sm80_to_sm89INS1_16FlashAttnBwdSm80INS1_25CollectiveMainloopBwdSm80ILi2ELi2EN4cute5tupleIJNS5_1CILi128EEES8_NS7_ILi64EEEEEENS_6half_tEfNS_4arch4Sm80ELb0ELb1ELb1ELb0ELb1ELb0ELb0ELb0ELi2ELi4ELi4ELi4ELb0EEENS1_24CollectiveEpilogueBwdGQAISA_fSD_Li256ELb0ELb1EEENS1_19SingleTileSchedulerILb0ELb0ELb0ELi128EEEEEEEEEvNT_6ParamsE)
        /*0170*/ 	.word	0x00000004


	//----- nvinfo : EIATTR_FRAME_SIZE
	.align		4
.L_72:
        /*0174*/ 	.byte	0x04, 0x11
        /*0176*/ 	.short	(.L_74 - .L_73)
	.align		4
.L_73:
        /*0178*/ 	.word	index@(_ZN7cutlass13device_kernelIN5flash19enable_sm80_to_sm89INS1_16FlashAttnBwdSm80INS1_25CollectiveMainloopBwdSm80ILi2ELi2EN4cute5tupleIJNS5_1CILi128EEES8_NS7_ILi64EEEEEENS_6half_tEfNS_4arch4Sm80ELb0ELb1ELb1ELb0ELb1ELb0ELb0ELb0ELi2ELi4ELi4ELi4ELb0EEENS1_24CollectiveEpilogueBwdGQAISA_fSD_Li256ELb0ELb1EEENS1_19SingleTileSchedulerILb0ELb0ELb0ELi128EEEEEEEEEvNT_6ParamsE)
        /*017c*/ 	.word	0x00000000


	//----- nvinfo : EIATTR_REGCOUNT
	.align		4
.L_74:
        /*0180*/ 	.byte	0x04, 0x2f
        /*0182*/ 	.short	(.L_76 - .L_75)
	.align		4
.L_75:
        /*0184*/ 	.word	index@(_ZN7cutlass13device_kernelIN5flash19enable_sm80_to_sm89INS1_16FlashAttnBwdSm80INS1_25CollectiveMainloopBwdSm80ILi2ELi2EN4cute5tupleIJNS5_1CILi128EEES8_NS7_ILi64EEEEEENS_6half_tEfNS_4arch4Sm80ELb0ELb1ELb1ELb0ELb0ELb0ELb0ELb0ELi2ELi4ELi4ELi4ELb0EEENS1_24CollectiveEpilogueBwdGQAISA_fSD_Li256ELb0ELb0EEENS1_19SingleTileSchedulerILb0ELb0ELb0ELi128EEEEEEEEEvNT_6ParamsE)
        /*0188*/ 	.word	0x00000004


	//----- nvinfo : EIATTR_FRAME_SIZE
	.align		4
.L_76:
        /*018c*/ 	.byte	0x04, 0x11
        /*018e*/ 	.short	(.L_78 - .L_77)
	.align		4
.L_77:
        /*0190*/ 	.word	index@(_ZN7cutlass13device_kernelIN5flash19enable_sm80_to_sm89INS1_16FlashAttnBwdSm80INS1_25CollectiveMainloopBwdSm80ILi2ELi2EN4cute5tupleIJNS5_1CILi128EEES8_NS7_ILi64EEEEEENS_6half_tEfNS_4arch4Sm80ELb0ELb1ELb1ELb0ELb0ELb0ELb0ELb0ELi2ELi4ELi4ELi4ELb0EEENS1_24CollectiveEpilogueBwdGQAISA_fSD_Li256ELb0ELb0EEENS1_19SingleTileSchedulerILb0ELb0ELb0ELi128EEEEEEEEEvNT_6ParamsE)
        /*0194*/ 	.word	0x00000000


	//----- nvinfo : EIATTR_REGCOUNT
	.align		4
.L_78:
        /*0198*/ 	.byte	0x04, 0x2f
        /*019a*/ 	.short	(.L_80 - .L_79)
	.align		4
.L_79:
        /*019c*/ 	.word	index@(_ZN7cutlass13device_kernelIN5flash19enable_sm80_to_sm89INS1_16FlashAttnBwdSm80INS1_25CollectiveMainloopBwdSm80ILi2ELi2EN4cute5tupleIJNS5_1CILi128EEES8_NS7_ILi64EEEEEENS_6half_tEfNS_4arch4Sm80ELb0ELb1ELb1ELb0ELb1ELb0ELb0ELb0ELi2ELi4ELi4ELi4ELb0EEENS1_21CollectiveEpilogueBwdISA_SB_SD_Li256ELb0ELb0ELi2EEENS1_19SingleTileSchedulerILb0ELb0ELb0ELi128EEEEEEEEEvNT_6ParamsE)
        /*01a0*/ 	.word	0x00000004


	//----- nvinfo : EIATTR_FRAME_SIZE
	.align		4
.L_80:
        /*01a4*/ 	.byte	0x04, 0x11
        /*01a6*/ 	.short	(.L_82 - .L_81)
	.align		4
.L_81:
        /*01a8*/ 	.word	index@(_ZN7cutlass13device_kernelIN5flash19enable_sm80_to_sm89INS1_16FlashAttnBwdSm80INS1_25CollectiveMainloopBwdSm80ILi2ELi2EN4cute5tupleIJNS5_1CILi128EEES8_NS7_ILi64EEEEEENS_6half_tEfNS_4arch4Sm80ELb0ELb1ELb1ELb0ELb1ELb0ELb0ELb0ELi2ELi4ELi4ELi4ELb0EEENS1_21CollectiveEpilogueBwdISA_SB_SD_Li256ELb0ELb0ELi2EEENS1_19SingleTileSchedulerILb0ELb0ELb0ELi128EEEEEEEEEvNT_6ParamsE)
        /*01ac*/ 	.word	0x00000000


	//----- nvinfo : EIATTR_REGCOUNT
	.align		4
.L_82:
        /*01b0*/ 	.byte	0x04, 0x2f
        /*01b2*/ 	.short	(.L_84 - .L_83)
	.align		4
.L_83:
        /*01b4*/ 	.word	index@(_ZN7cutlass13device_kernelIN5flash19enable_sm80_to_sm89INS1_16FlashAttnBwdSm80INS1_25CollectiveMainloopBwdSm80ILi2ELi2EN4cute5tupleIJNS5_1CILi128EEES8_NS7_ILi64EEEEEENS_6half_tEfNS_4arch4Sm80ELb0ELb1ELb1ELb0ELb0ELb0ELb0ELb0ELi2ELi4ELi4ELi4ELb0EEENS1_21CollectiveEpilogueBwdISA_SB_SD_Li256ELb0ELb0ELi2EEENS1_19SingleTileSchedulerILb0ELb0ELb0ELi128EEEEEEEEEvNT_6ParamsE)
        /*01b8*/ 	.word	0x00000004


	//----- nvinfo : EIATTR_FRAME_SIZE
	.align		4
.L_84:
        /*01bc*/ 	.byte	0x04, 0x11
        /*01be*/ 	.short	(.L_86 - .L_85)
	.align		4
.L_85:
        /*01c0*/ 	.word	index@(_ZN7cutlass13device_kernelIN5flash19enable_sm80_to_sm89INS1_16FlashAttnBwdSm80INS1_25CollectiveMainloopBwdSm80ILi2ELi2EN4cute5tupleIJNS5_1CILi128EEES8_NS7_ILi64EEEEEENS_6half_tEfNS_4arch4Sm80ELb0ELb1ELb1ELb0ELb0ELb0ELb0ELb0ELi2ELi4ELi4ELi4ELb0EEENS1_21CollectiveEpilogueBwdISA_SB_SD_Li256ELb0ELb0ELi2EEENS1_19SingleTileSchedulerILb0ELb0ELb0ELi128EEEEEEEEEvNT_6ParamsE)
        /*01c4*/ 	.word	0x00000000


	//----- nvinfo : EIATTR_REGCOUNT
	.align		4
.L_86:
        /*01c8*/ 	.byte	0x04, 0x2f
        /*01ca*/ 	.short	(.L_88 - .L_87)
	.align		4
.L_87:
        /*01cc*/ 	.word	index@(_ZN7cutlass13device_kernelIN5flash19enable_sm80_to_sm89INS1_16FlashAttnBwdSm80INS1_25CollectiveMainloopBwdSm80ILi2ELi2EN4cute5tupleIJNS5_1CILi128EEES8_NS7_ILi64EEEEEENS_6half_tEfNS_4arch4Sm80ELb0ELb0ELb1ELb1ELb1ELb0ELb0ELb0ELi2ELi4ELi4ELi4ELb0EEENS1_24CollectiveEpilogueBwdGQAISA_fSD_Li256ELb1ELb1EEENS1_19SingleTileSchedulerILb1ELb0ELb0ELi128EEEEEEEEEvNT_6ParamsE)
        /*01d0*/ 	.word	0x00000004


	//----- nvinfo : EIATTR_FRAME_SIZE
	.align		4
.L_88:
        /*01d4*/ 	.byte	0x04, 0x11
        /*01d6*/ 	.short	(.L_90 - .L_89)
	.align		4
.L_89:
        /*01d8*/ 	.word	index@(_ZN7cutlass13device_kernelIN5flash19enable_sm80_to_sm89INS1_16FlashAttnBwdSm80INS1_25CollectiveMainloopBwdSm80ILi2ELi2EN4cute5tupleIJNS5_1CILi128EEES8_NS7_ILi64EEEEEENS_6half_tEfNS_4arch4Sm80ELb0ELb0ELb1ELb1ELb1ELb0ELb0ELb0ELi2ELi4ELi4ELi4ELb0EEENS1_24CollectiveEpilogueBwdGQAISA_fSD_Li256ELb1ELb1EEENS1_19SingleTileSchedulerILb1ELb0ELb0ELi128EEEEEEEEEvNT_6ParamsE)
        /*01dc*/ 	.word	0x00000000


	//----- nvinfo : EIATTR_REGCOUNT
	.align		4
.L_90:
        /*01e0*/ 	.byte	0x04, 0x2f
        /*01e2*/ 	.short	(.L_92 - .L_91)
	.align		4
.L_91:
        /*01e4*/ 	.word	index@(_ZN7cutlass13device_kernelIN5flash19enable_sm80_to_sm89INS1_16FlashAttnBwdSm80INS1_25CollectiveMainloopBwdSm80ILi2ELi2EN4cute5tupleIJNS5_1CILi128EEES8_NS7_ILi64EEEEEENS_6half_tEfNS_4arch4Sm80ELb0ELb0ELb1ELb1ELb0ELb0ELb0ELb0ELi2ELi4ELi4ELi4ELb0EEENS1_24CollectiveEpilogueBwdGQAISA_fSD_Li256ELb1ELb0EEENS1_19SingleTileSchedulerILb1ELb0ELb0ELi128EEEEEEEEEvNT_6ParamsE)
        /*01e8*/ 	.word	0x00000004


	//----- nvinfo : EIATTR_FRAME_SIZE
	.align		4
.L_92:
        /*01ec*/ 	.byte	0x04, 0x11
        /*01ee*/ 	.short	(.L_94 - .L_93)
	.align		4
.L_93:
        /*01f0*/ 	.word	index@(_ZN7cutlass13device_kernelIN5flash19enable_sm80_to_sm89INS1_16FlashAttnBwdSm80INS1_25CollectiveMainloopBwdSm80ILi2ELi2EN4cute5tupleIJNS5_1CILi128EEES8_NS7_ILi64EEEEEENS_6half_tEfNS_4arch4Sm80ELb0ELb0ELb1ELb1ELb0ELb0ELb0ELb0ELi2ELi4ELi4ELi4ELb0EEENS1_24CollectiveEpilogueBwdGQAISA_fSD_Li256ELb1ELb0EEENS1_19SingleTileSchedulerILb1ELb0ELb0ELi128EEEEEEEEEvNT_6ParamsE)
        /*01f4*/ 	.word	0x00000000


	//----- nvinfo : EIATTR_REGCOUNT
	.align		4
.L_94:
        /*01f8*/ 	.byte	0x04, 0x2f
        /*01fa*/ 	.short	(.L_96 - .L_95)
	.align		4
.L_95:
        /*01fc*/ 	.word	index@(_ZN7cutlass13device_kernelIN5flash19enable_sm80_to_sm89INS1_16FlashAttnBwdSm80INS1_25CollectiveMainloopBwdSm80ILi2ELi2EN4cute5tupleIJNS5_1CILi128EEES8_NS7_ILi64EEEEEENS_6half_tEfNS_4arch4Sm80ELb0ELb0ELb1ELb1ELb1ELb0ELb0ELb0ELi2ELi4ELi4ELi4ELb0EEENS1_21CollectiveEpilogueBwdISA_SB_SD_Li256ELb1ELb0ELi2EEENS1_19SingleTileSchedulerILb1ELb0ELb0ELi128EEEEEEEEEvNT_6ParamsE)
        /*0200*/ 	.word	0x00000004


	//----- nvinfo : EIATTR_FRAME_SIZE
	.align		4
.L_96:
        /*0204*/ 	.byte	0x04, 0x11
        /*0206*/ 	.short	(.L_98 - .L_97)
	.align		4
.L_97:
        /*0208*/ 	.word	index@(_ZN7cutlass13device_kernelIN5flash19enable_sm80_to_sm89INS1_16FlashAttnBwdSm80INS1_25CollectiveMainloopBwdSm80ILi2ELi2EN4cute5tupleIJNS5_1CILi128EEES8_NS7_ILi64EEEEEENS_6half_tEfNS_4arch4Sm80ELb0ELb0ELb1ELb1ELb1ELb0ELb0ELb0ELi2ELi4ELi4ELi4ELb0EEENS1_21CollectiveEpilogueBwdISA_SB_SD_Li256ELb1ELb0ELi2EEENS1_19SingleTileSchedulerILb1ELb0ELb0ELi128EEEEEEEEEvNT_6ParamsE)
        /*020c*/ 	.word	0x00000000


	//----- nvinfo : EIATTR_REGCOUNT
	.align		4
.L_98:
        /*0210*/ 	.byte	0x04, 0x2f
        /*0212*/ 	.short	(.L_100 - .L_99)
	.align		4
.L_99:
        /*0214*/ 	.word	index@(_ZN7cutlass13device_kernelIN5flash19enable_sm80_to_sm89INS1_16FlashAttnBwdSm80INS1_25CollectiveMainloopBwdSm80ILi2ELi2EN4cute5tupleIJNS5_1CILi128EEES8_NS7_ILi64EEEEEENS_6half_tEfNS_4arch4Sm80ELb0ELb0ELb1ELb1ELb0ELb0ELb0ELb0ELi2ELi4ELi4ELi4ELb0EEENS1_21CollectiveEpilogueBwdISA_SB_SD_Li256ELb1ELb0ELi2EEENS1_19SingleTileSchedulerILb1ELb0ELb0ELi128EEEEEEEEEvNT_6ParamsE)
        /*0218*/ 	.word	0x00000004


	//----- nvinfo : EIATTR_FRAME_SIZE
	.align		4
.L_100:
        /*021c*/ 	.byte	0x04, 0x11
        /*021e*/ 	.short	(.L_102 - .L_101)
	.align		4
.L_101:
        /*0220*/ 	.word	index@(_ZN7cutlass13device_kernelIN5flash19enable_sm80_to_sm89INS1_16FlashAttnBwdSm80INS1_25CollectiveMainloopBwdSm80ILi2ELi2EN4cute5tupleIJNS5_1CILi128EEES8_NS7_ILi64EEEEEENS_6half_tEfNS_4arch4Sm80ELb0ELb0ELb1ELb1ELb0ELb0ELb0ELb0ELi2ELi4ELi4ELi4ELb0EEENS1_21CollectiveEpilogueBwdISA_SB_SD_Li256ELb1ELb0ELi2EEENS1_19SingleTileSchedulerILb1ELb0ELb0ELi128EEEEEEEEEvNT_6ParamsE)
        /*0224*/ 	.word	0x00000000


	//----- nvinfo : EIATTR_REGCOUNT
	.align		4
.L_102:
        /*0228*/ 	.byte	0x04, 0x2f
        /*022a*/ 	.short	(.L_104 - .L_103)
	.align		4
.L_103:
        /*022c*/ 	.word	index@(_ZN7cutlass13device_kernelIN5flash19enable_sm80_to_sm89INS1_16FlashAttnBwdSm80INS1_25CollectiveMainloopBwdSm80ILi2ELi2EN4cute5tupleIJNS5_1CILi128EEES8_NS7_ILi64EEEEEENS_6half_tEfNS_4arch4Sm80ELb0ELb0ELb1ELb0ELb1ELb0ELb0ELb0ELi2ELi4ELi4ELi4ELb0EEENS1_24CollectiveEpilogueBwdGQAISA_fSD_Li256ELb0ELb1EEENS1_19SingleTileSchedulerILb0ELb0ELb0ELi128EEEEEEEEEvNT_6ParamsE)
        /*0230*/ 	.word	0x00000004


	//----- nvinfo : EIATTR_FRAME_SIZE
	.align		4
.L_104:
        /*0234*/ 	.byte	0x04, 0x11
        /*0236*/ 	.short	(.L_106 - .L_105)
	.align		4
.L_105:
        /*0238*/ 	.word	index@(_ZN7cutlass13device_kernelIN5flash19enable_sm80_to_sm89INS1_16FlashAttnBwdSm80INS1_25CollectiveMainloopBwdSm80ILi2ELi2EN4cute5tupleIJNS5_1CILi128EEES8_NS7_ILi64EEEEEENS_6half_tEfNS_4arch4Sm80ELb0ELb0ELb1ELb0ELb1ELb0ELb0ELb0ELi2ELi4ELi4ELi4ELb0EEENS1_24CollectiveEpilogueBwdGQAISA_fSD_Li256ELb0ELb1EEENS1_19SingleTileSchedulerILb0ELb0ELb0ELi128EEEEEEEEEvNT_6ParamsE)
        /*023c*/ 	.word	0x00000000


	//----- nvinfo : EIATTR_REGCOUNT
	.align		4
.L_106:
        /*0240*/ 	.byte	0x04, 0x2f
        /*0242*/ 	.short	(.L_108 - .L_107)
	.align		4
.L_107:
        /*0244*/ 	.word	index@(_ZN7cutlass13device_kernelIN5flash19enable_sm80_to_sm89INS1_16FlashAttnBwdSm80INS1_25CollectiveMainloopBwdSm80ILi2ELi2EN4cute5tupleIJNS5_1CILi128EEES8_NS7_ILi64EEEEEENS_6half_tEfNS_4arch4Sm80ELb0ELb0ELb1ELb0ELb0ELb0ELb0ELb0ELi2ELi4ELi4ELi4ELb0EEENS1_24CollectiveEpilogueBwdGQAISA_fSD_Li256ELb0ELb0EEENS1_19SingleTileSchedulerILb0ELb0ELb0ELi128EEEEEEEEEvNT_6ParamsE)
        /*0248*/ 	.word	0x00000004


	//----- nvinfo : EIATTR_FRAME_SIZE
	.align		4
.L_108:
        /*024c*/ 	.byte	0x04, 0x11
        /*024e*/ 	.short	(.L_110 - .L_109)
	.align		4
.L_109:
        /*0250*/ 	.word	index@(_ZN7cutlass13device_kernelIN5flash19enable_sm80_to_sm89INS1_16FlashAttnBwdSm80INS1_25CollectiveMainloopBwdSm80ILi2ELi2EN4cute5tupleIJNS5_1CILi128EEES8_NS7_ILi64EEEEEENS_6half_tEfNS_4arch4Sm80ELb0ELb0ELb1ELb0ELb0ELb0ELb0ELb0ELi2ELi4ELi4ELi4ELb0EEENS1_24CollectiveEpilogueBwdGQAISA_fSD_Li256ELb0ELb0EEENS1_19SingleTileSchedulerILb0ELb0ELb0ELi128EEEEEEEEEvNT_6ParamsE)
        /*0254*/ 	.word	0x00000000


	//----- nvinfo : EIATTR_REGCOUNT
	.align		4
.L_110:
        /*0258*/ 	.byte	0x04, 0x2f
        /*025a*/ 	.short	(.L_112 - .L_111)
	.align		4
.L_111:
        /*025c*/ 	.word	index@(_ZN7cutlass13device_kernelIN5flash19enable_sm80_to_sm89INS1_16FlashAttnBwdSm80INS1_25CollectiveMainloopBwdSm80ILi2ELi2EN4cute5tupleIJNS5_1CILi128EEES8_NS7_ILi64EEEEEENS_6half_tEfNS_4arch4Sm80ELb0ELb0ELb1ELb0ELb1ELb0ELb0ELb0ELi2ELi4ELi4ELi4ELb0EEENS1_21CollectiveEpilogueBwdISA_SB_SD_Li256ELb0ELb0ELi2EEENS1_19SingleTileSchedulerILb0ELb0ELb0ELi128EEEEEEEEEvNT_6ParamsE)
        /*0260*/ 	.word	0x00000004


	//----- nvinfo : EIATTR_FRAME_SIZE
	.align		4
.L_112:
        /*0264*/ 	.byte	0x04, 0x11
        /*0266*/ 	.short	(.L_114 - .L_113)
	.align		4
.L_113:
        /*0268*/ 	.word	index@(_ZN7cutlass13device_kernelIN5flash19enable_sm80_to_sm89INS1_16FlashAttnBwdSm80INS1_25CollectiveMainloopBwdSm80ILi2ELi2EN4cute5tupleIJNS5_1CILi128EEES8_NS7_ILi64EEEEEENS_6half_tEfNS_4arch4Sm80ELb0ELb0ELb1ELb0ELb1ELb0ELb0ELb0ELi2ELi4ELi4ELi4ELb0EEENS1_21CollectiveEpilogueBwdISA_SB_SD_Li256ELb0ELb0ELi2EEENS1_19SingleTileSchedulerILb0ELb0ELb0ELi128EEEEEEEEEvNT_6ParamsE)
        /*026c*/ 	.word	0x00000000


	//----- nvinfo : EIATTR_REGCOUNT
	.align		4
.L_114:
        /*0270*/ 	.byte	0x04, 0x2f
        /*0272*/ 	.short	(.L_116 - .L_115)
	.align		4
.L_115:
        /*0274*/ 	.word	index@(_ZN7cutlass13device_kernelIN5flash19enable_sm80_to_sm89INS1_16FlashAttnBwdSm80INS1_25CollectiveMainloopBwdSm80ILi2ELi2EN4cute5tupleIJNS5_1CILi128EEES8_NS7_ILi64EEEEEENS_6half_tEfNS_4arch4Sm80ELb0ELb0ELb1ELb0ELb0ELb0ELb0ELb0ELi2ELi4ELi4ELi4ELb0EEENS1_21CollectiveEpilogueBwdISA_SB_SD_Li256ELb0ELb0ELi2EEENS1_19SingleTileSchedulerILb0ELb0ELb0ELi128EEEEEEEEEvNT_6ParamsE)
        /*0278*/ 	.word	0x00000004


	//----- nvinfo : EIATTR_FRAME_SIZE
	.align		4
.L_116:
        /*027c*/ 	.byte	0x04, 0x11
        /*027e*/ 	.short	(.L_118 - .L_117)
	.align		4
.L_117:
        /*0280*/ 	.word	index@(_ZN7cutlass13device_kernelIN5flash19enable_sm80_to_sm89INS1_16FlashAttnBwdSm80INS1_25CollectiveMainloopBwdSm80ILi2ELi2EN4cute5tupleIJNS5_1CILi128EEES8_NS7_ILi64EEEEEENS_6half_tEfNS_4arch4Sm80ELb0ELb0ELb1ELb0ELb0ELb0ELb0ELb0ELi2ELi4ELi4ELi4ELb0EEENS1_21CollectiveEpilogueBwdISA_SB_SD_Li256ELb0ELb0ELi2EEENS1_19SingleTileSchedulerILb0ELb0ELb0ELi128EEEEEEEEEvNT_6ParamsE)
        /*0284*/ 	.word	0x00000000


	//----- nvinfo : EIATTR_REGCOUNT
	.align		4
.L_118:
        /*0288*/ 	.byte	0x04, 0x2f
        /*028a*/ 	.short	(.L_120 - .L_119)
	.align		4
.L_119:
        /*028c*/ 	.word	index@(_ZN7cutlass13device_kernelIN5flash22FlashAttnBwdPreprocessIN4cute5tupleIJNS3_1CILi64EEES6_EEENS_6half_tEfNS_4arch4Sm80ELb1ELb1EEEEEvNT_6ParamsE)
        /*0290*/ 	.word	0x0000002b


	//----- nvinfo : EIATTR_FRAME_SIZE
	.align		4
.L_120:
        /*0294*/ 	.byte	0x04, 0x11
        /*0296*/ 	.short	(.L_122 - .L_121)
	.align		4
.L_121:
        /*0298*/ 	.word	index@(_ZN7cutlass13device_kernelIN5flash22FlashAttnBwdPreprocessIN4cute5tupleIJNS3_1CILi64EEES6_EEENS_6half_tEfNS_4arch4Sm80ELb1ELb1EEEEEvNT_6ParamsE)
        /*029c*/ 	.word	0x00000000


	//----- nvinfo : EIATTR_REGCOUNT
	.align		4
.L_122:
        /*02a0*/ 	.byte	0x04, 0x2f
        /*02a2*/ 	.short	(.L_124 - .L_123)
	.align		4
.L_123:
        /*02a4*/ 	.word	index@(_ZN7cutlass13device_kernelIN5flash19enable_sm80_to_sm89INS1_16FlashAttnBwdSm80INS1_25CollectiveMainloopBwdSm80ILi2ELi2EN4cute5tupleIJNS5_1CILi64EEENS7_ILi128EEES8_EEENS_6half_tEfNS_4arch4Sm80ELb1ELb0ELb1ELb1ELb1ELb0ELb0ELb0ELi2ELi2ELi4ELi2ELb1EEENS1_24CollectiveEpilogueBwdGQAISA_fSD_Li256ELb1ELb1EEENS1_25SingleTileBwdLPTSchedulerILb1ELi128ELb1EEEEEEEEEvNT_6ParamsE)
        /*02a8*/ 	.word	0x00000004


	//----- nvinfo : EIATTR_FRAME_SIZE
	.align		4
.L_124:
        /*02ac*/ 	.byte	0x04, 0x11
        /*02ae*/ 	.short	(.L_126 - .L_125)
	.align		4
.L_125:
        /*02b0*/ 	.word	index@(_ZN7cutlass13device_kernelIN5flash19enable_sm80_to_sm89INS1_16FlashAttnBwdSm80INS1_25CollectiveMainloopBwdSm80ILi2ELi2EN4cute5tupleIJNS5_1CILi64EEENS7_ILi128EEES8_EEENS_6half_tEfNS_4arch4Sm80ELb1ELb0ELb1ELb1ELb1ELb0ELb0ELb0ELi2ELi2ELi4ELi2ELb1EEENS1_24CollectiveEpilogueBwdGQAISA_fSD_Li256ELb1ELb1EEENS1_25SingleTileBwdLPTSchedulerILb1ELi128ELb1EEEEEEEEEvNT_6ParamsE)
        /*02b4*/ 	.word	0x00000000


	//----- nvinfo : EIATTR_REGCOUNT
	.align		4
.L_126:
        /*02b8*/ 	.byte	0x04, 0x2f
        /*02ba*/ 	.short	(.L_128 - .L_127)
	.align		4
.L_127:
        /*02bc*/ 	.word	index@(_ZN7cutlass13device_kernelIN5flash32FlashAttnBwdPostprocessConvertdQIN4cute5tupleIJNS3_1CILi64EEES6_EEENS_6half_tEfNS_4arch4Sm80ELi256ENS3_8TiledMMAINS3_8MMA_AtomIJNS3_28SM80_16x8x16_F32F16F16F32_TNEEEENS3_6LayoutINS4_IJNS5_ILi2EEENS5_ILi4EEENS5_ILi1EEEEEENS4_IJSI_SG_NS5_ILi0EEEEEEEENS4_IJNS5_ILi32EEES6_NS5_ILi16EEEEEEEELb0EEEEEvNT_6ParamsE)
        /*02c0*/ 	.word	0x00000028


	//----- nvinfo : EIATTR_FRAME_SIZE
	.align		4
.L_128:
        /*02c4*/ 	.byte	0x04, 0x11
        /*02c6*/ 	.short	(.L_130 - .L_129)
	.align		4
.L_129:
        /*02c8*/ 	.word	index@(_ZN7cutlass13device_kernelIN5flash32FlashAttnBwdPostprocessConvertdQIN4cute5tupleIJNS3_1CILi64EEES6_EEENS_6half_tEfNS_4arch4Sm80ELi256ENS3_8TiledMMAINS3_8MMA_AtomIJNS3_28SM80_16x8x16_F32F16F16F32_TNEEEENS3_6LayoutINS4_IJNS5_ILi2EEENS5_ILi4EEENS5_ILi1EEEEEENS4_IJSI_SG_NS5_ILi0EEEEEEEENS4_IJNS5_ILi32EEES6_NS5_ILi16EEEEEEEELb0EEEEEvNT_6ParamsE)
        /*02cc*/ 	.word	0x00000000


	//----- nvinfo : EIATTR_REGCOUNT
	.align		4
.L_130:
        /*02d0*/ 	.byte	0x04, 0x2f
        /*02d2*/ 	.short	(.L_132 - .L_131)
	.align		4
.L_131:
        /*02d4*/ 	.word	index@(_ZN7cutlass13device_kernelIN5flash19enable_sm80_to_sm89INS1_16FlashAttnBwdSm80INS1_25CollectiveMainloopBwdSm80ILi2ELi2EN4cute5tupleIJNS5_1CILi64EEENS7_ILi128EEES8_EEENS_6half_tEfNS_4arch4Sm80ELb1ELb0ELb1ELb1ELb0ELb0ELb0ELb0ELi2ELi2ELi4ELi2ELb1EEENS1_24CollectiveEpilogueBwdGQAISA_fSD_Li256ELb1ELb0EEENS1_25SingleTileBwdLPTSchedulerILb1ELi128ELb0EEEEEEEEEvNT_6ParamsE)
        /*02d8*/ 	.word	0x00000004


	//----- nvinfo : EIATTR_FRAME_SIZE
	.align		4
.L_132:
        /*02dc*/ 	.byte	0x04, 0x11
        /*02de*/ 	.short	(.L_134 - .L_133)
	.align		4
.L_133:
        /*02e0*/ 	.word	index@(_ZN7cutlass13device_kernelIN5flash19enable_sm80_to_sm89INS1_16FlashAttnBwdSm80INS1_25CollectiveMainloopBwdSm80ILi2ELi2EN4cute5tupleIJNS5_1CILi64EEENS7_ILi128EEES8_EEENS_6half_tEfNS_4arch4Sm80ELb1ELb0ELb1ELb1ELb0ELb0ELb0ELb0ELi2ELi2ELi4ELi2ELb1EEENS1_24CollectiveEpilogueBwdGQAISA_fSD_Li256ELb1ELb0EEENS1_25SingleTileBwdLPTSchedulerILb1ELi128ELb0EEEEEEEEEvNT_6ParamsE)
        /*02e4*/ 	.word	0x00000000


	//----- nvinfo : EIATTR_REGCOUNT
	.align		4
.L_134:
        /*02e8*/ 	.byte	0x04, 0x2f
        /*02ea*/ 	.short	(.L_136 - .L_135)
	.align		4
.L_135:
        /*02ec*/ 	.word	index@(_ZN7cutlass13device_kernelIN5flash19enable_sm80_to_sm89INS1_16FlashAttnBwdSm80INS1_25CollectiveMainloopBwdSm80ILi2ELi2EN4cute5tupleIJNS5_1CILi64EEENS7_ILi128EEES8_EEENS_6half_tEfNS_4arch4Sm80ELb1ELb0ELb1ELb1ELb1ELb0ELb0ELb0ELi2ELi2ELi4ELi2ELb1EEENS1_21CollectiveEpilogueBwdISA_SB_SD_Li256ELb1ELb0ELi2EEENS1_25SingleTileBwdLPTSchedulerILb1ELi128ELb1EEEEEEEEEvNT_6ParamsE)
        /*02f0*/ 	.word	0x00000004


	//----- nvinfo : EIATTR_FRAME_SIZE
	.align		4
.L_136:
        /*02f4*/ 	.byte	0x04, 0x11
        /*02f6*/ 	.short	(.L_138 - .L_137)
	.align		4
.L_137:
        /*02f8*/ 	.word	index@(_ZN7cutlass13device_kernelIN5flash19enable_sm80_to_sm89INS1_16FlashAttnBwdSm80INS1_25CollectiveMainloopBwdSm80ILi2ELi2EN4cute5tupleIJNS5_1CILi64EEENS7_ILi128EEES8_EEENS_6half_tEfNS_4arch4Sm80ELb1ELb0ELb1ELb1ELb1ELb0ELb0ELb0ELi2ELi2ELi4ELi2ELb1EEENS1_21CollectiveEpilogueBwdISA_SB_SD_Li256ELb1ELb0ELi2EEENS1_25SingleTileBwdLPTSchedulerILb1ELi128ELb1EEEEEEEEEvNT_6ParamsE)
        /*02fc*/ 	.word	0x00000000


	//----- nvinfo : EIATTR_REGCOUNT
	.align		4
.L_138:
        /*0300*/ 	.byte	0x04, 0x2f
        /*0302*/ 	.short	(.L_140 - .L_139)
	.align		4
.L_139:
        /*0304*/ 	.word	index@(_ZN7cutlass13device_kernelIN5flash19enable_sm80_to_sm89INS1_16FlashAttnBwdSm80INS1_25CollectiveMainloopBwdSm80ILi2ELi2EN4cute5tupleIJNS5_1CILi64EEENS7_ILi128EEES8_EEENS_6half_tEfNS_4arch4Sm80ELb1ELb0ELb1ELb1ELb0ELb0ELb0ELb0ELi2ELi2ELi4ELi2ELb1EEENS1_21CollectiveEpilogueBwdISA_SB_SD_Li256ELb1ELb0ELi2EEENS1_25SingleTileBwdLPTSchedulerILb1ELi128ELb0EEEEEEEEEvNT_6ParamsE)
        /*0308*/ 	.word	0x00000004


	//----- nvinfo : EIATTR_FRAME_SIZE
	.align		4
.L_140:
        /*030c*/ 	.byte	0x04, 0x11
        /*030e*/ 	.short	(.L_142 - .L_141)
	.align		4
.L_141:
        /*0310*/ 	.word	index@(_ZN7cutlass13device_kernelIN5flash19enable_sm80_to_sm89INS1_16FlashAttnBwdSm80INS1_25CollectiveMainloopBwdSm80ILi2ELi2EN4cute5tupleIJNS5_1CILi64EEENS7_ILi128EEES8_EEENS_6half_tEfNS_4arch4Sm80ELb1ELb0ELb1ELb1ELb0ELb0ELb0ELb0ELi2ELi2ELi4ELi2ELb1EEENS1_21CollectiveEpilogueBwdISA_SB_SD_Li256ELb1ELb0ELi2EEENS1_25SingleTileBwdLPTSchedulerILb1ELi128ELb0EEEEEEEEEvNT_6ParamsE)
        /*0314*/ 	.word	0x00000000


	//----- nvinfo : EIATTR_REGCOUNT
	.align		4
.L_142:
        /*0318*/ 	.byte	0x04, 0x2f
        /*031a*/ 	.short	(.L_144 - .L_143)
	.align		4
.L_143:
        /*031c*/ 	.word	index@(_ZN7cutlass13device_kernelIN5flash22FlashAttnBwdPreprocessIN4cute5tupleIJNS3_1CILi64EEES6_EEENS_6half_tEfNS_4arch4Sm80ELb1ELb0EEEEEvNT_6ParamsE)
        /*0320*/ 	.word	0x00000027


	//----- nvinfo : EIATTR_FRAME_SIZE
	.align		4
.L_144:
        /*0324*/ 	.byte	0x04, 0x11
        /*0326*/ 	.short	(.L_146 - .L_145)
	.align		4
.L_145:
        /*0328*/ 	.word	index@(_ZN7cutlass13device_kernelIN5flash22FlashAttnBwdPreprocessIN4cute5tupleIJNS3_1CILi64EEES6_EEENS_6half_tEfNS_4arch4Sm80ELb1ELb0EEEEEvNT_6ParamsE)
        /*032c*/ 	.word	0x00000000


	//----- nvinfo : EIATTR_REGCOUNT
	.align		4
.L_146:
        /*0330*/ 	.byte	0x04, 0x2f
        /*0332*/ 	.short	(.L_148 - .L_147)
	.align		4
.L_147:
        /*0334*/ 	.word	index@(_ZN7cutlass13device_kernelIN5flash19enable_sm80_to_sm89INS1_16FlashAttnBwdSm80INS1_25CollectiveMainloopBwdSm80ILi2ELi2EN4cute5tupleIJNS5_1CILi64EEENS7_ILi128EEES8_EEENS_6half_tEfNS_4arch4Sm80ELb1ELb0ELb1ELb0ELb1ELb0ELb0ELb0ELi2ELi2ELi4ELi2ELb1EEENS1_24CollectiveEpilogueBwdGQAISA_fSD_Li256ELb0ELb1EEENS1_25SingleTileBwdLPTSchedulerILb0ELi128ELb1EEEEEEEEEvNT_6ParamsE)
        /*0338*/ 	.word	0x00000004


	//----- nvinfo : EIATTR_FRAME_SIZE
	.align		4
.L_148:
        /*033c*/ 	.byte	0x04, 0x11
        /*033e*/ 	.short	(.L_150 - .L_149)
	.align		4
.L_149:
        /*0340*/ 	.word	index@(_ZN7cutlass13device_kernelIN5flash19enable_sm80_to_sm89INS1_16FlashAttnBwdSm80INS1_25CollectiveMainloopBwdSm80ILi2ELi2EN4cute5tupleIJNS5_1CILi64EEENS7_ILi128EEES8_EEENS_6half_tEfNS_4arch4Sm80ELb1ELb0ELb1ELb0ELb1ELb0ELb0ELb0ELi2ELi2ELi4ELi2ELb1EEENS1_24CollectiveEpilogueBwdGQAISA_fSD_Li256ELb0ELb1EEENS1_25SingleTileBwdLPTSchedulerILb0ELi128ELb1EEEEEEEEEvNT_6ParamsE)
        /*0344*/ 	.word	0x00000000


	//----- nvinfo : EIATTR_REGCOUNT
	.align		4
.L_150:
        /*0348*/ 	.byte	0x04, 0x2f
        /*034a*/ 	.short	(.L_152 - .L_151)
	.align		4
.L_151:
        /*034c*/ 	.word	index@(_ZN7cutlass13device_kernelIN5flash19enable_sm80_to_sm89INS1_16FlashAttnBwdSm80INS1_25CollectiveMainloopBwdSm80ILi2ELi2EN4cute5tupleIJNS5_1CILi64EEENS7_ILi128EEES8_EEENS_6half_tEfNS_4arch4Sm80ELb1ELb0ELb1ELb0ELb0ELb0ELb0ELb0ELi2ELi2ELi4ELi2ELb1EEENS1_24CollectiveEpilogueBwdGQAISA_fSD_Li256ELb0ELb0EEENS1_25SingleTileBwdLPTSchedulerILb0ELi128ELb0EEEEEEEEEvNT_6ParamsE)
        /*0350*/ 	.word	0x00000004


	//----- nvinfo : EIATTR_FRAME_SIZE
	.align		4
.L_152:
        /*0354*/ 	.byte	0x04, 0x11
        /*0356*/ 	.short	(.L_154 - .L_153)
	.align		4
.L_153:
        /*0358*/ 	.word	index@(_ZN7cutlass13device_kernelIN5flash19enable_sm80_to_sm89INS1_16FlashAttnBwdSm80INS1_25CollectiveMainloopBwdSm80ILi2ELi2EN4cute5tupleIJNS5_1CILi64EEENS7_ILi128EEES8_EEENS_6half_tEfNS_4arch4Sm80ELb1ELb0ELb1ELb0ELb0ELb0ELb0ELb0ELi2ELi2ELi4ELi2ELb1EEENS1_24CollectiveEpilogueBwdGQAISA_fSD_Li256ELb0ELb0EEENS1_25SingleTileBwdLPTSchedulerILb0ELi128ELb0EEEEEEEEEvNT_6ParamsE)
        /*035c*/ 	.word	0x00000000


	//----- nvinfo : EIATTR_REGCOUNT
	.align		4
.L_154:
        /*0360*/ 	.byte	0x04, 0x2f
        /*0362*/ 	.short	(.L_156 - .L_155)
	.align		4
.L_155:
        /*0364*/ 	.word	index@(_ZN7cutlass13device_kernelIN5flash19enable_sm80_to_sm89INS1_16FlashAttnBwdSm80INS1_25CollectiveMainloopBwdSm80ILi2ELi2EN4cute5tupleIJNS5_1CILi64EEENS7_ILi128EEES8_EEENS_6half_tEfNS_4arch4Sm80ELb1ELb0ELb1ELb0ELb1ELb0ELb0ELb0ELi2ELi2ELi4ELi2ELb1EEENS1_21CollectiveEpilogueBwdISA_SB_SD_Li256ELb0ELb0ELi2EEENS1_25SingleTileBwdLPTSchedulerILb0ELi128ELb1EEEEEEEEEvNT_6ParamsE)
        /*0368*/ 	.word	0x00000004


	//----- nvinfo : EIATTR_FRAME_SIZE
	.align		4
.L_156:
        /*036c*/ 	.byte	0x04, 0x11
        /*036e*/ 	.short	(.L_158 - .L_157)
	.align		4
.L_157:
        /*0370*/ 	.word	index@(_ZN7cutlass13device_kernelIN5flash19enable_sm80_to_sm89INS1_16FlashAttnBwdSm80INS1_25CollectiveMainloopBwdSm80ILi2ELi2EN4cute5tupleIJNS5_1CILi64EEENS7_ILi128EEES8_EEENS_6half_tEfNS_4arch4Sm80ELb1ELb0ELb1ELb0ELb1ELb0ELb0ELb0ELi2ELi2ELi4ELi2ELb1EEENS1_21CollectiveEpilogueBwdISA_SB_SD_Li256ELb0ELb0ELi2EEENS1_25SingleTileBwdLPTSchedulerILb0ELi128ELb1EEEEEEEEEvNT_6ParamsE)
        /*0374*/ 	.word	0x00000000


	//----- nvinfo : EIATTR_REGCOUNT
	.align		4
.L_158:
        /*0378*/ 	.byte	0x04, 0x2f
        /*037a*/ 	.short	(.L_160 - .L_159)
	.align		4
.L_159:
        /*037c*/ 	.word	index@(_ZN7cutlass13device_kernelIN5flash19enable_sm80_to_sm89INS1_16FlashAttnBwdSm80INS1_25CollectiveMainloopBwdSm80ILi2ELi2EN4cute5tupleIJNS5_1CILi64EEENS7_ILi128EEES8_EEENS_6half_tEfNS_4arch4Sm80ELb1ELb0ELb1ELb0ELb0ELb0ELb0ELb0ELi2ELi2ELi4ELi2ELb1EEENS1_21CollectiveEpilogueBwdISA_SB_SD_Li256ELb0ELb0ELi2EEENS1_25SingleTileBwdLPTSchedulerILb0ELi128ELb0EEEEEEEEEvNT_6ParamsE)
        /*0380*/ 	.word	0x00000004


	//----- nvinfo : EIATTR_FRAME_SIZE
	.align		4
.L_160:
        /*0384*/ 	.byte	0x04, 0x11
        /*0386*/ 	.short	(.L_162 - .L_161)
	.align		4
.L_161:
        /*0388*/ 	.word	index@(_ZN7cutlass13device_kernelIN5flash19enable_sm80_to_sm89INS1_16FlashAttnBwdSm80INS1_25CollectiveMainloopBwdSm80ILi2ELi2EN4cute5tupleIJNS5_1CILi64EEENS7_ILi128EEES8_EEENS_6half_tEfNS_4arch4Sm80ELb1ELb0ELb1ELb0ELb0ELb0ELb0ELb0ELi2ELi2ELi4ELi2ELb1EEENS1_21CollectiveEpilogueBwdISA_SB_SD_Li256ELb0ELb0ELi2EEENS1_25SingleTileBwdLPTSchedulerILb0ELi128ELb0EEEEEEEEEvNT_6ParamsE)
        /*038c*/ 	.word	0x00000000


	//----- nvinfo : EIATTR_REGCOUNT
	.align		4
.L_162:
        /*0390*/ 	.byte	0x04, 0x2f
        /*0392*/ 	.short	(.L_164 - .L_163)
	.align		4
.L_163:
        /*0394*/ 	.word	index@(_ZN7cutlass13device_kernelIN5flash19enable_sm80_to_sm89INS1_16FlashAttnBwdSm80INS1_25CollectiveMainloopBwdSm80ILi2ELi2EN4cute5tupleIJNS5_1CILi64EEENS7_ILi128EEES8_EEENS_6half_tEfNS_4arch4Sm80ELb0ELb1ELb1ELb1ELb1ELb0ELb0ELb0ELi2ELi2ELi4ELi2ELb1EEENS1_24CollectiveEpilogueBwdGQAISA_fSD_Li256ELb1ELb1EEENS1_19SingleTileSchedulerILb1ELb0ELb0ELi128EEEEEEEEEvNT_6ParamsE)
        /*0398*/ 	.word	0x00000004


	//----- nvinfo : EIATTR_FRAME_SIZE
	.align		4
.L_164:
        /*039c*/ 	.byte	0x04, 0x11
        /*039e*/ 	.short	(.L_166 - .L_165)
	.align		4
.L_165:
        /*03a0*/ 	.word	index@(_ZN7cutlass13device_kernelIN5flash19enable_sm80_to_sm89INS1_16FlashAttnBwdSm80INS1_25CollectiveMainloopBwdSm80ILi2ELi2EN4cute5tupleIJNS5_1CILi64EEENS7_ILi128EEES8_EEENS_6half_tEfNS_4arch4Sm80ELb0ELb1ELb1ELb1ELb1ELb0ELb0ELb0ELi2ELi2ELi4ELi2ELb1EEENS1_24CollectiveEpilogueBwdGQAISA_fSD_Li256ELb1ELb1EEENS1_19SingleTileSchedulerILb1ELb0ELb0ELi128EEEEEEEEEvNT_6ParamsE)
        /*03a4*/ 	.word	0x00000000


	//----- nvinfo : EIATTR_REGCOUNT
	.align		4
.L_166:
        /*03a8*/ 	.byte	0x04, 0x2f
        /*03aa*/ 	.short	(.L_168 - .L_167)
	.align		4
.L_167:
        /*03ac*/ 	.word	index@(_ZN7cutlass13device_kernelIN5flash19enable_sm80_to_sm89INS1_16FlashAttnBwdSm80INS1_25CollectiveMainloopBwdSm80ILi2ELi2EN4cute5tupleIJNS5_1CILi64EEENS7_ILi128EEES8_EEENS_6half_tEfNS_4arch4Sm80ELb0ELb1ELb1ELb1ELb0ELb0ELb0ELb0ELi2ELi2ELi4ELi2ELb1EEENS1_24CollectiveEpilogueBwdGQAISA_fSD_Li256ELb1ELb0EEENS1_19SingleTileSchedulerILb1ELb0ELb0ELi128EEEEEEEEEvNT_6ParamsE)
        /*03b0*/ 	.word	0x00000004


	//----- nvinfo : EIATTR_FRAME_SIZE
	.align		4
.L_168:
        /*03b4*/ 	.byte	0x04, 0x11
        /*03b6*/ 	.short	(.L_170 - .L_169)
	.align		4
.L_169:
        /*03b8*/ 	.word	index@(_ZN7cutlass13device_kernelIN5flash19enable_sm80_to_sm89INS1_16FlashAttnBwdSm80INS1_25CollectiveMainloopBwdSm80ILi2ELi2EN4cute5tupleIJNS5_1CILi64EEENS7_ILi128EEES8_EEENS_6half_tEfNS_4arch4Sm80ELb0ELb1ELb1ELb1ELb0ELb0ELb0ELb0ELi2ELi2ELi4ELi2ELb1EEENS1_24CollectiveEpilogueBwdGQAISA_fSD_Li256ELb1ELb0EEENS1_19SingleTileSchedulerILb1ELb0ELb0ELi128EEEEEEEEEvNT_6ParamsE)
        /*03bc*/ 	.word	0x00000000


	//----- nvinfo : EIATTR_REGCOUNT
	.align		4
.L_170:
        /*03c0*/ 	.byte	0x04, 0x2f
        /*03c2*/ 	.short	(.L_172 - .L_171)
	.align		4
.L_171:
        /*03c4*/ 	.word	index@(_ZN7cutlass13device_kernelIN5flash19enable_sm80_to_sm89INS1_16FlashAttnBwdSm80INS1_25CollectiveMainloopBwdSm80ILi2ELi2EN4cute5tupleIJNS5_1CILi64EEENS7_ILi128EEES8_EEENS_6half_tEfNS_4arch4Sm80ELb0ELb1ELb1ELb1ELb1ELb0ELb0ELb0ELi2ELi2ELi4ELi2ELb1EEENS1_21CollectiveEpilogueBwdISA_SB_SD_Li256ELb1ELb0ELi2EEENS1_19SingleTileSchedulerILb1ELb0ELb0ELi128EEEEEEEEEvNT_6ParamsE)
        /*03c8*/ 	.word	0x00000004


	//----- nvinfo : EIATTR_FRAME_SIZE
	.align		4
.L_172:
        /*03cc*/ 	.byte	0x04, 0x11
        /*03ce*/ 	.short	(.L_174 - .L_173)
	.align		4
.L_173:
        /*03d0*/ 	.word	index@(_ZN7cutlass13device_kernelIN5flash19enable_sm80_to_sm89INS1_16FlashAttnBwdSm80INS1_25CollectiveMainloopBwdSm80ILi2ELi2EN4cute5tupleIJNS5_1CILi64EEENS7_ILi128EEES8_EEENS_6half_tEfNS_4arch4Sm80ELb0ELb1ELb1ELb1ELb1ELb0ELb0ELb0ELi2ELi2ELi4ELi2ELb1EEENS1_21CollectiveEpilogueBwdISA_SB_SD_Li256ELb1ELb0ELi2EEENS1_19SingleTileSchedulerILb1ELb0ELb0ELi128EEEEEEEEEvNT_6ParamsE)
        /*03d4*/ 	.word	0x00000000


	//----- nvinfo : EIATTR_REGCOUNT
	.align		4
.L_174:
        /*03d8*/ 	.byte	0x04, 0x2f
        /*03da*/ 	.short	(.L_176 - .L_175)
	.align		4
.L_175:
        /*03dc*/ 	.word	index@(_ZN7cutlass13device_kernelIN5flash19enable_sm80_to_sm89INS1_16FlashAttnBwdSm80INS1_25CollectiveMainloopBwdSm80ILi2ELi2EN4cute5tupleIJNS5_1CILi64EEENS7_ILi128EEES8_EEENS_6half_tEfNS_4arch4Sm80ELb0ELb1ELb1ELb1ELb0ELb0ELb0ELb0ELi2ELi2ELi4ELi2ELb1EEENS1_21CollectiveEpilogueBwdISA_SB_SD_Li256ELb1ELb0ELi2EEENS1_19SingleTileSchedulerILb1ELb0ELb0ELi128EEEEEEEEEvNT_6ParamsE)
        /*03e0*/ 	.word	0x00000004


	//----- nvinfo : EIATTR_FRAME_SIZE
	.align		4
.L_176:
        /*03e4*/ 	.byte	0x04, 0x11
        /*03e6*/ 	.short	(.L_178 - .L_177)
	.align		4
.L_177:
        /*03e8*/ 	.word	index@(_ZN7cutlass13device_kernelIN5flash19enable_sm80_to_sm89INS1_16FlashAttnBwdSm80INS1_25CollectiveMainloopBwdSm80ILi2ELi2EN4cute5tupleIJNS5_1CILi64EEENS7_ILi128EEES8_EEENS_6half_tEfNS_4arch4Sm80ELb0ELb1ELb1ELb1ELb0ELb0ELb0ELb0ELi2ELi2ELi4ELi2ELb1EEENS1_21CollectiveEpilogueBwdISA_SB_SD_Li256ELb1ELb0ELi2EEENS1_19SingleTileSchedulerILb1ELb0ELb0ELi128EEEEEEEEEvNT_6ParamsE)
        /*03ec*/ 	.word	0x00000000


	//----- nvinfo : EIATTR_REGCOUNT
	.align		4
.L_178:
        /*03f0*/ 	.byte	0x04, 0x2f
        /*03f2*/ 	.short	(.L_180 - .L_179)
	.align		4
.L_179:
        /*03f4*/ 	.word	index@(_ZN7cutlass13device_kernelIN5flash19enable_sm80_to_sm89INS1_16FlashAttnBwdSm80INS1_25CollectiveMainloopBwdSm80ILi2ELi2EN4cute5tupleIJNS5_1CILi64EEENS7_ILi128EEES8_EEENS_6half_tEfNS_4arch4Sm80ELb0ELb1ELb1ELb0ELb1ELb0ELb0ELb0ELi2ELi2ELi4ELi2ELb1EEENS1_24CollectiveEpilogueBwdGQAISA_fSD_Li256ELb0ELb1EEENS1_19SingleTileSchedulerILb0ELb0ELb0ELi128EEEEEEEEEvNT_6ParamsE)
        /*03f8*/ 	.word	0x00000004


	//----- nvinfo : EIATTR_FRAME_SIZE
	.align		4
.L_180:
        /*03fc*/ 	.byte	0x04, 0x11
        /*03fe*/ 	.short	(.L_182 - .L_181)
	.align		4
.L_181:
        /*0400*/ 	.word	index@(_ZN7cutlass13device_kernelIN5flash19enable_sm80_to_sm89INS1_16FlashAttnBwdSm80INS1_25CollectiveMainloopBwdSm80ILi2ELi2EN4cute5tupleIJNS5_1CILi64EEENS7_ILi128EEES8_EEENS_6half_tEfNS_4arch4Sm80ELb0ELb1ELb1ELb0ELb1ELb0ELb0ELb0ELi2ELi2ELi4ELi2ELb1EEENS1_24CollectiveEpilogueBwdGQAISA_fSD_Li256ELb0ELb1EEENS1_19SingleTileSchedulerILb0ELb0ELb0ELi128EEEEEEEEEvNT_6ParamsE)
        /*0404*/ 	.word	0x00000000


	//----- nvinfo : EIATTR_REGCOUNT
	.align		4
.L_182:
        /*0408*/ 	.byte	0x04, 0x2f
        /*040a*/ 	.short	(.L_184 - .L_183)
	.align		4
.L_183:
        /*040c*/ 	.word	index@(_ZN7cutlass13device_kernelIN5flash19enable_sm80_to_sm89INS1_16FlashAttnBwdSm80INS1_25CollectiveMainloopBwdSm80ILi2ELi2EN4cute5tupleIJNS5_1CILi64EEENS7_ILi128EEES8_EEENS_6half_tEfNS_4arch4Sm80ELb0ELb1ELb1ELb0ELb0ELb0ELb0ELb0ELi2ELi2ELi4ELi2ELb1EEENS1_24CollectiveEpilogueBwdGQAISA_fSD_Li256ELb0ELb0EEENS1_19SingleTileSchedulerILb0ELb0ELb0ELi128EEEEEEEEEvNT_6ParamsE)
        /*0410*/ 	.word	0x00000004


	//----- nvinfo : EIATTR_FRAME_SIZE
	.align		4
.L_184:
        /*0414*/ 	.byte	0x04, 0x11
        /*0416*/ 	.short	(.L_186 - .L_185)
	.align		4
.L_185:
        /*0418*/ 	.word	index@(_ZN7cutlass13device_kernelIN5flash19enable_sm80_to_sm89INS1_16FlashAttnBwdSm80INS1_25CollectiveMainloopBwdSm80ILi2ELi2EN4cute5tupleIJNS5_1CILi64EEENS7_ILi128EEES8_EEENS_6half_tEfNS_4arch4Sm80ELb0ELb1ELb1ELb0ELb0ELb0ELb0ELb0ELi2ELi2ELi4ELi2ELb1EEENS1_24CollectiveEpilogueBwdGQAISA_fSD_Li256ELb0ELb0EEENS1_19SingleTileSchedulerILb0ELb0ELb0ELi128EEEEEEEEEvNT_6ParamsE)
        /*041c*/ 	.word	0x00000000


	//----- nvinfo : EIATTR_REGCOUNT
	.align		4
.L_186:
        /*0420*/ 	.byte	0x04, 0x2f
        /*0422*/ 	.short	(.L_188 - .L_187)
	.align		4
.L_187:
        /*0424*/ 	.word	index@(_ZN7cutlass13device_kernelIN5flash19enable_sm80_to_sm89INS1_16FlashAttnBwdSm80INS1_25CollectiveMainloopBwdSm80ILi2ELi2EN4cute5tupleIJNS5_1CILi64EEENS7_ILi128EEES8_EEENS_6half_tEfNS_4arch4Sm80ELb0ELb1ELb1ELb0ELb1ELb0ELb0ELb0ELi2ELi2ELi4ELi2ELb1EEENS1_21CollectiveEpilogueBwdISA_SB_SD_Li256ELb0ELb0ELi2EEENS1_19SingleTileSchedulerILb0ELb0ELb0ELi128EEEEEEEEEvNT_6ParamsE)
        /*0428*/ 	.word	0x00000004


	//----- nvinfo : EIATTR_FRAME_SIZE
	.align		4
.L_188:
        /*042c*/ 	.byte	0x04, 0x11
        /*042e*/ 	.short	(.L_190 - .L_189)
	.align		4
.L_189:
        /*0430*/ 	.word	index@(_ZN7cutlass13device_kernelIN5flash19enable_sm80_to_sm89INS1_16FlashAttnBwdSm80INS1_25CollectiveMainloopBwdSm80ILi2ELi2EN4cute5tupleIJNS5_1CILi64EEENS7_ILi128EEES8_EEENS_6half_tEfNS_4arch4Sm80ELb0ELb1ELb1ELb0ELb1ELb0ELb0ELb0ELi2ELi2ELi4ELi2ELb1EEENS1_21CollectiveEpilogueBwdISA_SB_SD_Li256ELb0ELb0ELi2EEENS1_19SingleTileSchedulerILb0ELb0ELb0ELi128EEEEEEEEEvNT_6ParamsE)
        /*0434*/ 	.word	0x00000000


	//----- nvinfo : EIATTR_REGCOUNT
	.align		4
.L_190:
        /*0438*/ 	.byte	0x04, 0x2f
        /*043a*/ 	.short	(.L_192 - .L_191)
	.align		4
.L_191:
        /*043c*/ 	.word	index@(_ZN7cutlass13device_kernelIN5flash19enable_sm80_to_sm89INS1_16FlashAttnBwdSm80INS1_25CollectiveMainloopBwdSm80ILi2ELi2EN4cute5tupleIJNS5_1CILi64EEENS7_ILi128EEES8_EEENS_6half_tEfNS_4arch4Sm80ELb0ELb1ELb1ELb0ELb0ELb0ELb0ELb0ELi2ELi2ELi4ELi2ELb1EEENS1_21CollectiveEpilogueBwdISA_SB_SD_Li256ELb0ELb0ELi2EEENS1_19SingleTileSchedulerILb0ELb0ELb0ELi128EEEEEEEEEvNT_6ParamsE)
        /*0440*/ 	.word	0x00000004


	//----- nvinfo : EIATTR_FRAME_SIZE
	.align		4
.L_192:
        /*0444*/ 	.byte	0x04, 0x11
        /*0446*/ 	.short	(.L_194 - .L_193)
	.align		4
.L_193:
        /*0448*/ 	.word	index@(_ZN7cutlass13device_kernelIN5flash19enable_sm80_to_sm89INS1_16FlashAttnBwdSm80INS1_25CollectiveMainloopBwdSm80ILi2ELi2EN4cute5tupleIJNS5_1CILi64EEENS7_ILi128EEES8_EEENS_6half_tEfNS_4arch4Sm80ELb0ELb1ELb1ELb0ELb0ELb0ELb0ELb0ELi2ELi2ELi4ELi2ELb1EEENS1_21CollectiveEpilogueBwdISA_SB_SD_Li256ELb0ELb0ELi2EEENS1_19SingleTileSchedulerILb0ELb0ELb0ELi128EEEEEEEEEvNT_6ParamsE)
        /*044c*/ 	.word	0x00000000


	//----- nvinfo : EIATTR_REGCOUNT
	.align		4
.L_194:
        /*0450*/ 	.byte	0x04, 0x2f
        /*0452*/ 	.short	(.L_196 - .L_195)
	.align		4
.L_195:
        /*0454*/ 	.word	index@(_ZN7cutlass13device_kernelIN5flash19enable_sm80_to_sm89INS1_16FlashAttnBwdSm80INS1_25CollectiveMainloopBwdSm80ILi2ELi2EN4cute5tupleIJNS5_1CILi64EEENS7_ILi128EEES8_EEENS_6half_tEfNS_4arch4Sm80ELb0ELb0ELb1ELb1ELb1ELb0ELb0ELb0ELi2ELi2ELi4ELi2ELb1EEENS1_24CollectiveEpilogueBwdGQAISA_fSD_Li256ELb1ELb1EEENS1_19SingleTileSchedulerILb1ELb0ELb0ELi128EEEEEEEEEvNT_6ParamsE)
        /*0458*/ 	.word	0x00000004


	//----- nvinfo : EIATTR_FRAME_SIZE
	.align		4
.L_196:
        /*045c*/ 	.byte	0x04, 0x11
        /*045e*/ 	.short	(.L_198 - .L_197)
	.align		4
.L_197:
        /*0460*/ 	.word	index@(_ZN7cutlass13device_kernelIN5flash19enable_sm80_to_sm89INS1_16FlashAttnBwdSm80INS1_25CollectiveMainloopBwdSm80ILi2ELi2EN4cute5tupleIJNS5_1CILi64EEENS7_ILi128EEES8_EEENS_6half_tEfNS_4arch4Sm80ELb0ELb0ELb1ELb1ELb1ELb0ELb0ELb0ELi2ELi2ELi4ELi2ELb1EEENS1_24CollectiveEpilogueBwdGQAISA_fSD_Li256ELb1ELb1EEENS1_19SingleTileSchedulerILb1ELb0ELb0ELi128EEEEEEEEEvNT_6ParamsE)
        /*0464*/ 	.word	0x00000000


	//----- nvinfo : EIATTR_REGCOUNT
	.align		4
.L_198:
        /*0468*/ 	.byte	0x04, 0x2f
        /*046a*/ 	.short	(.L_200 - .L_199)
	.align		4
.L_199:
        /*046c*/ 	.word	index@(_ZN7cutlass13device_kernelIN5flash19enable_sm80_to_sm89INS1_16FlashAttnBwdSm80INS1_25CollectiveMainloopBwdSm80ILi2ELi2EN4cute5tupleIJNS5_1CILi64EEENS7_ILi128EEES8_EEENS_6half_tEfNS_4arch4Sm80ELb0ELb0ELb1ELb1ELb0ELb0ELb0ELb0ELi2ELi2ELi4ELi2ELb1EEENS1_24CollectiveEpilogueBwdGQAISA_fSD_Li256ELb1ELb0EEENS1_19SingleTileSchedulerILb1ELb0ELb0ELi128EEEEEEEEEvNT_6ParamsE)
        /*0470*/ 	.word	0x00000004


	//----- nvinfo : EIATTR_FRAME_SIZE
	.align		4
.L_200:
        /*0474*/ 	.byte	0x04, 0x11
        /*0476*/ 	.short	(.L_202 - .L_201)
	.align		4
.L_201:
        /*0478*/ 	.word	index@(_ZN7cutlass13device_kernelIN5flash19enable_sm80_to_sm89INS1_16FlashAttnBwdSm80INS1_25CollectiveMainloopBwdSm80ILi2ELi2EN4cute5tupleIJNS5_1CILi64EEENS7_ILi128EEES8_EEENS_6half_tEfNS_4arch4Sm80ELb0ELb0ELb1ELb1ELb0ELb0ELb0ELb0ELi2ELi2ELi4ELi2ELb1EEENS1_24CollectiveEpilogueBwdGQAISA_fSD_Li256ELb1ELb0EEENS1_19SingleTileSchedulerILb1ELb0ELb0ELi128EEEEEEEEEvNT_6ParamsE)
        /*047c*/ 	.word	0x00000000


	//----- nvinfo : EIATTR_REGCOUNT
	.align		4
.L_202:
        /*0480*/ 	.byte	0x04, 0x2f
        /*0482*/ 	.short	(.L_204 - .L_203)
	.align		4
.L_203:
        /*0484*/ 	.word	index@(_ZN7cutlass13device_kernelIN5flash19enable_sm80_to_sm89INS1_16FlashAttnBwdSm80INS1_25CollectiveMainloopBwdSm80ILi2ELi2EN4cute5tupleIJNS5_1CILi64EEENS7_ILi128EEES8_EEENS_6half_tEfNS_4arch4Sm80ELb0ELb0ELb1ELb1ELb1ELb0ELb0ELb0ELi2ELi2ELi4ELi2ELb1EEENS1_21CollectiveEpilogueBwdISA_SB_SD_Li256ELb1ELb0ELi2EEENS1_19SingleTileSchedulerILb1ELb0ELb0ELi128EEEEEEEEEvNT_6ParamsE)
        /*0488*/ 	.word	0x00000004


	//----- nvinfo : EIATTR_FRAME_SIZE
	.align		4
.L_204:
        /*048c*/ 	.byte	0x04, 0x11
        /*048e*/ 	.short	(.L_206 - .L_205)
	.align		4
.L_205:
        /*0490*/ 	.word	index@(_ZN7cutlass13device_kernelIN5flash19enable_sm80_to_sm89INS1_16FlashAttnBwdSm80INS1_25CollectiveMainloopBwdSm80ILi2ELi2EN4cute5tupleIJNS5_1CILi64EEENS7_ILi128EEES8_EEENS_6half_tEfNS_4arch4Sm80ELb0ELb0ELb1ELb1ELb1ELb0ELb0ELb0ELi2ELi2ELi4ELi2ELb1EEENS1_21CollectiveEpilogueBwdISA_SB_SD_Li256ELb1ELb0ELi2EEENS1_19SingleTileSchedulerILb1ELb0ELb0ELi128EEEEEEEEEvNT_6ParamsE)
        /*0494*/ 	.word	0x00000000


	//----- nvinfo : EIATTR_REGCOUNT
	.align		4
.L_206:
        /*0498*/ 	.byte	0x04, 0x2f
        /*049a*/ 	.short	(.L_208 - .L_207)
	.align		4
.L_207:
        /*049c*/ 	.word	index@(_ZN7cutlass13device_kernelIN5flash19enable_sm80_to_sm89INS1_16FlashAttnBwdSm80INS1_25CollectiveMainloopBwdSm80ILi2ELi2EN4cute5tupleIJNS5_1CILi64EEENS7_ILi128EEES8_EEENS_6half_tEfNS_4arch4Sm80ELb0ELb0ELb1ELb1ELb0ELb0ELb0ELb0ELi2ELi2ELi4ELi2ELb1EEENS1_21CollectiveEpilogueBwdISA_SB_SD_Li256ELb1ELb0ELi2EEENS1_19SingleTileSchedulerILb1ELb0ELb0ELi128EEEEEEEEEvNT_6ParamsE)
        /*04a0*/ 	.word	0x00000004


	//----- nvinfo : EIATTR_FRAME_SIZE
	.align		4
.L_208:
        /*04a4*/ 	.byte	0x04, 0x11
        /*04a6*/ 	.short	(.L_210 - .L_209)
	.align		4
.L_209:
        /*04a8*/ 	.word	index@(_ZN7cutlass13device_kernelIN5flash19enable_sm80_to_sm89INS1_16FlashAttnBwdSm80INS1_25CollectiveMainloopBwdSm80ILi2ELi2EN4cute5tupleIJNS5_1CILi64EEENS7_ILi128EEES8_EEENS_6half_tEfNS_4arch4Sm80ELb0ELb0ELb1ELb1ELb0ELb0ELb0ELb0ELi2ELi2ELi4ELi2ELb1EEENS1_21CollectiveEpilogueBwdISA_SB_SD_Li256ELb1ELb0ELi2EEENS1_19SingleTileSchedulerILb1ELb0ELb0ELi128EEEEEEEEEvNT_6ParamsE)
        /*04ac*/ 	.word	0x00000000


	//----- nvinfo : EIATTR_REGCOUNT
	.align		4
.L_210:
        /*04b0*/ 	.byte	0x04, 0x2f
        /*04b2*/ 	.short	(.L_212 - .L_211)
	.align		4
.L_211:
        /*04b4*/ 	.word	index@(_ZN7cutlass13device_kernelIN5flash19enable_sm80_to_sm89INS1_16FlashAttnBwdSm80INS1_25CollectiveMainloopBwdSm80ILi2ELi2EN4cute5tupleIJNS5_1CILi64EEENS7_ILi128EEES8_EEENS_6half_tEfNS_4arch4Sm80ELb0ELb0ELb1ELb0ELb1ELb0ELb0ELb0ELi2ELi2ELi4ELi2ELb1EEENS1_24CollectiveEpilogueBwdGQAISA_fSD_Li256ELb0ELb1EEENS1_19SingleTileSchedulerILb0ELb0ELb0ELi128EEEEEEEEEvNT_6ParamsE)
        /*04b8*/ 	.word	0x00000004


	//----- nvinfo : EIATTR_FRAME_SIZE
	.align		4
.L_212:
        /*04bc*/ 	.byte	0x04, 0x11
        /*04be*/ 	.short	(.L_214 - .L_213)
	.align		4
.L_213:
        /*04c0*/ 	.word	index@(_ZN7cutlass13device_kernelIN5flash19enable_sm80_to_sm89INS1_16FlashAttnBwdSm80INS1_25CollectiveMainloopBwdSm80ILi2ELi2EN4cute5tupleIJNS5_1CILi64EEENS7_ILi128EEES8_EEENS_6half_tEfNS_4arch4Sm80ELb0ELb0ELb1ELb0ELb1ELb0ELb0ELb0ELi2ELi2ELi4ELi2ELb1EEENS1_24CollectiveEpilogueBwdGQAISA_fSD_Li256ELb0ELb1EEENS1_19SingleTileSchedulerILb0ELb0ELb0ELi128EEEEEEEEEvNT_6ParamsE)
        /*04c4*/ 	.word	0x00000000


	//----- nvinfo : EIATTR_REGCOUNT
	.align		4
.L_214:
        /*04c8*/ 	.byte	0x04, 0x2f
        /*04ca*/ 	.short	(.L_216 - .L_215)
	.align		4
.L_215:
        /*04cc*/ 	.word	index@(_ZN7cutlass13device_kernelIN5flash19enable_sm80_to_sm89INS1_16FlashAttnBwdSm80INS1_25CollectiveMainloopBwdSm80ILi2ELi2EN4cute5tupleIJNS5_1CILi64EEENS7_ILi128EEES8_EEENS_6half_tEfNS_4arch4Sm80ELb0ELb0ELb1ELb0ELb0ELb0ELb0ELb0ELi2ELi2ELi4ELi2ELb1EEENS1_24CollectiveEpilogueBwdGQAISA_fSD_Li256ELb0ELb0EEENS1_19SingleTileSchedulerILb0ELb0ELb0ELi128EEEEEEEEEvNT_6ParamsE)
        /*04d0*/ 	.word	0x00000004


	//----- nvinfo : EIATTR_FRAME_SIZE
	.align		4
.L_216:
        /*04d4*/ 	.byte	0x04, 0x11
        /*04d6*/ 	.short	(.L_218 - .L_217)
	.align		4
.L_217:
        /*04d8*/ 	.word	index@(_ZN7cutlass13device_kernelIN5flash19enable_sm80_to_sm89INS1_16FlashAttnBwdSm80INS1_25CollectiveMainloopBwdSm80ILi2ELi2EN4cute5tupleIJNS5_1CILi64EEENS7_ILi128EEES8_EEENS_6half_tEfNS_4arch4Sm80ELb0ELb0ELb1ELb0ELb0ELb0ELb0ELb0ELi2ELi2ELi4ELi2ELb1EEENS1_24CollectiveEpilogueBwdGQAISA_fSD_Li256ELb0ELb0EEENS1_19SingleTileSchedulerILb0ELb0ELb0ELi128EEEEEEEEEvNT_6ParamsE)
        /*04dc*/ 	.word	0x00000000


	//----- nvinfo : EIATTR_REGCOUNT
	.align		4
.L_218:
        /*04e0*/ 	.byte	0x04, 0x2f
        /*04e2*/ 	.short	(.L_220 - .L_219)
	.align		4
.L_219:
        /*04e4*/ 	.word	index@(_ZN7cutlass13device_kernelIN5flash19enable_sm80_to_sm89INS1_16FlashAttnBwdSm80INS1_25CollectiveMainloopBwdSm80ILi2ELi2EN4cute5tupleIJNS5_1CILi64EEENS7_ILi128EEES8_EEENS_6half_tEfNS_4arch4Sm80ELb0ELb0ELb1ELb0ELb1ELb0ELb0ELb0ELi2ELi2ELi4ELi2ELb1EEENS1_21CollectiveEpilogueBwdISA_SB_SD_Li256ELb0ELb0ELi2EEENS1_19SingleTileSchedulerILb0ELb0ELb0ELi128EEEEEEEEEvNT_6ParamsE)
        /*04e8*/ 	.word	0x00000004


	//----- nvinfo : EIATTR_FRAME_SIZE
	.align		4
.L_220:
        /*04ec*/ 	.byte	0x04, 0x11
        /*04ee*/ 	.short	(.L_222 - .L_221)
	.align		4
.L_221:
        /*04f0*/ 	.word	index@(_ZN7cutlass13device_kernelIN5flash19enable_sm80_to_sm89INS1_16FlashAttnBwdSm80INS1_25CollectiveMainloopBwdSm80ILi2ELi2EN4cute5tupleIJNS5_1CILi64EEENS7_ILi128EEES8_EEENS_6half_tEfNS_4arch4Sm80ELb0ELb0ELb1ELb0ELb1ELb0ELb0ELb0ELi2ELi2ELi4ELi2ELb1EEENS1_21CollectiveEpilogueBwdISA_SB_SD_Li256ELb0ELb0ELi2EEENS1_19SingleTileSchedulerILb0ELb0ELb0ELi128EEEEEEEEEvNT_6ParamsE)
        /*04f4*/ 	.word	0x00000000


	//----- nvinfo : EIATTR_REGCOUNT
	.align		4
.L_222:
        /*04f8*/ 	.byte	0x04, 0x2f
        /*04fa*/ 	.short	(.L_224 - .L_223)
	.align		4
.L_223:
        /*04fc*/ 	.word	index@(_ZN7cutlass13device_kernelIN5flash19enable_sm80_to_sm89INS1_16FlashAttnBwdSm80INS1_25CollectiveMainloopBwdSm80ILi2ELi2EN4cute5tupleIJNS5_1CILi64EEENS7_ILi128EEES8_EEENS_6half_tEfNS_4arch4Sm80ELb0ELb0ELb1ELb0ELb0ELb0ELb0ELb0ELi2ELi2ELi4ELi2ELb1EEENS1_21CollectiveEpilogueBwdISA_SB_SD_Li256ELb0ELb0ELi2EEENS1_19SingleTileSchedulerILb0ELb0ELb0ELi128EEEEEEEEEvNT_6ParamsE)
        /*0500*/ 	.word	0x00000004


	//----- nvinfo : EIATTR_FRAME_SIZE
	.align		4
.L_224:
        /*0504*/ 	.byte	0x04, 0x11
        /*0506*/ 	.short	(.L_226 - .L_225)
	.align		4
.L_225:
        /*0508*/ 	.word	index@(_ZN7cutlass13device_kernelIN5flash19enable_sm80_to_sm89INS1_16FlashAttnBwdSm80INS1_25CollectiveMainloopBwdSm80ILi2ELi2EN4cute5tupleIJNS5_1CILi64EEENS7_ILi128EEES8_EEENS_6half_tEfNS_4arch4Sm80ELb0ELb0ELb1ELb0ELb0ELb0ELb0ELb0ELi2ELi2ELi4ELi2ELb1EEENS1_21CollectiveEpilogueBwdISA_SB_SD_Li256ELb0ELb0ELi2EEENS1_19SingleTileSchedulerILb0ELb0ELb0ELi128EEEEEEEEEvNT_6ParamsE)
        /*050c*/ 	.word	0x00000000


	//----- nvinfo : EIATTR_MIN_STACK_SIZE
	.align		4
.L_226:
        /*0510*/ 	.byte	0x04, 0x12
        /*0512*/ 	.short	(.L_228 - .L_227)
	.align		4
.L_227:
        /*0514*/ 	.word	index@(_ZN7cutlass13device_kernelIN5flash19enable_sm80_to_sm89INS1_16FlashAttnBwdSm80INS1_25CollectiveMainloopBwdSm80ILi2ELi2EN4cute5tupleIJNS5_1CILi64EEENS7_ILi128EEES8_EEENS_6half_tEfNS_4arch4Sm80ELb0ELb0ELb1ELb0ELb0ELb0ELb0ELb0ELi2ELi2ELi4ELi2ELb1EEENS1_21CollectiveEpilogueBwdISA_SB_SD_Li256ELb0ELb0ELi2EEENS1_19SingleTileSchedulerILb0ELb0ELb0ELi128EEEEEEEEEvNT_6ParamsE)
        /*0518*/ 	.word	0x00000000


	//----- nvinfo : EIATTR_MIN_STACK_SIZE
	.align		4
.L_228:
        /*051c*/ 	.byte	0x04, 0x12
        /*051e*/ 	.short	(.L_230 - .L_229)
	.align		4
.L_229:
        /*0520*/ 	.word	index@(_ZN7cutlass13device_kernelIN5flash19enable_sm80_to_sm89INS1_16FlashAttnBwdSm80INS1_25CollectiveMainloopBwdSm80ILi2ELi2EN4cute5tupleIJNS5_1CILi64EEENS7_ILi128EEES8_EEENS_6half_tEfNS_4arch4Sm80ELb0ELb0ELb1ELb0ELb1ELb0ELb0ELb0ELi2ELi2ELi4ELi2ELb1EEENS1_21CollectiveEpilogueBwdISA_SB_SD_Li256ELb0ELb0ELi2EEENS1_19SingleTileSchedulerILb0ELb0ELb0ELi128EEEEEEEEEvNT_6ParamsE)
        /*0524*/ 	.word	0x00000000


	//----- nvinfo : EIATTR_MIN_STACK_SIZE
	.align		4
.L_230:
        /*0528*/ 	.byte	0x04, 0x12
        /*052a*/ 	.short	(.L_232 - .L_231)
	.align		4
.L_231:
        /*052c*/ 	.word	index@(_ZN7cutlass13device_kernelIN5flash19enable_sm80_to_sm89INS1_16FlashAttnBwdSm80INS1_25CollectiveMainloopBwdSm80ILi2ELi2EN4cute5tupleIJNS5_1CILi64EEENS7_ILi128EEES8_EEENS_6half_tEfNS_4arch4Sm80ELb0ELb0ELb1ELb0ELb0ELb0ELb0ELb0ELi2ELi2ELi4ELi2ELb1EEENS1_24CollectiveEpilogueBwdGQAISA_fSD_Li256ELb0ELb0EEENS1_19SingleTileSchedulerILb0ELb0ELb0ELi128EEEEEEEEEvNT_6ParamsE)
        /*0530*/ 	.word	0x00000000


	//----- nvinfo : EIATTR_MIN_STACK_SIZE
	.align		4
.L_232:
        /*0534*/ 	.byte	0x04, 0x12
        /*0536*/ 	.short	(.L_234 - .L_233)
	.align		4
.L_233:
        /*0538*/ 	.word	index@(_ZN7cutlass13device_kernelIN5flash19enable_sm80_to_sm89INS1_16FlashAttnBwdSm80INS1_25CollectiveMainloopBwdSm80ILi2ELi2EN4cute5tupleIJNS5_1CILi64EEENS7_ILi128EEES8_EEENS_6half_tEfNS_4arch4Sm80ELb0ELb0ELb1ELb0ELb1ELb0ELb0ELb0ELi2ELi2ELi4ELi2ELb1EEENS1_24CollectiveEpilogueBwdGQAISA_fSD_Li256ELb0ELb1EEENS1_19SingleTileSchedulerILb0ELb0ELb0ELi128EEEEEEEEEvNT_6ParamsE)
        /*053c*/ 	.word	0x00000000


	//----- nvinfo : EIATTR_MIN_STACK_SIZE
	.align		4
.L_234:
        /*0540*/ 	.byte	0x04, 0x12
        /*0542*/ 	.short	(.L_236 - .L_235)
	.align		4
.L_235:
        /*0544*/ 	.word	index@(_ZN7cutlass13device_kernelIN5flash19enable_sm80_to_sm89INS1_16FlashAttnBwdSm80INS1_25CollectiveMainloopBwdSm80ILi2ELi2EN4cute5tupleIJNS5_1CILi64EEENS7_ILi128EEES8_EEENS_6half_tEfNS_4arch4Sm80ELb0ELb0ELb1ELb1ELb0ELb0ELb0ELb0ELi2ELi2ELi4ELi2ELb1EEENS1_21CollectiveEpilogueBwdISA_SB_SD_Li256ELb1ELb0ELi2EEENS1_19SingleTileSchedulerILb1ELb0ELb0ELi128EEEEEEEEEvNT_6ParamsE)
        /*0548*/ 	.word	0x00000000


	//----- nvinfo : EIATTR_MIN_STACK_SIZE
	.align		4
.L_236:
        /*054c*/ 	.byte	0x04, 0x12
        /*054e*/ 	.short	(.L_238 - .L_237)
	.align		4
.L_237:
        /*0550*/ 	.word	index@(_ZN7cutlass13device_kernelIN5flash19enable_sm80_to_sm89INS1_16FlashAttnBwdSm80INS1_25CollectiveMainloopBwdSm80ILi2ELi2EN4cute5tupleIJNS5_1CILi64EEENS7_ILi128EEES8_EEENS_6half_tEfNS_4arch4Sm80ELb0ELb0ELb1ELb1ELb1ELb0ELb0ELb0ELi2ELi2ELi4ELi2ELb1EEENS1_21CollectiveEpilogueBwdISA_SB_SD_Li256ELb1ELb0ELi2EEENS1_19SingleTileSchedulerILb1ELb0ELb0ELi128EEEEEEEEEvNT_6ParamsE)
        /*0554*/ 	.word	0x00000000


	//----- nvinfo : EIATTR_MIN_STACK_SIZE
	.align		4
.L_238:
        /*0558*/ 	.byte	0x04, 0x12
        /*055a*/ 	.short	(.L_240 - .L_239)
	.align		4
.L_239:
        /*055c*/ 	.word	index@(_ZN7cutlass13device_kernelIN5flash19enable_sm80_to_sm89INS1_16FlashAttnBwdSm80INS1_25CollectiveMainloopBwdSm80ILi2ELi2EN4cute5tupleIJNS5_1CILi64EEENS7_ILi128EEES8_EEENS_6half_tEfNS_4arch4Sm80ELb0ELb0ELb1ELb1ELb0ELb0ELb0ELb0ELi2ELi2ELi4ELi2ELb1EEENS1_24CollectiveEpilogueBwdGQAISA_fSD_Li256ELb1ELb0EEENS1_19SingleTileSchedulerILb1ELb0ELb0ELi128EEEEEEEEEvNT_6ParamsE)
        /*0560*/ 	.word	0x00000000


	//----- nvinfo : EIATTR_MIN_STACK_SIZE
	.align		4
.L_240:
        /*0564*/ 	.byte	0x04, 0x12
        /*0566*/ 	.short	(.L_242 - .L_241)
	.align		4
.L_241:
        /*0568*/ 	.word	index@(_ZN7cutlass13device_kernelIN5flash19enable_sm80_to_sm89INS1_16FlashAttnBwdSm80INS1_25CollectiveMainloopBwdSm80ILi2ELi2EN4cute5tupleIJNS5_1CILi64EEENS7_ILi128EEES8_EEENS_6half_tEfNS_4arch4Sm80ELb0ELb0ELb1ELb1ELb1ELb0ELb0ELb0ELi2ELi2ELi4ELi2ELb1EEENS1_24CollectiveEpilogueBwdGQAISA_fSD_Li256ELb1ELb1EEENS1_19SingleTileSchedulerILb1ELb0ELb0ELi128EEEEEEEEEvNT_6ParamsE)
        /*056c*/ 	.word	0x00000000


	//----- nvinfo : EIATTR_MIN_STACK_SIZE
	.align		4
.L_242:
        /*0570*/ 	.byte	0x04, 0x12
        /*0572*/ 	.short	(.L_244 - .L_243)
	.align		4
.L_243:
        /*0574*/ 	.word	index@(_ZN7cutlass13device_kernelIN5flash19enable_sm80_to_sm89INS1_16FlashAttnBwdSm80INS1_25CollectiveMainloopBwdSm80ILi2ELi2EN4cute5tupleIJNS5_1CILi64EEENS7_ILi128EEES8_EEENS_6half_tEfNS_4arch4Sm80ELb0ELb1ELb1ELb0ELb0ELb0ELb0ELb0ELi2ELi2ELi4ELi2ELb1EEENS1_21CollectiveEpilogueBwdISA_SB_SD_Li256ELb0ELb0ELi2EEENS1_19SingleTileSchedulerILb0ELb0ELb0ELi128EEEEEEEEEvNT_6ParamsE)
        /*0578*/ 	.word	0x00000000


	//----- nvinfo : EIATTR_MIN_STACK_SIZE
	.align		4
.L_244:
        /*057c*/ 	.byte	0x04, 0x12
        /*057e*/ 	.short	(.L_246 - .L_245)
	.align		4
.L_245:
        /*0580*/ 	.word	index@(_ZN7cutlass13device_kernelIN5flash19enable_sm80_to_sm89INS1_16FlashAttnBwdSm80INS1_25CollectiveMainloopBwdSm80ILi2ELi2EN4cute5tupleIJNS5_1CILi64EEENS7_ILi128EEES8_EEENS_6half_tEfNS_4arch4Sm80ELb0ELb1ELb1ELb0ELb1ELb0ELb0ELb0ELi2ELi2ELi4ELi2ELb1EEENS1_21CollectiveEpilogueBwdISA_SB_SD_Li256ELb0ELb0ELi2EEENS1_19SingleTileSchedulerILb0ELb0ELb0ELi128EEEEEEEEEvNT_6ParamsE)
        /*0584*/ 	.word	0x00000000


	//----- nvinfo : EIATTR_MIN_STACK_SIZE
	.align		4
.L_246:
        /*0588*/ 	.byte	0x04, 0x12
        /*058a*/ 	.short	(.L_248 - .L_247)
	.align		4
.L_247:
        /*058c*/ 	.word	index@(_ZN7cutlass13device_kernelIN5flash19enable_sm80_to_sm89INS1_16FlashAttnBwdSm80INS1_25CollectiveMainloopBwdSm80ILi2ELi2EN4cute5tupleIJNS5_1CILi64EEENS7_ILi128EEES8_EEENS_6half_tEfNS_4arch4Sm80ELb0ELb1ELb1ELb0ELb0ELb0ELb0ELb0ELi2ELi2ELi4ELi2ELb1EEENS1_24CollectiveEpilogueBwdGQAISA_fSD_Li256ELb0ELb0EEENS1_19SingleTileSchedulerILb0ELb0ELb0ELi128EEEEEEEEEvNT_6ParamsE)
        /*0590*/ 	.word	0x00000000


	//----- nvinfo : EIATTR_MIN_STACK_SIZE
	.align		4
.L_248:
        /*0594*/ 	.byte	0x04, 0x12
        /*0596*/ 	.short	(.L_250 - .L_249)
	.align		4
.L_249:
        /*0598*/ 	.word	index@(_ZN7cutlass13device_kernelIN5flash19enable_sm80_to_sm89INS1_16FlashAttnBwdSm80INS1_25CollectiveMainloopBwdSm80ILi2ELi2EN4cute5tupleIJNS5_1CILi64EEENS7_ILi128EEES8_EEENS_6half_tEfNS_4arch4Sm80ELb0ELb1ELb1ELb0ELb1ELb0ELb0ELb0ELi2ELi2ELi4ELi2ELb1EEENS1_24CollectiveEpilogueBwdGQAISA_fSD_Li256ELb0ELb1EEENS1_19SingleTileSchedulerILb0ELb0ELb0ELi128EEEEEEEEEvNT_6ParamsE)
        /*059c*/ 	.word	0x00000000


	//----- nvinfo : EIATTR_MIN_STACK_SIZE
	.align		4
.L_250:
        /*05a0*/ 	.byte	0x04, 0x12
        /*05a2*/ 	.short	(.L_252 - .L_251)
	.align		4
.L_251:
        /*05a4*/ 	.word	index@(_ZN7cutlass13device_kernelIN5flash19enable_sm80_to_sm89INS1_16FlashAttnBwdSm80INS1_25CollectiveMainloopBwdSm80ILi2ELi2EN4cute5tupleIJNS5_1CILi64EEENS7_ILi128EEES8_EEENS_6half_tEfNS_4arch4Sm80ELb0ELb1ELb1ELb1ELb0ELb0ELb0ELb0ELi2ELi2ELi4ELi2ELb1EEENS1_21CollectiveEpilogueBwdISA_SB_SD_Li256ELb1ELb0ELi2EEENS1_19SingleTileSchedulerILb1ELb0ELb0ELi128EEEEEEEEEvNT_6ParamsE)
        /*05a8*/ 	.word	0x00000000


	//----- nvinfo : EIATTR_MIN_STACK_SIZE
	.align		4
.L_252:
        /*05ac*/ 	.byte	0x04, 0x12
        /*05ae*/ 	.short	(.L_254 - .L_253)
	.align		4
.L_253:
        /*05b0*/ 	.word	index@(_ZN7cutlass13device_kernelIN5flash19enable_sm80_to_sm89INS1_16FlashAttnBwdSm80INS1_25CollectiveMainloopBwdSm80ILi2ELi2EN4cute5tupleIJNS5_1CILi64EEENS7_ILi128EEES8_EEENS_6half_tEfNS_4arch4Sm80ELb0ELb1ELb1ELb1ELb1ELb0ELb0ELb0ELi2ELi2ELi4ELi2ELb1EEENS1_21CollectiveEpilogueBwdISA_SB_SD_Li256ELb1ELb0ELi2EEENS1_19SingleTileSchedulerILb1ELb0ELb0ELi128EEEEEEEEEvNT_6ParamsE)
        /*05b4*/ 	.word	0x00000000


	//----- nvinfo : EIATTR_MIN_STACK_SIZE
	.align		4
.L_254:
        /*05b8*/ 	.byte	0x04, 0x12
        /*05ba*/ 	.short	(.L_256 - .L_255)
	.align		4
.L_255:
        /*05bc*/ 	.word	index@(_ZN7cutlass13device_kernelIN5flash19enable_sm80_to_sm89INS1_16FlashAttnBwdSm80INS1_25CollectiveMainloopBwdSm80ILi2ELi2EN4cute5tupleIJNS5_1CILi64EEENS7_ILi128EEES8_EEENS_6half_tEfNS_4arch4Sm80ELb0ELb1ELb1ELb1ELb0ELb0ELb0ELb0ELi2ELi2ELi4ELi2ELb1EEENS1_24CollectiveEpilogueBwdGQAISA_fSD_Li256ELb1ELb0EEENS1_19SingleTileSchedulerILb1ELb0ELb0ELi128EEEEEEEEEvNT_6ParamsE)
        /*05c0*/ 	.word	0x00000000


	//----- nvinfo : EIATTR_MIN_STACK_SIZE
	.align		4
.L_256:
        /*05c4*/ 	.byte	0x04, 0x12
        /*05c6*/ 	.short	(.L_258 - .L_257)
	.align		4
.L_257:
        /*05c8*/ 	.word	index@(_ZN7cutlass13device_kernelIN5flash19enable_sm80_to_sm89INS1_16FlashAttnBwdSm80INS1_25CollectiveMainloopBwdSm80ILi2ELi2EN4cute5tupleIJNS5_1CILi64EEENS7_ILi128EEES8_EEENS_6half_tEfNS_4arch4Sm80ELb0ELb1ELb1ELb1ELb1ELb0ELb0ELb0ELi2ELi2ELi4ELi2ELb1EEENS1_24CollectiveEpilogueBwdGQAISA_fSD_Li256ELb1ELb1EEENS1_19SingleTileSchedulerILb1ELb0ELb0ELi128EEEEEEEEEvNT_6ParamsE)
        /*05cc*/ 	.word	0x00000000


	//----- nvinfo : EIATTR_MIN_STACK_SIZE
	.align		4
.L_258:
        /*05d0*/ 	.byte	0x04, 0x12
        /*05d2*/ 	.short	(.L_260 - .L_259)
	.align		4
.L_259:
        /*05d4*/ 	.word	index@(_ZN7cutlass13device_kernelIN5flash19enable_sm80_to_sm89INS1_16FlashAttnBwdSm80INS1_25CollectiveMainloopBwdSm80ILi2ELi2EN4cute5tupleIJNS5_1CILi64EEENS7_ILi128EEES8_EEENS_6half_tEfNS_4arch4Sm80ELb1ELb0ELb1ELb0ELb0ELb0ELb0ELb0ELi2ELi2ELi4ELi2ELb1EEENS1_21CollectiveEpilogueBwdISA_SB_SD_Li256ELb0ELb0ELi2EEENS1_25SingleTileBwdLPTSchedulerILb0ELi128ELb0EEEEEEEEEvNT_6ParamsE)
        /*05d8*/ 	.word	0x00000000


	//----- nvinfo : EIATTR_MIN_STACK_SIZE
	.align		4
.L_260:
        /*05dc*/ 	.byte	0x04, 0x12
        /*05de*/ 	.short	(.L_262 - .L_261)
	.align		4
.L_261:
        /*05e0*/ 	.word	index@(_ZN7cutlass13device_kernelIN5flash19enable_sm80_to_sm89INS1_16FlashAttnBwdSm80INS1_25CollectiveMainloopBwdSm80ILi2ELi2EN4cute5tupleIJNS5_1CILi64EEENS7_ILi128EEES8_EEENS_6half_tEfNS_4arch4Sm80ELb1ELb0ELb1ELb0ELb1ELb0ELb0ELb0ELi2ELi2ELi4ELi2ELb1EEENS1_21CollectiveEpilogueBwdISA_SB_SD_Li256ELb0ELb0ELi2EEENS1_25SingleTileBwdLPTSchedulerILb0ELi128ELb1EEEEEEEEEvNT_6ParamsE)
        /*05e4*/ 	.word	0x00000000


	//----- nvinfo : EIATTR_MIN_STACK_SIZE
	.align		4
.L_262:
        /*05e8*/ 	.byte	0x04, 0x12
        /*05ea*/ 	.short	(.L_264 - .L_263)
	.align		4
.L_263:
        /*05ec*/ 	.word	index@(_ZN7cutlass13device_kernelIN5flash19enable_sm80_to_sm89INS1_16FlashAttnBwdSm80INS1_25CollectiveMainloopBwdSm80ILi2ELi2EN4cute5tupleIJNS5_1CILi64EEENS7_ILi128EEES8_EEENS_6half_tEfNS_4arch4Sm80ELb1ELb0ELb1ELb0ELb0ELb0ELb0ELb0ELi2ELi2ELi4ELi2ELb1EEENS1_24CollectiveEpilogueBwdGQAISA_fSD_Li256ELb0ELb0EEENS1_25SingleTileBwdLPTSchedulerILb0ELi128ELb0EEEEEEEEEvNT_6ParamsE)
        /*05f0*/ 	.word	0x00000000


	//----- nvinfo : EIATTR_MIN_STACK_SIZE
	.align		4
.L_264:
        /*05f4*/ 	.byte	0x04, 0x12
        /*05f6*/ 	.short	(.L_266 - .L_265)
	.align		4
.L_265:
        /*05f8*/ 	.word	index@(_ZN7cutlass13device_kernelIN5flash19enable_sm80_to_sm89INS1_16FlashAttnBwdSm80INS1_25CollectiveMainloopBwdSm80ILi2ELi2EN4cute5tupleIJNS5_1CILi64EEENS7_ILi128EEES8_EEENS_6half_tEfNS_4arch4Sm80ELb1ELb0ELb1ELb0ELb1ELb0ELb0ELb0ELi2ELi2ELi4ELi2ELb1EEENS1_24CollectiveEpilogueBwdGQAISA_fSD_Li256ELb0ELb1EEENS1_25SingleTileBwdLPTSchedulerILb0ELi128ELb1EEEEEEEEEvNT_6ParamsE)
        /*05fc*/ 	.word	0x00000000


	//----- nvinfo : EIATTR_MIN_STACK_SIZE
	.align		4
.L_266:
        /*0600*/ 	.byte	0x04, 0x12
        /*0602*/ 	.short	(.L_268 - .L_267)
	.align		4
.L_267:
        /*0604*/ 	.word	index@(_ZN7cutlass13device_kernelIN5flash22FlashAttnBwdPreprocessIN4cute5tupleIJNS3_1CILi64EEES6_EEENS_6half_tEfNS_4arch4Sm80ELb1ELb0EEEEEvNT_6ParamsE)
        /*0608*/ 	.word	0x00000000


	//----- nvinfo : EIATTR_MIN_STACK_SIZE
	.align		4
.L_268:
        /*060c*/ 	.byte	0x04, 0x12
        /*060e*/ 	.short	(.L_270 - .L_269)
	.align		4
.L_269:
        /*0610*/ 	.word	index@(_ZN7cutlass13device_kernelIN5flash19enable_sm80_to_sm89INS1_16FlashAttnBwdSm80INS1_25CollectiveMainloopBwdSm80ILi2ELi2EN4cute5tupleIJNS5_1CILi64EEENS7_ILi128EEES8_EEENS_6half_tEfNS_4arch4Sm80ELb1ELb0ELb1ELb1ELb0ELb0ELb0ELb0ELi2ELi2ELi4ELi2ELb1EEENS1_21CollectiveEpilogueBwdISA_SB_SD_Li256ELb1ELb0ELi2EEENS1_25SingleTileBwdLPTSchedulerILb1ELi128ELb0EEEEEEEEEvNT_6ParamsE)
        /*0614*/ 	.word	0x00000000


	//----- nvinfo : EIATTR_MIN_STACK_SIZE
	.align		4
.L_270:
        /*0618*/ 	.byte	0x04, 0x12
        /*061a*/ 	.short	(.L_272 - .L_271)
	.align		4
.L_271:
        /*061c*/ 	.word	index@(_ZN7cutlass13device_kernelIN5flash19enable_sm80_to_sm89INS1_16FlashAttnBwdSm80INS1_25CollectiveMainloopBwdSm80ILi2ELi2EN4cute5tupleIJNS5_1CILi64EEENS7_ILi128EEES8_EEENS_6half_tEfNS_4arch4Sm80ELb1ELb0ELb1ELb1ELb1ELb0ELb0ELb0ELi2ELi2ELi4ELi2ELb1EEENS1_21CollectiveEpilogueBwdISA_SB_SD_Li256ELb1ELb0ELi2EEENS1_25SingleTileBwdLPTSchedulerILb1ELi128ELb1EEEEEEEEEvNT_6ParamsE)
        /*0620*/ 	.word	0x00000000


	//----- nvinfo : EIATTR_MIN_STACK_SIZE
	.align		4
.L_272:
        /*0624*/ 	.byte	0x04, 0x12
        /*0626*/ 	.short	(.L_274 - .L_273)
	.align		4
.L_273:
        /*0628*/ 	.word	index@(_ZN7cutlass13device_kernelIN5flash19enable_sm80_to_sm89INS1_16FlashAttnBwdSm80INS1_25CollectiveMainloopBwdSm80ILi2ELi2EN4cute5tupleIJNS5_1CILi64EEENS7_ILi128EEES8_EEENS_6half_tEfNS_4arch4Sm80ELb1ELb0ELb1ELb1ELb0ELb0ELb0ELb0ELi2ELi2ELi4ELi2ELb1EEENS1_24CollectiveEpilogueBwdGQAISA_fSD_Li256ELb1ELb0EEENS1_25SingleTileBwdLPTSchedulerILb1ELi128ELb0EEEEEEEEEvNT_6ParamsE)
        /*062c*/ 	.word	0x00000000


	//----- nvinfo : EIATTR_MIN_STACK_SIZE
	.align		4
.L_274:
        /*0630*/ 	.byte	0x04, 0x12
        /*0632*/ 	.short	(.L_276 - .L_275)
	.align		4
.L_275:
        /*0634*/ 	.word	index@(_ZN7cutlass13device_kernelIN5flash32FlashAttnBwdPostprocessConvertdQIN4cute5tupleIJNS3_1CILi64EEES6_EEENS_6half_tEfNS_4arch4Sm80ELi256ENS3_8TiledMMAINS3_8MMA_AtomIJNS3_28SM80_16x8x16_F32F16F16F32_TNEEEENS3_6LayoutINS4_IJNS5_ILi2EEENS5_ILi4EEENS5_ILi1EEEEEENS4_IJSI_SG_NS5_ILi0EEEEEEEENS4_IJNS5_ILi32EEES6_NS5_ILi16EEEEEEEELb0EEEEEvNT_6ParamsE)
        /*0638*/ 	.word	0x00000000


	//----- nvinfo : EIATTR_MIN_STACK_SIZE
	.align		4
.L_276:
        /*063c*/ 	.byte	0x04, 0x12
        /*063e*/ 	.short	(.L_278 - .L_277)
	.align		4
.L_277:
        /*0640*/ 	.word	index@(_ZN7cutlass13device_kernelIN5flash19enable_sm80_to_sm89INS1_16FlashAttnBwdSm80INS1_25CollectiveMainloopBwdSm80ILi2ELi2EN4cute5tupleIJNS5_1CILi64EEENS7_ILi128EEES8_EEENS_6half_tEfNS_4arch4Sm80ELb1ELb0ELb1ELb1ELb1ELb0ELb0ELb0ELi2ELi2ELi4ELi2ELb1EEENS1_24CollectiveEpilogueBwdGQAISA_fSD_Li256ELb1ELb1EEENS1_25SingleTileBwdLPTSchedulerILb1ELi128ELb1EEEEEEEEEvNT_6ParamsE)
        /*0644*/ 	.word	0x00000000


	//----- nvinfo : EIATTR_MIN_STACK_SIZE
	.align		4
.L_278:
        /*0648*/ 	.byte	0x04, 0x12
        /*064a*/ 	.short	(.L_280 - .L_279)
	.align		4
.L_279:
        /*064c*/ 	.word	index@(_ZN7cutlass13device_kernelIN5flash22FlashAttnBwdPreprocessIN4cute5tupleIJNS3_1CILi64EEES6_EEENS_6half_tEfNS_4arch4Sm80ELb1ELb1EEEEEvNT_6ParamsE)
        /*0650*/ 	.word	0x00000000


	//----- nvinfo : EIATTR_MIN_STACK_SIZE
	.align		4
.L_280:
        /*0654*/ 	.byte	0x04, 0x12
        /*0656*/ 	.short	(.L_282 - .L_281)
	.align		4
.L_281:
        /*0658*/ 	.word	index@(_ZN7cutlass13device_kernelIN5flash19enable_sm80_to_sm89INS1_16FlashAttnBwdSm80INS1_25CollectiveMainloopBwdSm80ILi2ELi2EN4cute5tupleIJNS5_1CILi128EEES8_NS7_ILi64EEEEEENS_6half_tEfNS_4arch4Sm80ELb0ELb0ELb1ELb0ELb0ELb0ELb0ELb0ELi2ELi4ELi4ELi4ELb0EEENS1_21CollectiveEpilogueBwdISA_SB_SD_Li256ELb0ELb0ELi2EEENS1_19SingleTileSchedulerILb0ELb0ELb0ELi128EEEEEEEEEvNT_6ParamsE)
        /*065c*/ 	.word	0x00000000


	//----- nvinfo : EIATTR_MIN_STACK_SIZE
	.align		4
.L_282:
        /*0660*/ 	.byte	0x04, 0x12
        /*0662*/ 	.short	(.L_284 - .L_283)
	.align		4
.L_283:
        /*0664*/ 	.word	index@(_ZN7cutlass13device_kernelIN5flash19enable_sm80_to_sm89INS1_16FlashAttnBwdSm80INS1_25CollectiveMainloopBwdSm80ILi2ELi2EN4cute5tupleIJNS5_1CILi128EEES8_NS7_ILi64EEEEEENS_6half_tEfNS_4arch4Sm80ELb0ELb0ELb1ELb0ELb1ELb0ELb0ELb0ELi2ELi4ELi4ELi4ELb0EEENS1_21CollectiveEpilogueBwdISA_SB_SD_Li256ELb0ELb0ELi2EEENS1_19SingleTileSchedulerILb0ELb0ELb0ELi128EEEEEEEEEvNT_6ParamsE)
        /*0668*/ 	.word	0x00000000


	//----- nvinfo : EIATTR_MIN_STACK_SIZE
	.align		4
.L_284:
        /*066c*/ 	.byte	0x04, 0x12
        /*066e*/ 	.short	(.L_286 - .L_285)
	.align		4
.L_285:
        /*0670*/ 	.word	index@(_ZN7cutlass13device_kernelIN5flash19enable_sm80_to_sm89INS1_16FlashAttnBwdSm80INS1_25CollectiveMainloopBwdSm80ILi2ELi2EN4cute5tupleIJNS5_1CILi128EEES8_NS7_ILi64EEEEEENS_6half_tEfNS_4arch4Sm80ELb0ELb0ELb1ELb0ELb0ELb0ELb0ELb0ELi2ELi4ELi4ELi4ELb0EEENS1_24CollectiveEpilogueBwdGQAISA_fSD_Li256ELb0ELb0EEENS1_19SingleTileSchedulerILb0ELb0ELb0ELi128EEEEEEEEEvNT_6ParamsE)
        /*0674*/ 	.word	0x00000000


	//----- nvinfo : EIATTR_MIN_STACK_SIZE
	.align		4
.L_286:
        /*0678*/ 	.byte	0x04, 0x12
        /*067a*/ 	.short	(.L_288 - .L_287)
	.align		4
.L_287:
        /*067c*/ 	.word	index@(_ZN7cutlass13device_kernelIN5flash19enable_sm80_to_sm89INS1_16FlashAttnBwdSm80INS1_25CollectiveMainloopBwdSm80ILi2ELi2EN4cute5tupleIJNS5_1CILi128EEES8_NS7_ILi64EEEEEENS_6half_tEfNS_4arch4Sm80ELb0ELb0ELb1ELb0ELb1ELb0ELb0ELb0ELi2ELi4ELi4ELi4ELb0EEENS1_24CollectiveEpilogueBwdGQAISA_fSD_Li256ELb0ELb1EEENS1_19SingleTileSchedulerILb0ELb0ELb0ELi128EEEEEEEEEvNT_6ParamsE)
        /*0680*/ 	.word	0x00000000


	//----- nvinfo : EIATTR_MIN_STACK_SIZE
	.align		4
.L_288:
        /*0684*/ 	.byte	0x04, 0x12
        /*0686*/ 	.short	(.L_290 - .L_289)
	.align		4
.L_289:
        /*0688*/ 	.word	index@(_ZN7cutlass13device_kernelIN5flash19enable_sm80_to_sm89INS1_16FlashAttnBwdSm80INS1_25CollectiveMainloopBwdSm80ILi2ELi2EN4cute5tupleIJNS5_1CILi128EEES8_NS7_ILi64EEEEEENS_6half_tEfNS_4arch4Sm80ELb0ELb0ELb1ELb1ELb0ELb0ELb0ELb0ELi2ELi4ELi4ELi4ELb0EEENS1_21CollectiveEpilogueBwdISA_SB_SD_Li256ELb1ELb0ELi2EEENS1_19SingleTileSchedulerILb1ELb0ELb0ELi128EEEEEEEEEvNT_6ParamsE)
        /*068c*/ 	.word	0x00000000


	//----- nvinfo : EIATTR_MIN_STACK_SIZE
	.align		4
.L_290:
        /*0690*/ 	.byte	0x04, 0x12
        /*0692*/ 	.short	(.L_292 - .L_291)
	.align		4
.L_291:
        /*0694*/ 	.word	index@(_ZN7cutlass13device_kernelIN5flash19enable_sm80_to_sm89INS1_16FlashAttnBwdSm80INS1_25CollectiveMainloopBwdSm80ILi2ELi2EN4cute5tupleIJNS5_1CILi128EEES8_NS7_ILi64EEEEEENS_6half_tEfNS_4arch4Sm80ELb0ELb0ELb1ELb1ELb1ELb0ELb0ELb0ELi2ELi4ELi4ELi4ELb0EEENS1_21CollectiveEpilogueBwdISA_SB_SD_Li256ELb1ELb0ELi2EEENS1_19SingleTileSchedulerILb1ELb0ELb0ELi128EEEEEEEEEvNT_6ParamsE)
        /*0698*/ 	.word	0x00000000


	//----- nvinfo : EIATTR_MIN_STACK_SIZE
	.align		4
.L_292:
        /*069c*/ 	.byte	0x04, 0x12
        /*069e*/ 	.short	(.L_294 - .L_293)
	.align		4
.L_293:
        /*06a0*/ 	.word	index@(_ZN7cutlass13device_kernelIN5flash19enable_sm80_to_sm89INS1_16FlashAttnBwdSm80INS1_25CollectiveMainloopBwdSm80ILi2ELi2EN4cute5tupleIJNS5_1CILi128EEES8_NS7_ILi64EEEEEENS_6half_tEfNS_4arch4Sm80ELb0ELb0ELb1ELb1ELb0ELb0ELb0ELb0ELi2ELi4ELi4ELi4ELb0EEENS1_24CollectiveEpilogueBwdGQAISA_fSD_Li256ELb1ELb0EEENS1_19SingleTileSchedulerILb1ELb0ELb0ELi128EEEEEEEEEvNT_6ParamsE)
        /*06a4*/ 	.word	0x00000000


	//----- nvinfo : EIATTR_MIN_STACK_SIZE
	.align		4
.L_294:
        /*06a8*/ 	.byte	0x04, 0x12
        /*06aa*/ 	.short	(.L_296 - .L_295)
	.align		4
.L_295:
        /*06ac*/ 	.word	index@(_ZN7cutlass13device_kernelIN5flash19enable_sm80_to_sm89INS1_16FlashAttnBwdSm80INS1_25CollectiveMainloopBwdSm80ILi2ELi2EN4cute5tupleIJNS5_1CILi128EEES8_NS7_ILi64EEEEEENS_6half_tEfNS_4arch4Sm80ELb0ELb0ELb1ELb1ELb1ELb0ELb0ELb0ELi2ELi4ELi4ELi4ELb0EEENS1_24CollectiveEpilogueBwdGQAISA_fSD_Li256ELb1ELb1EEENS1_19SingleTileSchedulerILb1ELb0ELb0ELi128EEEEEEEEEvNT_6ParamsE)
        /*06b0*/ 	.word	0x00000000


	//----- nvinfo : EIATTR_MIN_STACK_SIZE
	.align		4
.L_296:
        /*06b4*/ 	.byte	0x04, 0x12
        /*06b6*/ 	.short	(.L_298 - .L_297)
	.align		4
.L_297:
        /*06b8*/ 	.word	index@(_ZN7cutlass13device_kernelIN5flash19enable_sm80_to_sm89INS1_16FlashAttnBwdSm80INS1_25CollectiveMainloopBwdSm80ILi2ELi2EN4cute5tupleIJNS5_1CILi128EEES8_NS7_ILi64EEEEEENS_6half_tEfNS_4arch4Sm80ELb0ELb1ELb1ELb0ELb0ELb0ELb0ELb0ELi2ELi4ELi4ELi4ELb0EEENS1_21CollectiveEpilogueBwdISA_SB_SD_Li256ELb0ELb0ELi2EEENS1_19SingleTileSchedulerILb0ELb0ELb0ELi128EEEEEEEEEvNT_6ParamsE)
        /*06bc*/ 	.word	0x00000000


	//----- nvinfo : EIATTR_MIN_STACK_SIZE
	.align		4
.L_298:
        /*06c0*/ 	.byte	0x04, 0x12
        /*06c2*/ 	.short	(.L_300 - .L_299)
	.align		4
.L_299:
        /*06c4*/ 	.word	index@(_ZN7cutlass13device_kernelIN5flash19enable_sm80_to_sm89INS1_16FlashAttnBwdSm80INS1_25CollectiveMainloopBwdSm80ILi2ELi2EN4cute5tupleIJNS5_1CILi128EEES8_NS7_ILi64EEEEEENS_6half_tEfNS_4arch4Sm80ELb0ELb1ELb1ELb0ELb1ELb0ELb0ELb0ELi2ELi4ELi4ELi4ELb0EEENS1_21CollectiveEpilogueBwdISA_SB_SD_Li256ELb0ELb0ELi2EEENS1_19SingleTileSchedulerILb0ELb0ELb0ELi128EEEEEEEEEvNT_6ParamsE)
        /*06c8*/ 	.word	0x00000000


	//----- nvinfo : EIATTR_MIN_STACK_SIZE
	.align		4
.L_300:
        /*06cc*/ 	.byte	0x04, 0x12
        /*06ce*/ 	.short	(.L_302 - .L_301)
	.align		4
.L_301:
        /*06d0*/ 	.word	index@(_ZN7cutlass13device_kernelIN5flash19enable_sm80_to_sm89INS1_16FlashAttnBwdSm80INS1_25CollectiveMainloopBwdSm80ILi2ELi2EN4cute5tupleIJNS5_1CILi128EEES8_NS7_ILi64EEEEEENS_6half_tEfNS_4arch4Sm80ELb0ELb1ELb1ELb0ELb0ELb0ELb0ELb0ELi2ELi4ELi4ELi4ELb0EEENS1_24CollectiveEpilogueBwdGQAISA_fSD_Li256ELb0ELb0EEENS1_19SingleTileSchedulerILb0ELb0ELb0ELi128EEEEEEEEEvNT_6ParamsE)
        /*06d4*/ 	.word	0x00000000


	//----- nvinfo : EIATTR_MIN_STACK_SIZE
	.align		4
.L_302:
        /*06d8*/ 	.byte	0x04, 0x12
        /*06da*/ 	.short	(.L_304 - .L_303)
	.align		4
.L_303:
        /*06dc*/ 	.word	index@(_ZN7cutlass13device_kernelIN5flash19enable_sm80_to_sm89INS1_16FlashAttnBwdSm80INS1_25CollectiveMainloopBwdSm80ILi2ELi2EN4cute5tupleIJNS5_1CILi128EEES8_NS7_ILi64EEEEEENS_6half_tEfNS_4arch4Sm80ELb0ELb1ELb1ELb0ELb1ELb0ELb0ELb0ELi2ELi4ELi4ELi4ELb0EEENS1_24CollectiveEpilogueBwdGQAISA_fSD_Li256ELb0ELb1EEENS1_19SingleTileSchedulerILb0ELb0ELb0ELi128EEEEEEEEEvNT_6ParamsE)
        /*06e0*/ 	.word	0x00000000


	//----- nvinfo : EIATTR_MIN_STACK_SIZE
	.align		4
.L_304:
        /*06e4*/ 	.byte	0x04, 0x12
        /*06e6*/ 	.short	(.L_306 - .L_305)
	.align		4
.L_305:
        /*06e8*/ 	.word	index@(_ZN7cutlass13device_kernelIN5flash19enable_sm80_to_sm89INS1_16FlashAttnBwdSm80INS1_25CollectiveMainloopBwdSm80ILi2ELi2EN4cute5tupleIJNS5_1CILi128EEES8_NS7_ILi64EEEEEENS_6half_tEfNS_4arch4Sm80ELb0ELb1ELb1ELb1ELb0ELb0ELb0ELb0ELi2ELi4ELi4ELi4ELb0EEENS1_21CollectiveEpilogueBwdISA_SB_SD_Li256ELb1ELb0ELi2EEENS1_19SingleTileSchedulerILb1ELb0ELb0ELi128EEEEEEEEEvNT_6ParamsE)
        /*06ec*/ 	.word	0x00000000


	//----- nvinfo : EIATTR_MIN_STACK_SIZE
	.align		4
.L_306:
        /*06f0*/ 	.byte	0x04, 0x12
        /*06f2*/ 	.short	(.L_308 - .L_307)
	.align		4
.L_307:
        /*06f4*/ 	.word	index@(_ZN7cutlass13device_kernelIN5flash19enable_sm80_to_sm89INS1_16FlashAttnBwdSm80INS1_25CollectiveMainloopBwdSm80ILi2ELi2EN4cute5tupleIJNS5_1CILi128EEES8_NS7_ILi64EEEEEENS_6half_tEfNS_4arch4Sm80ELb0ELb1ELb1ELb1ELb1ELb0ELb0ELb0ELi2ELi4ELi4ELi4ELb0EEENS1_21CollectiveEpilogueBwdISA_SB_SD_Li256ELb1ELb0ELi2EEENS1_19SingleTileSchedulerILb1ELb0ELb0ELi128EEEEEEEEEvNT_6ParamsE)
        /*06f8*/ 	.word	0x00000000


	//----- nvinfo : EIATTR_MIN_STACK_SIZE
	.align		4
.L_308:
        /*06fc*/ 	.byte	0x04, 0x12
        /*06fe*/ 	.short	(.L_310 - .L_309)
	.align		4
.L_309:
        /*0700*/ 	.word	index@(_ZN7cutlass13device_kernelIN5flash19enable_sm80_to_sm89INS1_16FlashAttnBwdSm80INS1_25CollectiveMainloopBwdSm80ILi2ELi2EN4cute5tupleIJNS5_1CILi128EEES8_NS7_ILi64EEEEEENS_6half_tEfNS_4arch4Sm80ELb0ELb1ELb1ELb1ELb0ELb0ELb0ELb0ELi2ELi4ELi4ELi4ELb0EEENS1_24CollectiveEpilogueBwdGQAISA_fSD_Li256ELb1ELb0EEENS1_19SingleTileSchedulerILb1ELb0ELb0ELi128EEEEEEEEEvNT_6ParamsE)
        /*0704*/ 	.word	0x00000000


	//----- nvinfo : EIATTR_MIN_STACK_SIZE
	.align		4
.L_310:
        /*0708*/ 	.byte	0x04, 0x12
        /*070a*/ 	.short	(.L_312 - .L_311)
	.align		4
.L_311:
        /*070c*/ 	.word	index@(_ZN7cutlass13device_kernelIN5flash19enable_sm80_to_sm89INS1_16FlashAttnBwdSm80INS1_25CollectiveMainloopBwdSm80ILi2ELi2EN4cute5tupleIJNS5_1CILi128EEES8_NS7_ILi64EEEEEENS_6half_tEfNS_4arch4Sm80ELb0ELb1ELb1ELb1ELb1ELb0ELb0ELb0ELi2ELi4ELi4ELi4ELb0EEENS1_24CollectiveEpilogueBwdGQAISA_fSD_Li256ELb1ELb1EEENS1_19SingleTileSchedulerILb1ELb0ELb0ELi128EEEEEEEEEvNT_6ParamsE)
        /*0710*/ 	.word	0x00000000


	//----- nvinfo : EIATTR_MIN_STACK_SIZE
	.align		4
.L_312:
        /*0714*/ 	.byte	0x04, 0x12
        /*0716*/ 	.short	(.L_314 - .L_313)
	.align		4
.L_313:
        /*0718*/ 	.word	index@(_ZN7cutlass13device_kernelIN5flash19enable_sm80_to_sm89INS1_16FlashAttnBwdSm80INS1_25CollectiveMainloopBwdSm80ILi2ELi2EN4cute5tupleIJNS5_1CILi128EEES8_NS7_ILi64EEEEEENS_6half_tEfNS_4arch4Sm80ELb1ELb0ELb1ELb0ELb0ELb0ELb0ELb0ELi2ELi4ELi4ELi4ELb0EEENS1_21CollectiveEpilogueBwdISA_SB_SD_Li256ELb0ELb0ELi2EEENS1_25SingleTileBwdLPTSchedulerILb0ELi128ELb0EEEEEEEEEvNT_6ParamsE)
        /*071c*/ 	.word	0x00000000


	//----- nvinfo : EIATTR_MIN_STACK_SIZE
	.align		4
.L_314:
        /*0720*/ 	.byte	0x04, 0x12
        /*0722*/ 	.short	(.L_316 - .L_315)
	.align		4
.L_315:
        /*0724*/ 	.word	index@(_ZN7cutlass13device_kernelIN5flash19enable_sm80_to_sm89INS1_16FlashAttnBwdSm80INS1_25CollectiveMainloopBwdSm80ILi2ELi2EN4cute5tupleIJNS5_1CILi128EEES8_NS7_ILi64EEEEEENS_6half_tEfNS_4arch4Sm80ELb1ELb0ELb1ELb0ELb1ELb0ELb0ELb0ELi2ELi4ELi4ELi4ELb0EEENS1_21CollectiveEpilogueBwdISA_SB_SD_Li256ELb0ELb0ELi2EEENS1_25SingleTileBwdLPTSchedulerILb0ELi128ELb1EEEEEEEEEvNT_6ParamsE)
        /*0728*/ 	.word	0x00000000


	//----- nvinfo : EIATTR_MIN_STACK_SIZE
	.align		4
.L_316:
        /*072c*/ 	.byte	0x04, 0x12
        /*072e*/ 	.short	(.L_318 - .L_317)
	.align		4
.L_317:
        /*0730*/ 	.word	index@(_ZN7cutlass13device_kernelIN5flash19enable_sm80_to_sm89INS1_16FlashAttnBwdSm80INS1_25CollectiveMainloopBwdSm80ILi2ELi2EN4cute5tupleIJNS5_1CILi128EEES8_NS7_ILi64EEEEEENS_6half_tEfNS_4arch4Sm80ELb1ELb0ELb1ELb0ELb0ELb0ELb0ELb0ELi2ELi4ELi4ELi4ELb0EEENS1_24CollectiveEpilogueBwdGQAISA_fSD_Li256ELb0ELb0EEENS1_25SingleTileBwdLPTSchedulerILb0ELi128ELb0EEEEEEEEEvNT_6ParamsE)
        /*0734*/ 	.word	0x00000000


	//----- nvinfo : EIATTR_MIN_STACK_SIZE
	.align		4
.L_318:
        /*0738*/ 	.byte	0x04, 0x12
        /*073a*/ 	.short	(.L_320 - .L_319)
	.align		4
.L_319:
        /*073c*/ 	.word	index@(_ZN7cutlass13device_kernelIN5flash19enable_sm80_to_sm89INS1_16FlashAttnBwdSm80INS1_25CollectiveMainloopBwdSm80ILi2ELi2EN4cute5tupleIJNS5_1CILi128EEES8_NS7_ILi64EEEEEENS_6half_tEfNS_4arch4Sm80ELb1ELb0ELb1ELb0ELb1ELb0ELb0ELb0ELi2ELi4ELi4ELi4ELb0EEENS1_24CollectiveEpilogueBwdGQAISA_fSD_Li256ELb0ELb1EEENS1_25SingleTileBwdLPTSchedulerILb0ELi128ELb1EEEEEEEEEvNT_6ParamsE)
        /*0740*/ 	.word	0x00000000


	//----- nvinfo : EIATTR_MIN_STACK_SIZE
	.align		4
.L_320:
        /*0744*/ 	.byte	0x04, 0x12
        /*0746*/ 	.short	(.L_322 - .L_321)
	.align		4
.L_321:
        /*0748*/ 	.word	index@(_ZN7cutlass13device_kernelIN5flash22FlashAttnBwdPreprocessIN4cute5tupleIJNS3_1CILi128EEENS5_ILi64EEEEEENS_6half_tEfNS_4arch4Sm80ELb1ELb0EEEEEvNT_6ParamsE)
        /*074c*/ 	.word	0x00000000


	//----- nvinfo : EIATTR_MIN_STACK_SIZE
	.align		4
.L_322:
        /*0750*/ 	.byte	0x04, 0x12
        /*0752*/ 	.short	(.L_324 - .L_323)
	.align		4
.L_323:
        /*0754*/ 	.word	index@(_ZN7cutlass13device_kernelIN5flash19enable_sm80_to_sm89INS1_16FlashAttnBwdSm80INS1_25CollectiveMainloopBwdSm80ILi2ELi2EN4cute5tupleIJNS5_1CILi128EEES8_NS7_ILi64EEEEEENS_6half_tEfNS_4arch4Sm80ELb1ELb0ELb1ELb1ELb0ELb0ELb0ELb0ELi2ELi4ELi4ELi4ELb0EEENS1_21CollectiveEpilogueBwdISA_SB_SD_Li256ELb1ELb0ELi2EEENS1_25SingleTileBwdLPTSchedulerILb1ELi128ELb0EEEEEEEEEvNT_6ParamsE)
        /*0758*/ 	.word	0x00000000


	//----- nvinfo : EIATTR_MIN_STACK_SIZE
	.align		4
.L_324:
        /*075c*/ 	.byte	0x04, 0x12
        /*075e*/ 	.short	(.L_326 - .L_325)
	.align		4
.L_325:
        /*0760*/ 	.word	index@(_ZN7cutlass13device_kernelIN5flash19enable_sm80_to_sm89INS1_16FlashAttnBwdSm80INS1_25CollectiveMainloopBwdSm80ILi2ELi2EN4cute5tupleIJNS5_1CILi128EEES8_NS7_ILi64EEEEEENS_6half_tEfNS_4arch4Sm80ELb1ELb0ELb1ELb1ELb1ELb0ELb0ELb0ELi2ELi4ELi4ELi4ELb0EEENS1_21CollectiveEpilogueBwdISA_SB_SD_Li256ELb1ELb0ELi2EEENS1_25SingleTileBwdLPTSchedulerILb1ELi128ELb1EEEEEEEEEvNT_6ParamsE)
        /*0764*/ 	.word	0x00000000


	//----- nvinfo : EIATTR_MIN_STACK_SIZE
	.align		4
.L_326:
        /*0768*/ 	.byte	0x04, 0x12
        /*076a*/ 	.short	(.L_328 - .L_327)
	.align		4
.L_327:
        /*076c*/ 	.word	index@(_ZN7cutlass13device_kernelIN5flash19enable_sm80_to_sm89INS1_16FlashAttnBwdSm80INS1_25CollectiveMainloopBwdSm80ILi2ELi2EN4cute5tupleIJNS5_1CILi128EEES8_NS7_ILi64EEEEEENS_6half_tEfNS_4arch4Sm80ELb1ELb0ELb1ELb1ELb0ELb0ELb0ELb0ELi2ELi4ELi4ELi4ELb0EEENS1_24CollectiveEpilogueBwdGQAISA_fSD_Li256ELb1ELb0EEENS1_25SingleTileBwdLPTSchedulerILb1ELi128ELb0EEEEEEEEEvNT_6ParamsE)
        /*0770*/ 	.word	0x00000000


	//----- nvinfo : EIATTR_MIN_STACK_SIZE
	.align		4
.L_328:
        /*0774*/ 	.byte	0x04, 0x12
        /*0776*/ 	.short	(.L_330 - .L_329)
	.align		4
.L_329:
        /*0778*/ 	.word	index@(_ZN7cutlass13device_kernelIN5flash32FlashAttnBwdPostprocessConvertdQIN4cute5tupleIJNS3_1CILi128EEENS5_ILi64EEEEEENS_6half_tEfNS_4arch4Sm80ELi256ENS3_8TiledMMAINS3_8MMA_AtomIJNS3_28SM80_16x8x16_F32F16F16F32_TNEEEENS3_6LayoutINS4_IJNS5_ILi4EEENS5_ILi2EEENS5_ILi1EEEEEENS4_IJSJ_SH_NS5_ILi0EEEEEEEENS4_IJS7_NS5_ILi32EEENS5_ILi16EEEEEEEELb0EEEEEvNT_6ParamsE)
        /*077c*/ 	.word	0x00000000


	//----- nvinfo : EIATTR_MIN_STACK_SIZE
	.align		4
.L_330:
        /*0780*/ 	.byte	0x04, 0x12
        /*0782*/ 	.short	(.L_332 - .L_331)
	.align		4
.L_331:
        /*0784*/ 	.word	index@(_ZN7cutlass13device_kernelIN5flash19enable_sm80_to_sm89INS1_16FlashAttnBwdSm80INS1_25CollectiveMainloopBwdSm80ILi2ELi2EN4cute5tupleIJNS5_1CILi128EEES8_NS7_ILi64EEEEEENS_6half_tEfNS_4arch4Sm80ELb1ELb0ELb1ELb1ELb1ELb0ELb0ELb0ELi2ELi4ELi4ELi4ELb0EEENS1_24CollectiveEpilogueBwdGQAISA_fSD_Li256ELb1ELb1EEENS1_25SingleTileBwdLPTSchedulerILb1ELi128ELb1EEEEEEEEEvNT_6ParamsE)
        /*0788*/ 	.word	0x00000000


	//----- nvinfo : EIATTR_MIN_STACK_SIZE
	.align		4
.L_332:
        /*078c*/ 	.byte	0x04, 0x12
        /*078e*/ 	.short	(.L_334 - .L_333)
	.align		4
.L_333:
        /*0790*/ 	.word	index@(_ZN7cutlass13device_kernelIN5flash22FlashAttnBwdPreprocessIN4cute5tupleIJNS3_1CILi128EEENS5_ILi64EEEEEENS_6half_tEfNS_4arch4Sm80ELb1ELb1EEEEEvNT_6ParamsE)
        /*0794*/ 	.word	0x00000000
.L_334:


//--------------------- .nv.compat                --------------------------
	.section	.nv.compat,"",@"SHT_CUDA_COMPAT_INFO"
	.align	4
        /*0000*/ 	.byte	0x02, 0x09, 0x01, 0x00, 0x02, 0x02, 0x01, 0x00, 0x02, 0x05, 0x05, 0x00, 0x03, 0x07, 0x01, 0x01
        /*0010*/ 	.byte	0x02, 0x03, 0x00, 0x00, 0x02, 0x06, 0x01, 0x00, 0x04, 0x0b, 0x08, 0x00, 0x00, 0x00, 0x00, 0x00
        /*0020*/ 	.byte	0x00, 0x00, 0x00, 0x00


//--------------------- .nv.info._ZN7cutlass13device_kernelIN5flash19enable_sm80_to_sm89INS1_16FlashAttnBwdSm80INS1_25CollectiveMainloopBwdSm80ILi2ELi2EN4cute5tupleIJNS5_1CILi64EEENS7_ILi128EEES8_EEENS_6half_tEfNS_4arch4Sm80ELb0ELb0ELb1ELb0ELb0ELb0ELb0ELb0ELi2ELi2ELi4ELi2ELb1EEENS1_21CollectiveEpilogueBwdISA_SB_SD_Li256ELb0ELb0ELi2EEENS1_19SingleTileSchedulerILb0ELb0ELb0ELi128EEEEEEEEEvNT_6ParamsE --------------------------
	.section	.nv.info._ZN7cutlass13device_kernelIN5flash19enable_sm80_to_sm89INS1_16FlashAttnBwdSm80INS1_25CollectiveMainloopBwdSm80ILi2ELi2EN4cute5tupleIJNS5_1CILi64EEENS7_ILi128EEES8_EEENS_6half_tEfNS_4arch4Sm80ELb0ELb0ELb1ELb0ELb0ELb0ELb0ELb0ELi2ELi2ELi4ELi2ELb1EEENS1_21CollectiveEpilogueBwdISA_SB_SD_Li256ELb0ELb0ELi2EEENS1_19SingleTileSchedulerILb0ELb0ELb0ELi128EEEEEEEEEvNT_6ParamsE,"",@"SHT_CUDA_INFO"
	.sectionflags	@""
	.align	4


	//----- nvinfo : EIATTR_CUDA_API_VERSION
	.align		4
        /*0000*/ 	.byte	0x04, 0x37
        /*0002*/ 	.short	(.L_336 - .L_335)
.L_335:
        /*0004*/ 	.word	0x00000082


	//----- nvinfo : EIATTR_KPARAM_INFO
	.align		4
.L_336:
        /*0008*/ 	.byte	0x04, 0x17
        /*000a*/ 	.short	(.L_338 - .L_337)
.L_337:
        /*000c*/ 	.word	0x00000000
        /*0010*/ 	.short	0x0000
        /*0012*/ 	.short	0x0000
        /*0014*/ 	.byte	0x00, 0xf0, 0xc1, 0x09


	//----- nvinfo : EIATTR_SPARSE_MMA_MASK
	.align		4
.L_338:
        /*0018*/ 	.byte	0x03, 0x50
        /*001a*/ 	.short	0x0000


	//----- nvinfo : EIATTR_MAXREG_COUNT
	.align		4
        /*001c*/ 	.byte	0x03, 0x1b
        /*001e*/ 	.short	0x00ff


	//----- nvinfo : EIATTR_MERCURY_ISA_VERSION
	.align		4
        /*0020*/ 	.byte	0x03, 0x5f
        /*0022*/ 	.short	0x0101


	//----- nvinfo : EIATTR_EXIT_INSTR_OFFSETS
	.align		4
        /*0024*/ 	.byte	0x04, 0x1c
        /*0026*/ 	.short	(.L_340 - .L_339)


	//   ....[0]....
.L_339:
        /*0028*/ 	.word	0x00000010


	//----- nvinfo : EIATTR_MAX_THREADS
	.align		4
.L_340:
        /*002c*/ 	.byte	0x04, 0x05
        /*002e*/ 	.short	(.L_342 - .L_341)
.L_341:
        /*0030*/ 	.word	0x00000100
        /*0034*/ 	.word	0x00000001
        /*0038*/ 	.word	0x00000001


	//----- nvinfo : EIATTR_CBANK_PARAM_SIZE
	.align		4
.L_342:
        /*003c*/ 	.byte	0x03, 0x19
        /*003e*/ 	.short	0x0270


	//----- nvinfo : EIATTR_PARAM_CBANK
	.align		4
        /*0040*/ 	.byte	0x04, 0x0a
        /*0042*/ 	.short	(.L_344 - .L_343)
	.align		4
.L_343:
        /*0044*/ 	.word	index@(.nv.constant0._ZN7cutlass13device_kernelIN5flash19enable_sm80_to_sm89INS1_16FlashAttnBwdSm80INS1_25CollectiveMainloopBwdSm80ILi2ELi2EN4cute5tupleIJNS5_1CILi64EEENS7_ILi128EEES8_EEENS_6half_tEfNS_4arch4Sm80ELb0ELb0ELb1ELb0ELb0ELb0ELb0ELb0ELi2ELi2ELi4ELi2ELb1EEENS1_21CollectiveEpilogueBwdISA_SB_SD_Li256ELb0ELb0ELi2EEENS1_19SingleTileSchedulerILb0ELb0ELb0ELi128EEEEEEEEEvNT_6ParamsE)
        /*0048*/ 	.short	0x0210
        /*004a*/ 	.short	0x0270


	//----- nvinfo : EIATTR_SW_WAR
	.align		4
.L_344:
        /*004c*/ 	.byte	0x04, 0x36
        /*004e*/ 	.short	(.L_346 - .L_345)
.L_345:
        /*0050*/ 	.word	0x00000008
.L_346:


//--------------------- .nv.info._ZN7cutlass13device_kernelIN5flash19enable_sm80_to_sm89INS1_16FlashAttnBwdSm80INS1_25CollectiveMainloopBwdSm80ILi2ELi2EN4cute5tupleIJNS5_1CILi64EEENS7_ILi128EEES8_EEENS_6half_tEfNS_4arch4Sm80ELb0ELb0ELb1ELb0ELb1ELb0ELb0ELb0ELi2ELi2ELi4ELi2ELb1EEENS1_21CollectiveEpilogueBwdISA_SB_SD_Li256ELb0ELb0ELi2EEENS1_19SingleTileSchedulerILb0ELb0ELb0ELi128EEEEEEEEEvNT_6ParamsE --------------------------
	.section	.nv.info._ZN7cutlass13device_kernelIN5flash19enable_sm80_to_sm89INS1_16FlashAttnBwdSm80INS1_25CollectiveMainloopBwdSm80ILi2ELi2EN4cute5tupleIJNS5_1CILi64EEENS7_ILi128EEES8_EEENS_6half_tEfNS_4arch4Sm80ELb0ELb0ELb1ELb0ELb1ELb0ELb0ELb0ELi2ELi2ELi4ELi2ELb1EEENS1_21CollectiveEpilogueBwdISA_SB_SD_Li256ELb0ELb0ELi2EEENS1_19SingleTileSchedulerILb0ELb0ELb0ELi128EEEEEEEEEvNT_6ParamsE,"",@"SHT_CUDA_INFO"
	.sectionflags	@""
	.align	4


	//----- nvinfo : EIATTR_CUDA_API_VERSION
	.align		4
        /*0000*/ 	.byte	0x04, 0x37
        /*0002*/ 	.short	(.L_348 - .L_347)
.L_347:
        /*0004*/ 	.word	0x00000082


	//----- nvinfo : EIATTR_KPARAM_INFO
	.align		4
.L_348:
        /*0008*/ 	.byte	0x04, 0x17
        /*000a*/ 	.short	(.L_350 - .L_349)
.L_349:
        /*000c*/ 	.word	0x00000000
        /*0010*/ 	.short	0x0000
        /*0012*/ 	.short	0x0000
        /*0014*/ 	.byte	0x00, 0xf0, 0xc1, 0x09


	//----- nvinfo : EIATTR_SPARSE_MMA_MASK
	.align		4
.L_350:
        /*0018*/ 	.byte	0x03, 0x50
        /*001a*/ 	.short	0x0000


	//----- nvinfo : EIATTR_MAXREG_COUNT
	.align		4
        /*001c*/ 	.byte	0x03, 0x1b
        /*001e*/ 	.short	0x00ff


	//----- nvinfo : EIATTR_MERCURY_ISA_VERSION
	.align		4
        /*0020*/ 	.byte	0x03, 0x5f
        /*0022*/ 	.short	0x0101


	//----- nvinfo : EIATTR_EXIT_INSTR_OFFSETS
	.align		4
        /*0024*/ 	.byte	0x04, 0x1c
        /*0026*/ 	.short	(.L_352 - .L_351)


	//   ....[0]....
.L_351:
        /*0028*/ 	.word	0x00000010


	//----- nvinfo : EIATTR_MAX_THREADS
	.align		4
.L_352:
        /*002c*/ 	.byte	0x04, 0x05
        /*002e*/ 	.short	(.L_354 - .L_353)
.L_353:
        /*0030*/ 	.word	0x00000100
        /*0034*/ 	.word	0x00000001
        /*0038*/ 	.word	0x00000001


	//----- nvinfo : EIATTR_CBANK_PARAM_SIZE
	.align		4
.L_354:
        /*003c*/ 	.byte	0x03, 0x19
        /*003e*/ 	.short	0x0270


	//----- nvinfo : EIATTR_PARAM_CBANK
	.align		4
        /*0040*/ 	.byte	0x04, 0x0a
        /*0042*/ 	.short	(.L_356 - .L_355)
	.align		4
.L_355:
        /*0044*/ 	.word	index@(.nv.constant0._ZN7cutlass13device_kernelIN5flash19enable_sm80_to_sm89INS1_16FlashAttnBwdSm80INS1_25CollectiveMainloopBwdSm80ILi2ELi2EN4cute5tupleIJNS5_1CILi64EEENS7_ILi128EEES8_EEENS_6half_tEfNS_4arch4Sm80ELb0ELb0ELb1ELb0ELb1ELb0ELb0ELb0ELi2ELi2ELi4ELi2ELb1EEENS1_21CollectiveEpilogueBwdISA_SB_SD_Li256ELb0ELb0ELi2EEENS1_19SingleTileSchedulerILb0ELb0ELb0ELi128EEEEEEEEEvNT_6ParamsE)
        /*0048*/ 	.short	0x0210
        /*004a*/ 	.short	0x0270


	//----- nvinfo : EIATTR_SW_WAR
	.align		4
.L_356:
        /*004c*/ 	.byte	0x04, 0x36
        /*004e*/ 	.short	(.L_358 - .L_357)
.L_357:
        /*0050*/ 	.word	0x00000008
.L_358:


//--------------------- .nv.info._ZN7cutlass13device_kernelIN5flash19enable_sm80_to_sm89INS1_16FlashAttnBwdSm80INS1_25CollectiveMainloopBwdSm80ILi2ELi2EN4cute5tupleIJNS5_1CILi64EEENS7_ILi128EEES8_EEENS_6half_tEfNS_4arch4Sm80ELb0ELb0ELb1ELb0ELb0ELb0ELb0ELb0ELi2ELi2ELi4ELi2ELb1EEENS1_24CollectiveEpilogueBwdGQAISA_fSD_Li256ELb0ELb0EEENS1_19SingleTileSchedulerILb0ELb0ELb0ELi128EEEEEEEEEvNT_6ParamsE --------------------------
	.section	.nv.info._ZN7cutlass13device_kernelIN5flash19enable_sm80_to_sm89INS1_16FlashAttnBwdSm80INS1_25CollectiveMainloopBwdSm80ILi2ELi2EN4cute5tupleIJNS5_1CILi64EEENS7_ILi128EEES8_EEENS_6half_tEfNS_4arch4Sm80ELb0ELb0ELb1ELb0ELb0ELb0ELb0ELb0ELi2ELi2ELi4ELi2ELb1EEENS1_24CollectiveEpilogueBwdGQAISA_fSD_Li256ELb0ELb0EEENS1_19SingleTileSchedulerILb0ELb0ELb0ELi128EEEEEEEEEvNT_6ParamsE,"",@"SHT_CUDA_INFO"
	.sectionflags	@""
	.align	4


	//----- nvinfo : EIATTR_CUDA_API_VERSION
	.align		4
        /*0000*/ 	.byte	0x04, 0x37
        /*0002*/ 	.short	(.L_360 - .L_359)
.L_359:
        /*0004*/ 	.word	0x00000082


	//----- nvinfo : EIATTR_KPARAM_INFO
	.align		4
.L_360:
        /*0008*/ 	.byte	0x04, 0x17
        /*000a*/ 	.short	(.L_362 - .L_361)
.L_361:
        /*000c*/ 	.word	0x00000000
        /*0010*/ 	.short	0x0000
        /*0012*/ 	.short	0x0000
        /*0014*/ 	.byte	0x00, 0xf0, 0xe1, 0x09


	//----- nvinfo : EIATTR_SPARSE_MMA_MASK
	.align		4
.L_362:
        /*0018*/ 	.byte	0x03, 0x50
        /*001a*/ 	.short	0x0000


	//----- nvinfo : EIATTR_MAXREG_COUNT
	.align		4
        /*001c*/ 	.byte	0x03, 0x1b
        /*001e*/ 	.short	0x00ff


	//----- nvinfo : EIATTR_MERCURY_ISA_VERSION
	.align		4
        /*0020*/ 	.byte	0x03, 0x5f
        /*0022*/ 	.short	0x0101


	//----- nvinfo : EIATTR_EXIT_INSTR_OFFSETS
	.align		4
        /*0024*/ 	.byte	0x04, 0x1c
        /*0026*/ 	.short	(.L_364 - .L_363)


	//   ....[0]....
.L_363:
        /*0028*/ 	.word	0x00000010


	//----- nvinfo : EIATTR_MAX_THREADS
	.align		4
.L_364:
        /*002c*/ 	.byte	0x04, 0x05
        /*002e*/ 	.short	(.L_366 - .L_365)
.L_365:
        /*0030*/ 	.word	0x00000100
        /*0034*/ 	.word	0x00000001
        /*0038*/ 	.word	0x00000001


	//----- nvinfo : EIATTR_CBANK_PARAM_SIZE
	.align		4
.L_366:
        /*003c*/ 	.byte	0x03, 0x19
        /*003e*/ 	.short	0x0278


	//----- nvinfo : EIATTR_PARAM_CBANK
	.align		4
        /*0040*/ 	.byte	0x04, 0x0a
        /*0042*/ 	.short	(.L_368 - .L_367)
	.align		4
.L_367:
        /*0044*/ 	.word	index@(.nv.constant0._ZN7cutlass13device_kernelIN5flash19enable_sm80_to_sm89INS1_16FlashAttnBwdSm80INS1_25CollectiveMainloopBwdSm80ILi2ELi2EN4cute5tupleIJNS5_1CILi64EEENS7_ILi128EEES8_EEENS_6half_tEfNS_4arch4Sm80ELb0ELb0ELb1ELb0ELb0ELb0ELb0ELb0ELi2ELi2ELi4ELi2ELb1EEENS1_24CollectiveEpilogueBwdGQAISA_fSD_Li256ELb0ELb0EEENS1_19SingleTileSchedulerILb0ELb0ELb0ELi128EEEEEEEEEvNT_6ParamsE)
        /*0048*/ 	.short	0x0210
        /*004a*/ 	.short	0x0278


	//----- nvinfo : EIATTR_SW_WAR
	.align		4
.L_368:
        /*004c*/ 	.byte	0x04, 0x36
        /*004e*/ 	.short	(.L_370 - .L_369)
.L_369:
        /*0050*/ 	.word	0x00000008
.L_370:


//--------------------- .nv.info._ZN7cutlass13device_kernelIN5flash19enable_sm80_to_sm89INS1_16FlashAttnBwdSm80INS1_25CollectiveMainloopBwdSm80ILi2ELi2EN4cute5tupleIJNS5_1CILi64EEENS7_ILi128EEES8_EEENS_6half_tEfNS_4arch4Sm80ELb0ELb0ELb1ELb0ELb1ELb0ELb0ELb0ELi2ELi2ELi4ELi2ELb1EEENS1_24CollectiveEpilogueBwdGQAISA_fSD_Li256ELb0ELb1EEENS1_19SingleTileSchedulerILb0ELb0ELb0ELi128EEEEEEEEEvNT_6ParamsE --------------------------
	.section	.nv.info._ZN7cutlass13device_kernelIN5flash19enable_sm80_to_sm89INS1_16FlashAttnBwdSm80INS1_25CollectiveMainloopBwdSm80ILi2ELi2EN4cute5tupleIJNS5_1CILi64EEENS7_ILi128EEES8_EEENS_6half_tEfNS_4arch4Sm80ELb0ELb0ELb1ELb0ELb1ELb0ELb0ELb0ELi2ELi2ELi4ELi2ELb1EEENS1_24CollectiveEpilogueBwdGQAISA_fSD_Li256ELb0ELb1EEENS1_19SingleTileSchedulerILb0ELb0ELb0ELi128EEEEEEEEEvNT_6ParamsE,"",@"SHT_CUDA_INFO"
	.sectionflags	@""
	.align	4


	//----- nvinfo : EIATTR_CUDA_API_VERSION
	.align		4
        /*0000*/ 	.byte	0x04, 0x37
        /*0002*/ 	.short	(.L_372 - .L_371)
.L_371:
        /*0004*/ 	.word	0x00000082


	//----- nvinfo : EIATTR_KPARAM_INFO
	.align		4
.L_372:
        /*0008*/ 	.byte	0x04, 0x17
        /*000a*/ 	.short	(.L_374 - .L_373)
.L_373:
        /*000c*/ 	.word	0x00000000
        /*0010*/ 	.short	0x0000
        /*0012*/ 	.short	0x0000
        /*0014*/ 	.byte	0x00, 0xf0, 0xe1, 0x09


	//----- nvinfo : EIATTR_SPARSE_MMA_MASK
	.align		4
.L_374:
        /*0018*/ 	.byte	0x03, 0x50
        /*001a*/ 	.short	0x0000


	//----- nvinfo : EIATTR_MAXREG_COUNT
	.align		4
        /*001c*/ 	.byte	0x03, 0x1b
        /*001e*/ 	.short	0x00ff


	//----- nvinfo : EIATTR_MERCURY_ISA_VERSION
	.align		4
        /*0020*/ 	.byte	0x03, 0x5f
        /*0022*/ 	.short	0x0101


	//----- nvinfo : EIATTR_EXIT_INSTR_OFFSETS
	.align		4
        /*0024*/ 	.byte	0x04, 0x1c
        /*0026*/ 	.short	(.L_376 - .L_375)


	//   ....[0]....
.L_375:
        /*0028*/ 	.word	0x00000010


	//----- nvinfo : EIATTR_MAX_THREADS
	.align		4
.L_376:
        /*002c*/ 	.byte	0x04, 0x05
        /*002e*/ 	.short	(.L_378 - .L_377)
.L_377:
        /*0030*/ 	.word	0x00000100
        /*0034*/ 	.word	0x00000001
        /*0038*/ 	.word	0x00000001


	//----- nvinfo : EIATTR_CBANK_PARAM_SIZE
	.align		4
.L_378:
        /*003c*/ 	.byte	0x03, 0x19
        /*003e*/ 	.short	0x0278


	//----- nvinfo : EIATTR_PARAM_CBANK
	.align		4
        /*0040*/ 	.byte	0x04, 0x0a
        /*0042*/ 	.short	(.L_380 - .L_379)
	.align		4
.L_379:
        /*0044*/ 	.word	index@(.nv.constant0._ZN7cutlass13device_kernelIN5flash19enable_sm80_to_sm89INS1_16FlashAttnBwdSm80INS1_25CollectiveMainloopBwdSm80ILi2ELi2EN4cute5tupleIJNS5_1CILi64EEENS7_ILi128EEES8_EEENS_6half_tEfNS_4arch4Sm80ELb0ELb0ELb1ELb0ELb1ELb0ELb0ELb0ELi2ELi2ELi4ELi2ELb1EEENS1_24CollectiveEpilogueBwdGQAISA_fSD_Li256ELb0ELb1EEENS1_19SingleTileSchedulerILb0ELb0ELb0ELi128EEEEEEEEEvNT_6ParamsE)
        /*0048*/ 	.short	0x0210
        /*004a*/ 	.short	0x0278


	//----- nvinfo : EIATTR_SW_WAR
	.align		4
.L_380:
        /*004c*/ 	.byte	0x04, 0x36
        /*004e*/ 	.short	(.L_382 - .L_381)
.L_381:
        /*0050*/ 	.word	0x00000008
.L_382:


//--------------------- .nv.info._ZN7cutlass13device_kernelIN5flash19enable_sm80_to_sm89INS1_16FlashAttnBwdSm80INS1_25CollectiveMainloopBwdSm80ILi2ELi2EN4cute5tupleIJNS5_1CILi64EEENS7_ILi128EEES8_EEENS_6half_tEfNS_4arch4Sm80ELb0ELb0ELb1ELb1ELb0ELb0ELb0ELb0ELi2ELi2ELi4ELi2ELb1EEENS1_21CollectiveEpilogueBwdISA_SB_SD_Li256ELb1ELb0ELi2EEENS1_19SingleTileSchedulerILb1ELb0ELb0ELi128EEEEEEEEEvNT_6ParamsE --------------------------
	.section	.nv.info._ZN7cutlass13device_kernelIN5flash19enable_sm80_to_sm89INS1_16FlashAttnBwdSm80INS1_25CollectiveMainloopBwdSm80ILi2ELi2EN4cute5tupleIJNS5_1CILi64EEENS7_ILi128EEES8_EEENS_6half_tEfNS_4arch4Sm80ELb0ELb0ELb1ELb1ELb0ELb0ELb0ELb0ELi2ELi2ELi4ELi2ELb1EEENS1_21CollectiveEpilogueBwdISA_SB_SD_Li256ELb1ELb0ELi2EEENS1_19SingleTileSchedulerILb1ELb0ELb0ELi128EEEEEEEEEvNT_6ParamsE,"",@"SHT_CUDA_INFO"
	.sectionflags	@""
	.align	4


	//----- nvinfo : EIATTR_CUDA_API_VERSION
	.align		4
        /*0000*/ 	.byte	0x04, 0x37
        /*0002*/ 	.short	(.L_384 - .L_383)
.L_383:
        /*0004*/ 	.word	0x00000082


	//----- nvinfo : EIATTR_KPARAM_INFO
	.align		4
.L_384:
        /*0008*/ 	.byte	0x04, 0x17
        /*000a*/ 	.short	(.L_386 - .L_385)
.L_385:
        /*000c*/ 	.word	0x00000000
        /*0010*/ 	.short	0x0000
        /*0012*/ 	.short	0x0000
        /*0014*/ 	.byte	0x00, 0xf0, 0xc1, 0x09


	//----- nvinfo : EIATTR_SPARSE_MMA_MASK
	.align		4
.L_386:
        /*0018*/ 	.byte	0x03, 0x50
        /*001a*/ 	.short	0x0000


	//----- nvinfo : EIATTR_MAXREG_COUNT
	.align		4
        /*001c*/ 	.byte	0x03, 0x1b
        /*001e*/ 	.short	0x00ff


	//----- nvinfo : EIATTR_MERCURY_ISA_VERSION
	.align		4
        /*0020*/ 	.byte	0x03, 0x5f
        /*0022*/ 	.short	0x0101


	//----- nvinfo : EIATTR_EXIT_INSTR_OFFSETS
	.align		4
        /*0024*/ 	.byte	0x04, 0x1c
        /*0026*/ 	.short	(.L_388 - .L_387)


	//   ....[0]....
.L_387:
        /*0028*/ 	.word	0x00000010


	//----- nvinfo : EIATTR_MAX_THREADS
	.align		4
.L_388:
        /*002c*/ 	.byte	0x04, 0x05
        /*002e*/ 	.short	(.L_390 - .L_389)
.L_389:
        /*0030*/ 	.word	0x00000100
        /*0034*/ 	.word	0x00000001
        /*0038*/ 	.word	0x00000001


	//----- nvinfo : EIATTR_CBANK_PARAM_SIZE
	.align		4
.L_390:
        /*003c*/ 	.byte	0x03, 0x19
        /*003e*/ 	.short	0x0270


	//----- nvinfo : EIATTR_PARAM_CBANK
	.align		4
        /*0040*/ 	.byte	0x04, 0x0a
        /*0042*/ 	.short	(.L_392 - .L_391)
	.align		4
.L_391:
        /*0044*/ 	.word	index@(.nv.constant0._ZN7cutlass13device_kernelIN5flash19enable_sm80_to_sm89INS1_16FlashAttnBwdSm80INS1_25CollectiveMainloopBwdSm80ILi2ELi2EN4cute5tupleIJNS5_1CILi64EEENS7_ILi128EEES8_EEENS_6half_tEfNS_4arch4Sm80ELb0ELb0ELb1ELb1ELb0ELb0ELb0ELb0ELi2ELi2ELi4ELi2ELb1EEENS1_21CollectiveEpilogueBwdISA_SB_SD_Li256ELb1ELb0ELi2EEENS1_19SingleTileSchedulerILb1ELb0ELb0ELi128EEEEEEEEEvNT_6ParamsE)
        /*0048*/ 	.short	0x0210
        /*004a*/ 	.short	0x0270


	//----- nvinfo : EIATTR_SW_WAR
	.align		4
.L_392:
        /*004c*/ 	.byte	0x04, 0x36
        /*004e*/ 	.short	(.L_394 - .L_393)
.L_393:
        /*0050*/ 	.word	0x00000008
.L_394:


//--------------------- .nv.info._ZN7cutlass13device_kernelIN5flash19enable_sm80_to_sm89INS1_16FlashAttnBwdSm80INS1_25CollectiveMainloopBwdSm80ILi2ELi2EN4cute5tupleIJNS5_1CILi64EEENS7_ILi128EEES8_EEENS_6half_tEfNS_4arch4Sm80ELb0ELb0ELb1ELb1ELb1ELb0ELb0ELb0ELi2ELi2ELi4ELi2ELb1EEENS1_21CollectiveEpilogueBwdISA_SB_SD_Li256ELb1ELb0ELi2EEENS1_19SingleTileSchedulerILb1ELb0ELb0ELi128EEEEEEEEEvNT_6ParamsE --------------------------
	.section	.nv.info._ZN7cutlass13device_kernelIN5flash19enable_sm80_to_sm89INS1_16FlashAttnBwdSm80INS1_25CollectiveMainloopBwdSm80ILi2ELi2EN4cute5tupleIJNS5_1CILi64EEENS7_ILi128EEES8_EEENS_6half_tEfNS_4arch4Sm80ELb0ELb0ELb1ELb1ELb1ELb0ELb0ELb0ELi2ELi2ELi4ELi2ELb1EEENS1_21CollectiveEpilogueBwdISA_SB_SD_Li256ELb1ELb0ELi2EEENS1_19SingleTileSchedulerILb1ELb0ELb0ELi128EEEEEEEEEvNT_6ParamsE,"",@"SHT_CUDA_INFO"
	.sectionflags	@""
	.align	4


	//----- nvinfo : EIATTR_CUDA_API_VERSION
	.align		4
        /*0000*/ 	.byte	0x04, 0x37
        /*0002*/ 	.short	(.L_396 - .L_395)
.L_395:
        /*0004*/ 	.word	0x00000082


	//----- nvinfo : EIATTR_KPARAM_INFO
	.align		4
.L_396:
        /*0008*/ 	.byte	0x04, 0x17
        /*000a*/ 	.short	(.L_398 - .L_397)
.L_397:
        /*000c*/ 	.word	0x00000000
        /*0010*/ 	.short	0x0000
        /*0012*/ 	.short	0x0000
        /*0014*/ 	.byte	0x00, 0xf0, 0xc1, 0x09


	//----- nvinfo : EIATTR_SPARSE_MMA_MASK
	.align		4
.L_398:
        /*0018*/ 	.byte	0x03, 0x50
        /*001a*/ 	.short	0x0000


	//----- nvinfo : EIATTR_MAXREG_COUNT
	.align		4
        /*001c*/ 	.byte	0x03, 0x1b
        /*001e*/ 	.short	0x00ff


	//----- nvinfo : EIATTR_MERCURY_ISA_VERSION
	.align		4
        /*0020*/ 	.byte	0x03, 0x5f
        /*0022*/ 	.short	0x0101


	//----- nvinfo : EIATTR_EXIT_INSTR_OFFSETS
	.align		4
        /*0024*/ 	.byte	0x04, 0x1c
        /*0026*/ 	.short	(.L_400 - .L_399)


	//   ....[0]....
.L_399:
        /*0028*/ 	.word	0x00000010


	//----- nvinfo : EIATTR_MAX_THREADS
	.align		4
.L_400:
        /*002c*/ 	.byte	0x04, 0x05
        /*002e*/ 	.short	(.L_402 - .L_401)
.L_401:
        /*0030*/ 	.word	0x00000100
        /*0034*/ 	.word	0x00000001
        /*0038*/ 	.word	0x00000001


	//----- nvinfo : EIATTR_CBANK_PARAM_SIZE
	.align		4
.L_402:
        /*003c*/ 	.byte	0x03, 0x19
        /*003e*/ 	.short	0x0270


	//----- nvinfo : EIATTR_PARAM_CBANK
	.align		4
        /*0040*/ 	.byte	0x04, 0x0a
        /*0042*/ 	.short	(.L_404 - .L_403)
	.align		4
.L_403:
        /*0044*/ 	.word	index@(.nv.constant0._ZN7cutlass13device_kernelIN5flash19enable_sm80_to_sm89INS1_16FlashAttnBwdSm80INS1_25CollectiveMainloopBwdSm80ILi2ELi2EN4cute5tupleIJNS5_1CILi64EEENS7_ILi128EEES8_EEENS_6half_tEfNS_4arch4Sm80ELb0ELb0ELb1ELb1ELb1ELb0ELb0ELb0ELi2ELi2ELi4ELi2ELb1EEENS1_21CollectiveEpilogueBwdISA_SB_SD_Li256ELb1ELb0ELi2EEENS1_19SingleTileSchedulerILb1ELb0ELb0ELi128EEEEEEEEEvNT_6ParamsE)
        /*0048*/ 	.short	0x0210
        /*004a*/ 	.short	0x0270


	//----- nvinfo : EIATTR_SW_WAR
	.align		4
.L_404:
        /*004c*/ 	.byte	0x04, 0x36
        /*004e*/ 	.short	(.L_406 - .L_405)
.L_405:
        /*0050*/ 	.word	0x00000008
.L_406:


//--------------------- .nv.info._ZN7cutlass13device_kernelIN5flash19enable_sm80_to_sm89INS1_16FlashAttnBwdSm80INS1_25CollectiveMainloopBwdSm80ILi2ELi2EN4cute5tupleIJNS5_1CILi64EEENS7_ILi128EEES8_EEENS_6half_tEfNS_4arch4Sm80ELb0ELb0ELb1ELb1ELb0ELb0ELb0ELb0ELi2ELi2ELi4ELi2ELb1EEENS1_24CollectiveEpilogueBwdGQAISA_fSD_Li256ELb1ELb0EEENS1_19SingleTileSchedulerILb1ELb0ELb0ELi128EEEEEEEEEvNT_6ParamsE --------------------------
	.section	.nv.info._ZN7cutlass13device_kernelIN5flash19enable_sm80_to_sm89INS1_16FlashAttnBwdSm80INS1_25CollectiveMainloopBwdSm80ILi2ELi2EN4cute5tupleIJNS5_1CILi64EEENS7_ILi128EEES8_EEENS_6half_tEfNS_4arch4Sm80ELb0ELb0ELb1ELb1ELb0ELb0ELb0ELb0ELi2ELi2ELi4ELi2ELb1EEENS1_24CollectiveEpilogueBwdGQAISA_fSD_Li256ELb1ELb0EEENS1_19SingleTileSchedulerILb1ELb0ELb0ELi128EEEEEEEEEvNT_6ParamsE,"",@"SHT_CUDA_INFO"
	.sectionflags	@""
	.align	4


	//----- nvinfo : EIATTR_CUDA_API_VERSION
	.align		4
        /*0000*/ 	.byte	0x04, 0x37
        /*0002*/ 	.short	(.L_408 - .L_407)
.L_407:
        /*0004*/ 	.word	0x00000082


	//----- nvinfo : EIATTR_KPARAM_INFO
	.align		4
.L_408:
        /*0008*/ 	.byte	0x04, 0x17
        /*000a*/ 	.short	(.L_410 - .L_409)
.L_409:
        /*000c*/ 	.word	0x00000000
        /*0010*/ 	.short	0x0000
        /*0012*/ 	.short	0x0000
        /*0014*/ 	.byte	0x00, 0xf0, 0xe1, 0x09


	//----- nvinfo : EIATTR_SPARSE_MMA_MASK
	.align		4
.L_410:
        /*0018*/ 	.byte	0x03, 0x50
        /*001a*/ 	.short	0x0000


	//----- nvinfo : EIATTR_MAXREG_COUNT
	.align		4
        /*001c*/ 	.byte	0x03, 0x1b
        /*001e*/ 	.short	0x00ff


	//----- nvinfo : EIATTR_MERCURY_ISA_VERSION
	.align		4
        /*0020*/ 	.byte	0x03, 0x5f
        /*0022*/ 	.short	0x0101


	//----- nvinfo : EIATTR_EXIT_INSTR_OFFSETS
	.align		4
        /*0024*/ 	.byte	0x04, 0x1c
        /*0026*/ 	.short	(.L_412 - .L_411)


	//   ....[0]....
.L_411:
        /*0028*/ 	.word	0x00000010


	//----- nvinfo : EIATTR_MAX_THREADS
	.align		4
.L_412:
        /*002c*/ 	.byte	0x04, 0x05
        /*002e*/ 	.short	(.L_414 - .L_413)
.L_413:
        /*0030*/ 	.word	0x00000100
        /*0034*/ 	.word	0x00000001
        /*0038*/ 	.word	0x00000001


	//----- nvinfo : EIATTR_CBANK_PARAM_SIZE
	.align		4
.L_414:
        /*003c*/ 	.byte	0x03, 0x19
        /*003e*/ 	.short	0x0278


	//----- nvinfo : EIATTR_PARAM_CBANK
	.align		4
        /*0040*/ 	.byte	0x04, 0x0a
        /*0042*/ 	.short	(.L_416 - .L_415)
	.align		4
.L_415:
        /*0044*/ 	.word	index@(.nv.constant0._ZN7cutlass13device_kernelIN5flash19enable_sm80_to_sm89INS1_16FlashAttnBwdSm80INS1_25CollectiveMainloopBwdSm80ILi2ELi2EN4cute5tupleIJNS5_1CILi64EEENS7_ILi128EEES8_EEENS_6half_tEfNS_4arch4Sm80ELb0ELb0ELb1ELb1ELb0ELb0ELb0ELb0ELi2ELi2ELi4ELi2ELb1EEENS1_24CollectiveEpilogueBwdGQAISA_fSD_Li256ELb1ELb0EEENS1_19SingleTileSchedulerILb1ELb0ELb0ELi128EEEEEEEEEvNT_6ParamsE)
        /*0048*/ 	.short	0x0210
        /*004a*/ 	.short	0x0278


	//----- nvinfo : EIATTR_SW_WAR
	.align		4
.L_416:
        /*004c*/ 	.byte	0x04, 0x36
        /*004e*/ 	.short	(.L_418 - .L_417)
.L_417:
        /*0050*/ 	.word	0x00000008
.L_418:


//--------------------- .nv.info._ZN7cutlass13device_kernelIN5flash19enable_sm80_to_sm89INS1_16FlashAttnBwdSm80INS1_25CollectiveMainloopBwdSm80ILi2ELi2EN4cute5tupleIJNS5_1CILi64EEENS7_ILi128EEES8_EEENS_6half_tEfNS_4arch4Sm80ELb0ELb0ELb1ELb1ELb1ELb0ELb0ELb0ELi2ELi2ELi4ELi2ELb1EEENS1_24CollectiveEpilogueBwdGQAISA_fSD_Li256ELb1ELb1EEENS1_19SingleTileSchedulerILb1ELb0ELb0ELi128EEEEEEEEEvNT_6ParamsE --------------------------
	.section	.nv.info._ZN7cutlass13device_kernelIN5flash19enable_sm80_to_sm89INS1_16FlashAttnBwdSm80INS1_25CollectiveMainloopBwdSm80ILi2ELi2EN4cute5tupleIJNS5_1CILi64EEENS7_ILi128EEES8_EEENS_6half_tEfNS_4arch4Sm80ELb0ELb0ELb1ELb1ELb1ELb0ELb0ELb0ELi2ELi2ELi4ELi2ELb1EEENS1_24CollectiveEpilogueBwdGQAISA_fSD_Li256ELb1ELb1EEENS1_19SingleTileSchedulerILb1ELb0ELb0ELi128EEEEEEEEEvNT_6ParamsE,"",@"SHT_CUDA_INFO"
	.sectionflags	@""
	.align	4


	//----- nvinfo : EIATTR_CUDA_API_VERSION
	.align		4
        /*0000*/ 	.byte	0x04, 0x37
        /*0002*/ 	.short	(.L_420 - .L_419)
.L_419:
        /*0004*/ 	.word	0x00000082


	//----- nvinfo : EIATTR_KPARAM_INFO
	.align		4
.L_420:
        /*0008*/ 	.byte	0x04, 0x17
        /*000a*/ 	.short	(.L_422 - .L_421)
.L_421:
        /*000c*/ 	.word	0x00000000
        /*0010*/ 	.short	0x0000
        /*0012*/ 	.short	0x0000
        /*0014*/ 	.byte	0x00, 0xf0, 0xe1, 0x09


	//----- nvinfo : EIATTR_SPARSE_MMA_MASK
	.align		4
.L_422:
        /*0018*/ 	.byte	0x03, 0x50
        /*001a*/ 	.short	0x0000


	//----- nvinfo : EIATTR_MAXREG_COUNT
	.align		4
        /*001c*/ 	.byte	0x03, 0x1b
        /*001e*/ 	.short	0x00ff


	//----- nvinfo : EIATTR_MERCURY_ISA_VERSION
	.align		4
        /*0020*/ 	.byte	0x03, 0x5f
        /*0022*/ 	.short	0x0101


	//----- nvinfo : EIATTR_EXIT_INSTR_OFFSETS
	.align		4
        /*0024*/ 	.byte	0x04, 0x1c
        /*0026*/ 	.short	(.L_424 - .L_423)


	//   ....[0]....
.L_423:
        /*0028*/ 	.word	0x00000010


	//----- nvinfo : EIATTR_MAX_THREADS
	.align		4
.L_424:
        /*002c*/ 	.byte	0x04, 0x05
        /*002e*/ 	.short	(.L_426 - .L_425)
.L_425:
        /*0030*/ 	.word	0x00000100
        /*0034*/ 	.word	0x00000001
        /*0038*/ 	.word	0x00000001


	//----- nvinfo : EIATTR_CBANK_PARAM_SIZE
	.align		4
.L_426:
        /*003c*/ 	.byte	0x03, 0x19
        /*003e*/ 	.short	0x0278


	//----- nvinfo : EIATTR_PARAM_CBANK
	.align		4
        /*0040*/ 	.byte	0x04, 0x0a
        /*0042*/ 	.short	(.L_428 - .L_427)
	.align		4
.L_427:
        /*0044*/ 	.word	index@(.nv.constant0._ZN7cutlass13device_kernelIN5flash19enable_sm80_to_sm89INS1_16FlashAttnBwdSm80INS1_25CollectiveMainloopBwdSm80ILi2ELi2EN4cute5tupleIJNS5_1CILi64EEENS7_ILi128EEES8_EEENS_6half_tEfNS_4arch4Sm80ELb0ELb0ELb1ELb1ELb1ELb0ELb0ELb0ELi2ELi2ELi4ELi2ELb1EEENS1_24CollectiveEpilogueBwdGQAISA_fSD_Li256ELb1ELb1EEENS1_19SingleTileSchedulerILb1ELb0ELb0ELi128EEEEEEEEEvNT_6ParamsE)
        /*0048*/ 	.short	0x0210
        /*004a*/ 	.short	0x0278


	//----- nvinfo : EIATTR_SW_WAR
	.align		4
.L_428:
        /*004c*/ 	.byte	0x04, 0x36
        /*004e*/ 	.short	(.L_430 - .L_429)
.L_429:
        /*0050*/ 	.word	0x00000008
.L_430:


//--------------------- .nv.info._ZN7cutlass13device_kernelIN5flash19enable_sm80_to_sm89INS1_16FlashAttnBwdSm80INS1_25CollectiveMainloopBwdSm80ILi2ELi2EN4cute5tupleIJNS5_1CILi64EEENS7_ILi128EEES8_EEENS_6half_tEfNS_4arch4Sm80ELb0ELb1ELb1ELb0ELb0ELb0ELb0ELb0ELi2ELi2ELi4ELi2ELb1EEENS1_21CollectiveEpilogueBwdISA_SB_SD_Li256ELb0ELb0ELi2EEENS1_19SingleTileSchedulerILb0ELb0ELb0ELi128EEEEEEEEEvNT_6ParamsE --------------------------
	.section	.nv.info._ZN7cutlass13device_kernelIN5flash19enable_sm80_to_sm89INS1_16FlashAttnBwdSm80INS1_25CollectiveMainloopBwdSm80ILi2ELi2EN4cute5tupleIJNS5_1CILi64EEENS7_ILi128EEES8_EEENS_6half_tEfNS_4arch4Sm80ELb0ELb1ELb1ELb0ELb0ELb0ELb0ELb0ELi2ELi2ELi4ELi2ELb1EEENS1_21CollectiveEpilogueBwdISA_SB_SD_Li256ELb0ELb0ELi2EEENS1_19SingleTileSchedulerILb0ELb0ELb0ELi128EEEEEEEEEvNT_6ParamsE,"",@"SHT_CUDA_INFO"
	.sectionflags	@""
	.align	4


	//----- nvinfo : EIATTR_CUDA_API_VERSION
	.align		4
        /*0000*/ 	.byte	0x04, 0x37
        /*0002*/ 	.short	(.L_432 - .L_431)
.L_431:
        /*0004*/ 	.word	0x00000082


	//----- nvinfo : EIATTR_KPARAM_INFO
	.align		4
.L_432:
        /*0008*/ 	.byte	0x04, 0x17
        /*000a*/ 	.short	(.L_434 - .L_433)
.L_433:
        /*000c*/ 	.word	0x00000000
        /*0010*/ 	.short	0x0000
        /*0012*/ 	.short	0x0000
        /*0014*/ 	.byte	0x00, 0xf0, 0xc1, 0x09


	//----- nvinfo : EIATTR_SPARSE_MMA_MASK
	.align		4
.L_434:
        /*0018*/ 	.byte	0x03, 0x50
        /*001a*/ 	.short	0x0000


	//----- nvinfo : EIATTR_MAXREG_COUNT
	.align		4
        /*001c*/ 	.byte	0x03, 0x1b
        /*001e*/ 	.short	0x00ff


	//----- nvinfo : EIATTR_MERCURY_ISA_VERSION
	.align		4
        /*0020*/ 	.byte	0x03, 0x5f
        /*0022*/ 	.short	0x0101


	//----- nvinfo : EIATTR_EXIT_INSTR_OFFSETS
	.align		4
        /*0024*/ 	.byte	0x04, 0x1c
        /*0026*/ 	.short	(.L_436 - .L_435)


	//   ....[0]....
.L_435:
        /*0028*/ 	.word	0x00000010


	//----- nvinfo : EIATTR_MAX_THREADS
	.align		4
.L_436:
        /*002c*/ 	.byte	0x04, 0x05
        /*002e*/ 	.short	(.L_438 - .L_437)
.L_437:
        /*0030*/ 	.word	0x00000100
        /*0034*/ 	.word	0x00000001
        /*0038*/ 	.word	0x00000001


	//----- nvinfo : EIATTR_CBANK_PARAM_SIZE
	.align		4
.L_438:
        /*003c*/ 	.byte	0x03, 0x19
        /*003e*/ 	.short	0x0270


	//----- nvinfo : EIATTR_PARAM_CBANK
	.align		4
        /*0040*/ 	.byte	0x04, 0x0a
        /*0042*/ 	.short	(.L_440 - .L_439)
	.align		4
.L_439:
        /*0044*/ 	.word	index@(.nv.constant0._ZN7cutlass13device_kernelIN5flash19enable_sm80_to_sm89INS1_16FlashAttnBwdSm80INS1_25CollectiveMainloopBwdSm80ILi2ELi2EN4cute5tupleIJNS5_1CILi64EEENS7_ILi128EEES8_EEENS_6half_tEfNS_4arch4Sm80ELb0ELb1ELb1ELb0ELb0ELb0ELb0ELb0ELi2ELi2ELi4ELi2ELb1EEENS1_21CollectiveEpilogueBwdISA_SB_SD_Li256ELb0ELb0ELi2EEENS1_19SingleTileSchedulerILb0ELb0ELb0ELi128EEEEEEEEEvNT_6ParamsE)
        /*0048*/ 	.short	0x0210
        /*004a*/ 	.short	0x0270


	//----- nvinfo : EIATTR_SW_WAR
	.align		4
.L_440:
        /*004c*/ 	.byte	0x04, 0x36
        /*004e*/ 	.short	(.L_442 - .L_441)
.L_441:
        /*0050*/ 	.word	0x00000008
.L_442:


//--------------------- .nv.info._ZN7cutlass13device_kernelIN5flash19enable_sm80_to_sm89INS1_16FlashAttnBwdSm80INS1_25CollectiveMainloopBwdSm80ILi2ELi2EN4cute5tupleIJNS5_1CILi64EEENS7_ILi128EEES8_EEENS_6half_tEfNS_4arch4Sm80ELb0ELb1ELb1ELb0ELb1ELb0ELb0ELb0ELi2ELi2ELi4ELi2ELb1EEENS1_21CollectiveEpilogueBwdISA_SB_SD_Li256ELb0ELb0ELi2EEENS1_19SingleTileSchedulerILb0ELb0ELb0ELi128EEEEEEEEEvNT_6ParamsE --------------------------
	.section	.nv.info._ZN7cutlass13device_kernelIN5flash19enable_sm80_to_sm89INS1_16FlashAttnBwdSm80INS1_25CollectiveMainloopBwdSm80ILi2ELi2EN4cute5tupleIJNS5_1CILi64EEENS7_ILi128EEES8_EEENS_6half_tEfNS_4arch4Sm80ELb0ELb1ELb1ELb0ELb1ELb0ELb0ELb0ELi2ELi2ELi4ELi2ELb1EEENS1_21CollectiveEpilogueBwdISA_SB_SD_Li256ELb0ELb0ELi2EEENS1_19SingleTileSchedulerILb0ELb0ELb0ELi128EEEEEEEEEvNT_6ParamsE,"",@"SHT_CUDA_INFO"
	.sectionflags	@""
	.align	4


	//----- nvinfo : EIATTR_CUDA_API_VERSION
	.align		4
        /*0000*/ 	.byte	0x04, 0x37
        /*0002*/ 	.short	(.L_444 - .L_443)
.L_443:
        /*0004*/ 	.word	0x00000082


	//----- nvinfo : EIATTR_KPARAM_INFO
	.align		4
.L_444:
        /*0008*/ 	.byte	0x04, 0x17
        /*000a*/ 	.short	(.L_446 - .L_445)
.L_445:
        /*000c*/ 	.word	0x00000000
        /*0010*/ 	.short	0x0000
        /*0012*/ 	.short	0x0000
        /*0014*/ 	.byte	0x00, 0xf0, 0xc1, 0x09


	//----- nvinfo : EIATTR_SPARSE_MMA_MASK
	.align		4
.L_446:
        /*0018*/ 	.byte	0x03, 0x50
        /*001a*/ 	.short	0x0000


	//----- nvinfo : EIATTR_MAXREG_COUNT
	.align		4
        /*001c*/ 	.byte	0x03, 0x1b
        /*001e*/ 	.short	0x00ff


	//----- nvinfo : EIATTR_MERCURY_ISA_VERSION
	.align		4
        /*0020*/ 	.byte	0x03, 0x5f
        /*0022*/ 	.short	0x0101


	//----- nvinfo : EIATTR_EXIT_INSTR_OFFSETS
	.align		4
        /*0024*/ 	.byte	0x04, 0x1c
        /*0026*/ 	.short	(.L_448 - .L_447)


	//   ....[0]....
.L_447:
        /*0028*/ 	.word	0x00000010


	//----- nvinfo : EIATTR_MAX_THREADS
	.align		4
.L_448:
        /*002c*/ 	.byte	0x04, 0x05
        /*002e*/ 	.short	(.L_450 - .L_449)
.L_449:
        /*0030*/ 	.word	0x00000100
        /*0034*/ 	.word	0x00000001
        /*0038*/ 	.word	0x00000001


	//----- nvinfo : EIATTR_CBANK_PARAM_SIZE
	.align		4
.L_450:
        /*003c*/ 	.byte	0x03, 0x19
        /*003e*/ 	.short	0x0270


	//----- nvinfo : EIATTR_PARAM_CBANK
	.align		4
        /*0040*/ 	.byte	0x04, 0x0a
        /*0042*/ 	.short	(.L_452 - .L_451)
	.align		4
.L_451:
        /*0044*/ 	.word	index@(.nv.constant0._ZN7cutlass13device_kernelIN5flash19enable_sm80_to_sm89INS1_16FlashAttnBwdSm80INS1_25CollectiveMainloopBwdSm80ILi2ELi2EN4cute5tupleIJNS5_1CILi64EEENS7_ILi128EEES8_EEENS_6half_tEfNS_4arch4Sm80ELb0ELb1ELb1ELb0ELb1ELb0ELb0ELb0ELi2ELi2ELi4ELi2ELb1EEENS1_21CollectiveEpilogueBwdISA_SB_SD_Li256ELb0ELb0ELi2EEENS1_19SingleTileSchedulerILb0ELb0ELb0ELi128EEEEEEEEEvNT_6ParamsE)
        /*0048*/ 	.short	0x0210
        /*004a*/ 	.short	0x0270


	//----- nvinfo : EIATTR_SW_WAR
	.align		4
.L_452:
        /*004c*/ 	.byte	0x04, 0x36
        /*004e*/ 	.short	(.L_454 - .L_453)
.L_453:
        /*0050*/ 	.word	0x00000008
.L_454:


//--------------------- .nv.info._ZN7cutlass13device_kernelIN5flash19enable_sm80_to_sm89INS1_16FlashAttnBwdSm80INS1_25CollectiveMainloopBwdSm80ILi2ELi2EN4cute5tupleIJNS5_1CILi64EEENS7_ILi128EEES8_EEENS_6half_tEfNS_4arch4Sm80ELb0ELb1ELb1ELb0ELb0ELb0ELb0ELb0ELi2ELi2ELi4ELi2ELb1EEENS1_24CollectiveEpilogueBwdGQAISA_fSD_Li256ELb0ELb0EEENS1_19SingleTileSchedulerILb0ELb0ELb0ELi128EEEEEEEEEvNT_6ParamsE --------------------------
	.section	.nv.info._ZN7cutlass13device_kernelIN5flash19enable_sm80_to_sm89INS1_16FlashAttnBwdSm80INS1_25CollectiveMainloopBwdSm80ILi2ELi2EN4cute5tupleIJNS5_1CILi64EEENS7_ILi128EEES8_EEENS_6half_tEfNS_4arch4Sm80ELb0ELb1ELb1ELb0ELb0ELb0ELb0ELb0ELi2ELi2ELi4ELi2ELb1EEENS1_24CollectiveEpilogueBwdGQAISA_fSD_Li256ELb0ELb0EEENS1_19SingleTileSchedulerILb0ELb0ELb0ELi128EEEEEEEEEvNT_6ParamsE,"",@"SHT_CUDA_INFO"
	.sectionflags	@""
	.align	4


	//----- nvinfo : EIATTR_CUDA_API_VERSION
	.align		4
        /*0000*/ 	.byte	0x04, 0x37
        /*0002*/ 	.short	(.L_456 - .L_455)
.L_455:
        /*0004*/ 	.word	0x00000082


	//----- nvinfo : EIATTR_KPARAM_INFO
	.align		4
.L_456:
        /*0008*/ 	.byte	0x04, 0x17
        /*000a*/ 	.short	(.L_458 - .L_457)
.L_457:
        /*000c*/ 	.word	0x00000000
        /*0010*/ 	.short	0x0000
        /*0012*/ 	.short	0x0000
        /*0014*/ 	.byte	0x00, 0xf0, 0xe1, 0x09


	//----- nvinfo : EIATTR_SPARSE_MMA_MASK
	.align		4
.L_458:
        /*0018*/ 	.byte	0x03, 0x50
        /*001a*/ 	.short	0x0000


	//----- nvinfo : EIATTR_MAXREG_COUNT
	.align		4
        /*001c*/ 	.byte	0x03, 0x1b
        /*001e*/ 	.short	0x00ff


	//----- nvinfo : EIATTR_MERCURY_ISA_VERSION
	.align		4
        /*0020*/ 	.byte	0x03, 0x5f
        /*0022*/ 	.short	0x0101


	//----- nvinfo : EIATTR_EXIT_INSTR_OFFSETS
	.align		4
        /*0024*/ 	.byte	0x04, 0x1c
        /*0026*/ 	.short	(.L_460 - .L_459)


	//   ....[0]....
.L_459:
        /*0028*/ 	.word	0x00000010


	//----- nvinfo : EIATTR_MAX_THREADS
	.align		4
.L_460:
        /*002c*/ 	.byte	0x04, 0x05
        /*002e*/ 	.short	(.L_462 - .L_461)
.L_461:
        /*0030*/ 	.word	0x00000100
        /*0034*/ 	.word	0x00000001
        /*0038*/ 	.word	0x00000001


	//----- nvinfo : EIATTR_CBANK_PARAM_SIZE
	.align		4
.L_462:
        /*003c*/ 	.byte	0x03, 0x19
        /*003e*/ 	.short	0x0278


	//----- nvinfo : EIATTR_PARAM_CBANK
	.align		4
        /*0040*/ 	.byte	0x04, 0x0a
        /*0042*/ 	.short	(.L_464 - .L_463)
	.align		4
.L_463:
        /*0044*/ 	.word	index@(.nv.constant0._ZN7cutlass13device_kernelIN5flash19enable_sm80_to_sm89INS1_16FlashAttnBwdSm80INS1_25CollectiveMainloopBwdSm80ILi2ELi2EN4cute5tupleIJNS5_1CILi64EEENS7_ILi128EEES8_EEENS_6half_tEfNS_4arch4Sm80ELb0ELb1ELb1ELb0ELb0ELb0ELb0ELb0ELi2ELi2ELi4ELi2ELb1EEENS1_24CollectiveEpilogueBwdGQAISA_fSD_Li256ELb0ELb0EEENS1_19SingleTileSchedulerILb0ELb0ELb0ELi128EEEEEEEEEvNT_6ParamsE)
        /*0048*/ 	.short	0x0210
        /*004a*/ 	.short	0x0278


	//----- nvinfo : EIATTR_SW_WAR
	.align		4
.L_464:
        /*004c*/ 	.byte	0x04, 0x36
        /*004e*/ 	.short	(.L_466 - .L_465)
.L_465:
        /*0050*/ 	.word	0x00000008
.L_466:


//--------------------- .nv.info._ZN7cutlass13device_kernelIN5flash19enable_sm80_to_sm89INS1_16FlashAttnBwdSm80INS1_25CollectiveMainloopBwdSm80ILi2ELi2EN4cute5tupleIJNS5_1CILi64EEENS7_ILi128EEES8_EEENS_6half_tEfNS_4arch4Sm80ELb0ELb1ELb1ELb0ELb1ELb0ELb0ELb0ELi2ELi2ELi4ELi2ELb1EEENS1_24CollectiveEpilogueBwdGQAISA_fSD_Li256ELb0ELb1EEENS1_19SingleTileSchedulerILb0ELb0ELb0ELi128EEEEEEEEEvNT_6ParamsE --------------------------
	.section	.nv.info._ZN7cutlass13device_kernelIN5flash19enable_sm80_to_sm89INS1_16FlashAttnBwdSm80INS1_25CollectiveMainloopBwdSm80ILi2ELi2EN4cute5tupleIJNS5_1CILi64EEENS7_ILi128EEES8_EEENS_6half_tEfNS_4arch4Sm80ELb0ELb1ELb1ELb0ELb1ELb0ELb0ELb0ELi2ELi2ELi4ELi2ELb1EEENS1_24CollectiveEpilogueBwdGQAISA_fSD_Li256ELb0ELb1EEENS1_19SingleTileSchedulerILb0ELb0ELb0ELi128EEEEEEEEEvNT_6ParamsE,"",@"SHT_CUDA_INFO"
	.sectionflags	@""
	.align	4


	//----- nvinfo : EIATTR_CUDA_API_VERSION
	.align		4
        /*0000*/ 	.byte	0x04, 0x37
        /*0002*/ 	.short	(.L_468 - .L_467)
.L_467:
        /*0004*/ 	.word	0x00000082


	//----- nvinfo : EIATTR_KPARAM_INFO
	.align		4
.L_468:
        /*0008*/ 	.byte	0x04, 0x17
        /*000a*/ 	.short	(.L_470 - .L_469)
.L_469:
        /*000c*/ 	.word	0x00000000
        /*0010*/ 	.short	0x0000
        /*0012*/ 	.short	0x0000
        /*0014*/ 	.byte	0x00, 0xf0, 0xe1, 0x09


	//----- nvinfo : EIATTR_SPARSE_MMA_MASK
	.align		4
.L_470:
        /*0018*/ 	.byte	0x03, 0x50
        /*001a*/ 	.short	0x0000


	//----- nvinfo : EIATTR_MAXREG_COUNT
	.align		4
        /*001c*/ 	.byte	0x03, 0x1b
        /*001e*/ 	.short	0x00ff


	//----- nvinfo : EIATTR_MERCURY_ISA_VERSION
	.align		4
        /*0020*/ 	.byte	0x03, 0x5f
        /*0022*/ 	.short	0x0101


	//----- nvinfo : EIATTR_EXIT_INSTR_OFFSETS
	.align		4
        /*0024*/ 	.byte	0x04, 0x1c
        /*0026*/ 	.short	(.L_472 - .L_471)


	//   ....[0]....
.L_471:
        /*0028*/ 	.word	0x00000010


	//----- nvinfo : EIATTR_MAX_THREADS
	.align		4
.L_472:
        /*002c*/ 	.byte	0x04, 0x05
        /*002e*/ 	.short	(.L_474 - .L_473)
.L_473:
        /*0030*/ 	.word	0x00000100
        /*0034*/ 	.word	0x00000001
        /*0038*/ 	.word	0x00000001


	//----- nvinfo : EIATTR_CBANK_PARAM_SIZE
	.align		4
.L_474:
        /*003c*/ 	.byte	0x03, 0x19
        /*003e*/ 	.short	0x0278


	//----- nvinfo : EIATTR_PARAM_CBANK
	.align		4
        /*0040*/ 	.byte	0x04, 0x0a
        /*0042*/ 	.short	(.L_476 - .L_475)
	.align		4
.L_475:
        /*0044*/ 	.word	index@(.nv.constant0._ZN7cutlass13device_kernelIN5flash19enable_sm80_to_sm89INS1_16FlashAttnBwdSm80INS1_25CollectiveMainloopBwdSm80ILi2ELi2EN4cute5tupleIJNS5_1CILi64EEENS7_ILi128EEES8_EEENS_6half_tEfNS_4arch4Sm80ELb0ELb1ELb1ELb0ELb1ELb0ELb0ELb0ELi2ELi2ELi4ELi2ELb1EEENS1_24CollectiveEpilogueBwdGQAISA_fSD_Li256ELb0ELb1EEENS1_19SingleTileSchedulerILb0ELb0ELb0ELi128EEEEEEEEEvNT_6ParamsE)
        /*0048*/ 	.short	0x0210
        /*004a*/ 	.short	0x0278


	//----- nvinfo : EIATTR_SW_WAR
	.align		4
.L_476:
        /*004c*/ 	.byte	0x04, 0x36
        /*004e*/ 	.short	(.L_478 - .L_477)
.L_477:
        /*0050*/ 	.word	0x00000008
.L_478:


//--------------------- .nv.info._ZN7cutlass13device_kernelIN5flash19enable_sm80_to_sm89INS1_16FlashAttnBwdSm80INS1_25CollectiveMainloopBwdSm80ILi2ELi2EN4cute5tupleIJNS5_1CILi64EEENS7_ILi128EEES8_EEENS_6half_tEfNS_4arch4Sm80ELb0ELb1ELb1ELb1ELb0ELb0ELb0ELb0ELi2ELi2ELi4ELi2ELb1EEENS1_21CollectiveEpilogueBwdISA_SB_SD_Li256ELb1ELb0ELi2EEENS1_19SingleTileSchedulerILb1ELb0ELb0ELi128EEEEEEEEEvNT_6ParamsE --------------------------
	.section	.nv.info._ZN7cutlass13device_kernelIN5flash19enable_sm80_to_sm89INS1_16FlashAttnBwdSm80INS1_25CollectiveMainloopBwdSm80ILi2ELi2EN4cute5tupleIJNS5_1CILi64EEENS7_ILi128EEES8_EEENS_6half_tEfNS_4arch4Sm80ELb0ELb1ELb1ELb1ELb0ELb0ELb0ELb0ELi2ELi2ELi4ELi2ELb1EEENS1_21CollectiveEpilogueBwdISA_SB_SD_Li256ELb1ELb0ELi2EEENS1_19SingleTileSchedulerILb1ELb0ELb0ELi128EEEEEEEEEvNT_6ParamsE,"",@"SHT_CUDA_INFO"
	.sectionflags	@""
	.align	4


	//----- nvinfo : EIATTR_CUDA_API_VERSION
	.align		4
        /*0000*/ 	.byte	0x04, 0x37
        /*0002*/ 	.short	(.L_480 - .L_479)
.L_479:
        /*0004*/ 	.word	0x00000082


	//----- nvinfo : EIATTR_KPARAM_INFO
	.align		4
.L_480:
        /*0008*/ 	.byte	0x04, 0x17
        /*000a*/ 	.short	(.L_482 - .L_481)
.L_481:
        /*000c*/ 	.word	0x00000000
        /*0010*/ 	.short	0x0000
        /*0012*/ 	.short	0x0000
        /*0014*/ 	.byte	0x00, 0xf0, 0xc1, 0x09


	//----- nvinfo : EIATTR_SPARSE_MMA_MASK
	.align		4
.L_482:
        /*0018*/ 	.byte	0x03, 0x50
        /*001a*/ 	.short	0x0000


	//----- nvinfo : EIATTR_MAXREG_COUNT
	.align		4
        /*001c*/ 	.byte	0x03, 0x1b
        /*001e*/ 	.short	0x00ff


	//----- nvinfo : EIATTR_MERCURY_ISA_VERSION
	.align		4
        /*0020*/ 	.byte	0x03, 0x5f
        /*0022*/ 	.short	0x0101


	//----- nvinfo : EIATTR_EXIT_INSTR_OFFSETS
	.align		4
        /*0024*/ 	.byte	0x04, 0x1c
        /*0026*/ 	.short	(.L_484 - .L_483)


	//   ....[0]....
.L_483:
        /*0028*/ 	.word	0x00000010


	//----- nvinfo : EIATTR_MAX_THREADS
	.align		4
.L_484:
        /*002c*/ 	.byte	0x04, 0x05
        /*002e*/ 	.short	(.L_486 - .L_485)
.L_485:
        /*0030*/ 	.word	0x00000100
        /*0034*/ 	.word	0x00000001
        /*0038*/ 	.word	0x00000001


	//----- nvinfo : EIATTR_CBANK_PARAM_SIZE
	.align		4
.L_486:
        /*003c*/ 	.byte	0x03, 0x19
        /*003e*/ 	.short	0x0270


	//----- nvinfo : EIATTR_PARAM_CBANK
	.align		4
        /*0040*/ 	.byte	0x04, 0x0a
        /*0042*/ 	.short	(.L_488 - .L_487)
	.align		4
.L_487:
        /*0044*/ 	.word	index@(.nv.constant0._ZN7cutlass13device_kernelIN5flash19enable_sm80_to_sm89INS1_16FlashAttnBwdSm80INS1_25CollectiveMainloopBwdSm80ILi2ELi2EN4cute5tupleIJNS5_1CILi64EEENS7_ILi128EEES8_EEENS_6half_tEfNS_4arch4Sm80ELb0ELb1ELb1ELb1ELb0ELb0ELb0ELb0ELi2ELi2ELi4ELi2ELb1EEENS1_21CollectiveEpilogueBwdISA_SB_SD_Li256ELb1ELb0ELi2EEENS1_19SingleTileSchedulerILb1ELb0ELb0ELi128EEEEEEEEEvNT_6ParamsE)
        /*0048*/ 	.short	0x0210
        /*004a*/ 	.short	0x0270


	//----- nvinfo : EIATTR_SW_WAR
	.align		4
.L_488:
        /*004c*/ 	.byte	0x04, 0x36
        /*004e*/ 	.short	(.L_490 - .L_489)
.L_489:
        /*0050*/ 	.word	0x00000008
.L_490:


//--------------------- .nv.info._ZN7cutlass13device_kernelIN5flash19enable_sm80_to_sm89INS1_16FlashAttnBwdSm80INS1_25CollectiveMainloopBwdSm80ILi2ELi2EN4cute5tupleIJNS5_1CILi64EEENS7_ILi128EEES8_EEENS_6half_tEfNS_4arch4Sm80ELb0ELb1ELb1ELb1ELb1ELb0ELb0ELb0ELi2ELi2ELi4ELi2ELb1EEENS1_21CollectiveEpilogueBwdISA_SB_SD_Li256ELb1ELb0ELi2EEENS1_19SingleTileSchedulerILb1ELb0ELb0ELi128EEEEEEEEEvNT_6ParamsE --------------------------
	.section	.nv.info._ZN7cutlass13device_kernelIN5flash19enable_sm80_to_sm89INS1_16FlashAttnBwdSm80INS1_25CollectiveMainloopBwdSm80ILi2ELi2EN4cute5tupleIJNS5_1CILi64EEENS7_ILi128EEES8_EEENS_6half_tEfNS_4arch4Sm80ELb0ELb1ELb1ELb1ELb1ELb0ELb0ELb0ELi2ELi2ELi4ELi2ELb1EEENS1_21CollectiveEpilogueBwdISA_SB_SD_Li256ELb1ELb0ELi2EEENS1_19SingleTileSchedulerILb1ELb0ELb0ELi128EEEEEEEEEvNT_6ParamsE,"",@"SHT_CUDA_INFO"
	.sectionflags	@""
	.align	4


	//----- nvinfo : EIATTR_CUDA_API_VERSION
	.align		4
        /*0000*/ 	.byte	0x04, 0x37
        /*0002*/ 	.short	(.L_492 - .L_491)
.L_491:
        /*0004*/ 	.word	0x00000082


	//----- nvinfo : EIATTR_KPARAM_INFO
	.align		4
.L_492:
        /*0008*/ 	.byte	0x04, 0x17
        /*000a*/ 	.short	(.L_494 - .L_493)
.L_493:
        /*000c*/ 	.word	0x00000000
        /*0010*/ 	.short	0x0000
        /*0012*/ 	.short	0x0000
        /*0014*/ 	.byte	0x00, 0xf0, 0xc1, 0x09


	//----- nvinfo : EIATTR_SPARSE_MMA_MASK
	.align		4
.L_494:
        /*0018*/ 	.byte	0x03, 0x50
        /*001a*/ 	.short	0x0000


	//----- nvinfo : EIATTR_MAXREG_COUNT
	.align		4
        /*001c*/ 	.byte	0x03, 0x1b
        /*001e*/ 	.short	0x00ff


	//----- nvinfo : EIATTR_MERCURY_ISA_VERSION
	.align		4
        /*0020*/ 	.byte	0x03, 0x5f
        /*0022*/ 	.short	0x0101


	//----- nvinfo : EIATTR_EXIT_INSTR_OFFSETS
	.align		4
        /*0024*/ 	.byte	0x04, 0x1c
        /*0026*/ 	.short	(.L_496 - .L_495)


	//   ....[0]....
.L_495:
        /*0028*/ 	.word	0x00000010


	//----- nvinfo : EIATTR_MAX_THREADS
	.align		4
.L_496:
        /*002c*/ 	.byte	0x04, 0x05
        /*002e*/ 	.short	(.L_498 - .L_497)
.L_497:
        /*0030*/ 	.word	0x00000100
        /*0034*/ 	.word	0x00000001
        /*0038*/ 	.word	0x00000001


	//----- nvinfo : EIATTR_CBANK_PARAM_SIZE
	.align		4
.L_498:
        /*003c*/ 	.byte	0x03, 0x19
        /*003e*/ 	.short	0x0270


	//----- nvinfo : EIATTR_PARAM_CBANK
	.align		4
        /*0040*/ 	.byte	0x04, 0x0a
        /*0042*/ 	.short	(.L_500 - .L_499)
	.align		4
.L_499:
        /*0044*/ 	.word	index@(.nv.constant0._ZN7cutlass13device_kernelIN5flash19enable_sm80_to_sm89INS1_16FlashAttnBwdSm80INS1_25CollectiveMainloopBwdSm80ILi2ELi2EN4cute5tupleIJNS5_1CILi64EEENS7_ILi128EEES8_EEENS_6half_tEfNS_4arch4Sm80ELb0ELb1ELb1ELb1ELb1ELb0ELb0ELb0ELi2ELi2ELi4ELi2ELb1EEENS1_21CollectiveEpilogueBwdISA_SB_SD_Li256ELb1ELb0ELi2EEENS1_19SingleTileSchedulerILb1ELb0ELb0ELi128EEEEEEEEEvNT_6ParamsE)
        /*0048*/ 	.short	0x0210
        /*004a*/ 	.short	0x0270


	//----- nvinfo : EIATTR_SW_WAR
	.align		4
.L_500:
        /*004c*/ 	.byte	0x04, 0x36
        /*004e*/ 	.short	(.L_502 - .L_501)
.L_501:
        /*0050*/ 	.word	0x00000008
.L_502:


//--------------------- .nv.info._ZN7cutlass13device_kernelIN5flash19enable_sm80_to_sm89INS1_16FlashAttnBwdSm80INS1_25CollectiveMainloopBwdSm80ILi2ELi2EN4cute5tupleIJNS5_1CILi64EEENS7_ILi128EEES8_EEENS_6half_tEfNS_4arch4Sm80ELb0ELb1ELb1ELb1ELb0ELb0ELb0ELb0ELi2ELi2ELi4ELi2ELb1EEENS1_24CollectiveEpilogueBwdGQAISA_fSD_Li256ELb1ELb0EEENS1_19SingleTileSchedulerILb1ELb0ELb0ELi128EEEEEEEEEvNT_6ParamsE --------------------------
	.section	.nv.info._ZN7cutlass13device_kernelIN5flash19enable_sm80_to_sm89INS1_16FlashAttnBwdSm80INS1_25CollectiveMainloopBwdSm80ILi2ELi2EN4cute5tupleIJNS5_1CILi64EEENS7_ILi128EEES8_EEENS_6half_tEfNS_4arch4Sm80ELb0ELb1ELb1ELb1ELb0ELb0ELb0ELb0ELi2ELi2ELi4ELi2ELb1EEENS1_24CollectiveEpilogueBwdGQAISA_fSD_Li256ELb1ELb0EEENS1_19SingleTileSchedulerILb1ELb0ELb0ELi128EEEEEEEEEvNT_6ParamsE,"",@"SHT_CUDA_INFO"
	.sectionflags	@""
	.align	4


	//----- nvinfo : EIATTR_CUDA_API_VERSION
	.align		4
        /*0000*/ 	.byte	0x04, 0x37
        /*0002*/ 	.short	(.L_504 - .L_503)
.L_503:
        /*0004*/ 	.word	0x00000082


	//----- nvinfo : EIATTR_KPARAM_INFO
	.align		4
.L_504:
        /*0008*/ 	.byte	0x04, 0x17
        /*000a*/ 	.short	(.L_506 - .L_505)
.L_505:
        /*000c*/ 	.word	0x00000000
        /*0010*/ 	.short	0x0000
        /*0012*/ 	.short	0x0000
        /*0014*/ 	.byte	0x00, 0xf0, 0xe1, 0x09


	//----- nvinfo : EIATTR_SPARSE_MMA_MASK
	.align		4
.L_506:
        /*0018*/ 	.byte	0x03, 0x50
        /*001a*/ 	.short	0x0000


	//----- nvinfo : EIATTR_MAXREG_COUNT
	.align		4
        /*001c*/ 	.byte	0x03, 0x1b
        /*001e*/ 	.short	0x00ff


	//----- nvinfo : EIATTR_MERCURY_ISA_VERSION
	.align		4
        /*0020*/ 	.byte	0x03, 0x5f
        /*0022*/ 	.short	0x0101


	//----- nvinfo : EIATTR_EXIT_INSTR_OFFSETS
	.align		4
        /*0024*/ 	.byte	0x04, 0x1c
        /*0026*/ 	.short	(.L_508 - .L_507)


	//   ....[0]....
.L_507:
        /*0028*/ 	.word	0x00000010


	//----- nvinfo : EIATTR_MAX_THREADS
	.align		4
.L_508:
        /*002c*/ 	.byte	0x04, 0x05
        /*002e*/ 	.short	(.L_510 - .L_509)
.L_509:
        /*0030*/ 	.word	0x00000100
        /*0034*/ 	.word	0x00000001
        /*0038*/ 	.word	0x00000001


	//----- nvinfo : EIATTR_CBANK_PARAM_SIZE
	.align		4
.L_510:
        /*003c*/ 	.byte	0x03, 0x19
        /*003e*/ 	.short	0x0278


	//----- nvinfo : EIATTR_PARAM_CBANK
	.align		4
        /*0040*/ 	.byte	0x04, 0x0a
        /*0042*/ 	.short	(.L_512 - .L_511)
	.align		4
.L_511:
        /*0044*/ 	.word	index@(.nv.constant0._ZN7cutlass13device_kernelIN5flash19enable_sm80_to_sm89INS1_16FlashAttnBwdSm80INS1_25CollectiveMainloopBwdSm80ILi2ELi2EN4cute5tupleIJNS5_1CILi64EEENS7_ILi128EEES8_EEENS_6half_tEfNS_4arch4Sm80ELb0ELb1ELb1ELb1ELb0ELb0ELb0ELb0ELi2ELi2ELi4ELi2ELb1EEENS1_24CollectiveEpilogueBwdGQAISA_fSD_Li256ELb1ELb0EEENS1_19SingleTileSchedulerILb1ELb0ELb0ELi128EEEEEEEEEvNT_6ParamsE)
        /*0048*/ 	.short	0x0210
        /*004a*/ 	.short	0x0278


	//----- nvinfo : EIATTR_SW_WAR
	.align		4
.L_512:
        /*004c*/ 	.byte	0x04, 0x36
        /*004e*/ 	.short	(.L_514 - .L_513)
.L_513:
        /*0050*/ 	.word	0x00000008
.L_514:


//--------------------- .nv.info._ZN7cutlass13device_kernelIN5flash19enable_sm80_to_sm89INS1_16FlashAttnBwdSm80INS1_25CollectiveMainloopBwdSm80ILi2ELi2EN4cute5tupleIJNS5_1CILi64EEENS7_ILi128EEES8_EEENS_6half_tEfNS_4arch4Sm80ELb0ELb1ELb1ELb1ELb1ELb0ELb0ELb0ELi2ELi2ELi4ELi2ELb1EEENS1_24CollectiveEpilogueBwdGQAISA_fSD_Li256ELb1ELb1EEENS1_19SingleTileSchedulerILb1ELb0ELb0ELi128EEEEEEEEEvNT_6ParamsE --------------------------
	.section	.nv.info._ZN7cutlass13device_kernelIN5flash19enable_sm80_to_sm89INS1_16FlashAttnBwdSm80INS1_25CollectiveMainloopBwdSm80ILi2ELi2EN4cute5tupleIJNS5_1CILi64EEENS7_ILi128EEES8_EEENS_6half_tEfNS_4arch4Sm80ELb0ELb1ELb1ELb1ELb1ELb0ELb0ELb0ELi2ELi2ELi4ELi2ELb1EEENS1_24CollectiveEpilogueBwdGQAISA_fSD_Li256ELb1ELb1EEENS1_19SingleTileSchedulerILb1ELb0ELb0ELi128EEEEEEEEEvNT_6ParamsE,"",@"SHT_CUDA_INFO"
	.sectionflags	@""
	.align	4


	//----- nvinfo : EIATTR_CUDA_API_VERSION
	.align		4
        /*0000*/ 	.byte	0x04, 0x37
        /*0002*/ 	.short	(.L_516 - .L_515)
.L_515:
        /*0004*/ 	.word	0x00000082


	//----- nvinfo : EIATTR_KPARAM_INFO
	.align		4
.L_516:
        /*0008*/ 	.byte	0x04, 0x17
        /*000a*/ 	.short	(.L_518 - .L_517)
.L_517:
        /*000c*/ 	.word	0x00000000
        /*0010*/ 	.short	0x0000
        /*0012*/ 	.short	0x0000
        /*0014*/ 	.byte	0x00, 0xf0, 0xe1, 0x09


	//----- nvinfo : EIATTR_SPARSE_MMA_MASK
	.align		4
.L_518:
        /*0018*/ 	.byte	0x03, 0x50
        /*001a*/ 	.short	0x0000


	//----- nvinfo : EIATTR_MAXREG_COUNT
	.align		4
        /*001c*/ 	.byte	0x03, 0x1b
        /*001e*/ 	.short	0x00ff


	//----- nvinfo : EIATTR_MERCURY_ISA_VERSION
	.align		4
        /*0020*/ 	.byte	0x03, 0x5f
        /*0022*/ 	.short	0x0101


	//----- nvinfo : EIATTR_EXIT_INSTR_OFFSETS
	.align		4
        /*0024*/ 	.byte	0x04, 0x1c
        /*0026*/ 	.short	(.L_520 - .L_519)


	//   ....[0]....
.L_519:
        /*0028*/ 	.word	0x00000010


	//----- nvinfo : EIATTR_MAX_THREADS
	.align		4
.L_520:
        /*002c*/ 	.byte	0x04, 0x05
        /*002e*/ 	.short	(.L_522 - .L_521)
.L_521:
        /*0030*/ 	.word	0x00000100
        /*0034*/ 	.word	0x00000001
        /*0038*/ 	.word	0x00000001


	//----- nvinfo : EIATTR_CBANK_PARAM_SIZE
	.align		4
.L_522:
        /*003c*/ 	.byte	0x03, 0x19
        /*003e*/ 	.short	0x0278


	//----- nvinfo : EIATTR_PARAM_CBANK
	.align		4
        /*0040*/ 	.byte	0x04, 0x0a
        /*0042*/ 	.short	(.L_524 - .L_523)
	.align		4
.L_523:
        /*0044*/ 	.word	index@(.nv.constant0._ZN7cutlass13device_kernelIN5flash19enable_sm80_to_sm89INS1_16FlashAttnBwdSm80INS1_25CollectiveMainloopBwdSm80ILi2ELi2EN4cute5tupleIJNS5_1CILi64EEENS7_ILi128EEES8_EEENS_6half_tEfNS_4arch4Sm80ELb0ELb1ELb1ELb1ELb1ELb0ELb0ELb0ELi2ELi2ELi4ELi2ELb1EEENS1_24CollectiveEpilogueBwdGQAISA_fSD_Li256ELb1ELb1EEENS1_19SingleTileSchedulerILb1ELb0ELb0ELi128EEEEEEEEEvNT_6ParamsE)
        /*0048*/ 	.short	0x0210
        /*004a*/ 	.short	0x0278


	//----- nvinfo : EIATTR_SW_WAR
	.align		4
.L_524:
        /*004c*/ 	.byte	0x04, 0x36
        /*004e*/ 	.short	(.L_526 - .L_525)
.L_525:
        /*0050*/ 	.word	0x00000008
.L_526:


//--------------------- .nv.info._ZN7cutlass13device_kernelIN5flash19enable_sm80_to_sm89INS1_16FlashAttnBwdSm80INS1_25CollectiveMainloopBwdSm80ILi2ELi2EN4cute5tupleIJNS5_1CILi64EEENS7_ILi128EEES8_EEENS_6half_tEfNS_4arch4Sm80ELb1ELb0ELb1ELb0ELb0ELb0ELb0ELb0ELi2ELi2ELi4ELi2ELb1EEENS1_21CollectiveEpilogueBwdISA_SB_SD_Li256ELb0ELb0ELi2EEENS1_25SingleTileBwdLPTSchedulerILb0ELi128ELb0EEEEEEEEEvNT_6ParamsE --------------------------
	.section	.nv.info._ZN7cutlass13device_kernelIN5flash19enable_sm80_to_sm89INS1_16FlashAttnBwdSm80INS1_25CollectiveMainloopBwdSm80ILi2ELi2EN4cute5tupleIJNS5_1CILi64EEENS7_ILi128EEES8_EEENS_6half_tEfNS_4arch4Sm80ELb1ELb0ELb1ELb0ELb0ELb0ELb0ELb0ELi2ELi2ELi4ELi2ELb1EEENS1_21CollectiveEpilogueBwdISA_SB_SD_Li256ELb0ELb0ELi2EEENS1_25SingleTileBwdLPTSchedulerILb0ELi128ELb0EEEEEEEEEvNT_6ParamsE,"",@"SHT_CUDA_INFO"
	.sectionflags	@""
	.align	4


	//----- nvinfo : EIATTR_CUDA_API_VERSION
	.align		4
        /*0000*/ 	.byte	0x04, 0x37
        /*0002*/ 	.short	(.L_528 - .L_527)
.L_527:
        /*0004*/ 	.word	0x00000082


	//----- nvinfo : EIATTR_KPARAM_INFO
	.align		4
.L_528:
        /*0008*/ 	.byte	0x04, 0x17
        /*000a*/ 	.short	(.L_530 - .L_529)
.L_529:
        /*000c*/ 	.word	0x00000000
        /*0010*/ 	.short	0x0000
        /*0012*/ 	.short	0x0000
        /*0014*/ 	.byte	0x00, 0xf0, 0x21, 0x0a


	//----- nvinfo : EIATTR_SPARSE_MMA_MASK
	.align		4
.L_530:
        /*0018*/ 	.byte	0x03, 0x50
        /*001a*/ 	.short	0x0000


	//----- nvinfo : EIATTR_MAXREG_COUNT
	.align		4
        /*001c*/ 	.byte	0x03, 0x1b
        /*001e*/ 	.short	0x00ff


	//----- nvinfo : EIATTR_MERCURY_ISA_VERSION
	.align		4
        /*0020*/ 	.byte	0x03, 0x5f
        /*0022*/ 	.short	0x0101


	//----- nvinfo : EIATTR_EXIT_INSTR_OFFSETS
	.align		4
        /*0024*/ 	.byte	0x04, 0x1c
        /*0026*/ 	.short	(.L_532 - .L_531)


	//   ....[0]....
.L_531:
        /*0028*/ 	.word	0x00000010


	//----- nvinfo : EIATTR_MAX_THREADS
	.align		4
.L_532:
        /*002c*/ 	.byte	0x04, 0x05
        /*002e*/ 	.short	(.L_534 - .L_533)
.L_533:
        /*0030*/ 	.word	0x00000100
        /*0034*/ 	.word	0x00000001
        /*0038*/ 	.word	0x00000001


	//----- nvinfo : EIATTR_CBANK_PARAM_SIZE
	.align		4
.L_534:
        /*003c*/ 	.byte	0x03, 0x19
        /*003e*/ 	.short	0x0288


	//----- nvinfo : EIATTR_PARAM_CBANK
	.align		4
        /*0040*/ 	.byte	0x04, 0x0a
        /*0042*/ 	.short	(.L_536 - .L_535)
	.align		4
.L_535:
        /*0044*/ 	.word	index@(.nv.constant0._ZN7cutlass13device_kernelIN5flash19enable_sm80_to_sm89INS1_16FlashAttnBwdSm80INS1_25CollectiveMainloopBwdSm80ILi2ELi2EN4cute5tupleIJNS5_1CILi64EEENS7_ILi128EEES8_EEENS_6half_tEfNS_4arch4Sm80ELb1ELb0ELb1ELb0ELb0ELb0ELb0ELb0ELi2ELi2ELi4ELi2ELb1EEENS1_21CollectiveEpilogueBwdISA_SB_SD_Li256ELb0ELb0ELi2EEENS1_25SingleTileBwdLPTSchedulerILb0ELi128ELb0EEEEEEEEEvNT_6ParamsE)
        /*0048*/ 	.short	0x0210
        /*004a*/ 	.short	0x0288


	//----- nvinfo : EIATTR_SW_WAR
	.align		4
.L_536:
        /*004c*/ 	.byte	0x04, 0x36
        /*004e*/ 	.short	(.L_538 - .L_537)
.L_537:
        /*0050*/ 	.word	0x00000008
.L_538:


//--------------------- .nv.info._ZN7cutlass13device_kernelIN5flash19enable_sm80_to_sm89INS1_16FlashAttnBwdSm80INS1_25CollectiveMainloopBwdSm80ILi2ELi2EN4cute5tupleIJNS5_1CILi64EEENS7_ILi128EEES8_EEENS_6half_tEfNS_4arch4Sm80ELb1ELb0ELb1ELb0ELb1ELb0ELb0ELb0ELi2ELi2ELi4ELi2ELb1EEENS1_21CollectiveEpilogueBwdISA_SB_SD_Li256ELb0ELb0ELi2EEENS1_25SingleTileBwdLPTSchedulerILb0ELi128ELb1EEEEEEEEEvNT_6ParamsE --------------------------
	.section	.nv.info._ZN7cutlass13device_kernelIN5flash19enable_sm80_to_sm89INS1_16FlashAttnBwdSm80INS1_25CollectiveMainloopBwdSm80ILi2ELi2EN4cute5tupleIJNS5_1CILi64EEENS7_ILi128EEES8_EEENS_6half_tEfNS_4arch4Sm80ELb1ELb0ELb1ELb0ELb1ELb0ELb0ELb0ELi2ELi2ELi4ELi2ELb1EEENS1_21CollectiveEpilogueBwdISA_SB_SD_Li256ELb0ELb0ELi2EEENS1_25SingleTileBwdLPTSchedulerILb0ELi128ELb1EEEEEEEEEvNT_6ParamsE,"",@"SHT_CUDA_INFO"
	.sectionflags	@""
	.align	4


	//----- nvinfo : EIATTR_CUDA_API_VERSION
	.align		4
        /*0000*/ 	.byte	0x04, 0x37
        /*0002*/ 	.short	(.L_540 - .L_539)
.L_539:
        /*0004*/ 	.word	0x00000082


	//----- nvinfo : EIATTR_KPARAM_INFO
	.align		4
.L_540:
        /*0008*/ 	.byte	0x04, 0x17
        /*000a*/ 	.short	(.L_542 - .L_541)
.L_541:
        /*000c*/ 	.word	0x00000000
        /*0010*/ 	.short	0x0000
        /*0012*/ 	.short	0x0000
        /*0014*/ 	.byte	0x00, 0xf0, 0x21, 0x0a


	//----- nvinfo : EIATTR_SPARSE_MMA_MASK
	.align		4
.L_542:
        /*0018*/ 	.byte	0x03, 0x50
        /*001a*/ 	.short	0x0000


	//----- nvinfo : EIATTR_MAXREG_COUNT
	.align		4
        /*001c*/ 	.byte	0x03, 0x1b
        /*001e*/ 	.short	0x00ff


	//----- nvinfo : EIATTR_MERCURY_ISA_VERSION
	.align		4
        /*0020*/ 	.byte	0x03, 0x5f
        /*0022*/ 	.short	0x0101


	//----- nvinfo : EIATTR_EXIT_INSTR_OFFSETS
	.align		4
        /*0024*/ 	.byte	0x04, 0x1c
        /*0026*/ 	.short	(.L_544 - .L_543)


	//   ....[0]....
.L_543:
        /*0028*/ 	.word	0x00000010


	//----- nvinfo : EIATTR_MAX_THREADS
	.align		4
.L_544:
        /*002c*/ 	.byte	0x04, 0x05
        /*002e*/ 	.short	(.L_546 - .L_545)
.L_545:
        /*0030*/ 	.word	0x00000100
        /*0034*/ 	.word	0x00000001
        /*0038*/ 	.word	0x00000001


	//----- nvinfo : EIATTR_CBANK_PARAM_SIZE
	.align		4
.L_546:
        /*003c*/ 	.byte	0x03, 0x19
        /*003e*/ 	.short	0x0288


	//----- nvinfo : EIATTR_PARAM_CBANK
	.align		4
        /*0040*/ 	.byte	0x04, 0x0a
        /*0042*/ 	.short	(.L_548 - .L_547)
	.align		4
.L_547:
        /*0044*/ 	.word	index@(.nv.constant0._ZN7cutlass13device_kernelIN5flash19enable_sm80_to_sm89INS1_16FlashAttnBwdSm80INS1_25CollectiveMainloopBwdSm80ILi2ELi2EN4cute5tupleIJNS5_1CILi64EEENS7_ILi128EEES8_EEENS_6half_tEfNS_4arch4Sm80ELb1ELb0ELb1ELb0ELb1ELb0ELb0ELb0ELi2ELi2ELi4ELi2ELb1EEENS1_21CollectiveEpilogueBwdISA_SB_SD_Li256ELb0ELb0ELi2EEENS1_25SingleTileBwdLPTSchedulerILb0ELi128ELb1EEEEEEEEEvNT_6ParamsE)
        /*0048*/ 	.short	0x0210
        /*004a*/ 	.short	0x0288


	//----- nvinfo : EIATTR_SW_WAR
	.align		4
.L_548:
        /*004c*/ 	.byte	0x04, 0x36
        /*004e*/ 	.short	(.L_550 - .L_549)
.L_549:
        /*0050*/ 	.word	0x00000008
.L_550:


//--------------------- .nv.info._ZN7cutlass13device_kernelIN5flash19enable_sm80_to_sm89INS1_16FlashAttnBwdSm80INS1_25CollectiveMainloopBwdSm80ILi2ELi2EN4cute5tupleIJNS5_1CILi64EEENS7_ILi128EEES8_EEENS_6half_tEfNS_4arch4Sm80ELb1ELb0ELb1ELb0ELb0ELb0ELb0ELb0ELi2ELi2ELi4ELi2ELb1EEENS1_24CollectiveEpilogueBwdGQAISA_fSD_Li256ELb0ELb0EEENS1_25SingleTileBwdLPTSchedulerILb0ELi128ELb0EEEEEEEEEvNT_6ParamsE --------------------------
	.section	.nv.info._ZN7cutlass13device_kernelIN5flash19enable_sm80_to_sm89INS1_16FlashAttnBwdSm80INS1_25CollectiveMainloopBwdSm80ILi2ELi2EN4cute5tupleIJNS5_1CILi64EEENS7_ILi128EEES8_EEENS_6half_tEfNS_4arch4Sm80ELb1ELb0ELb1ELb0ELb0ELb0ELb0ELb0ELi2ELi2ELi4ELi2ELb1EEENS1_24CollectiveEpilogueBwdGQAISA_fSD_Li256ELb0ELb0EEENS1_25SingleTileBwdLPTSchedulerILb0ELi128ELb0EEEEEEEEEvNT_6ParamsE,"",@"SHT_CUDA_INFO"
	.sectionflags	@""
	.align	4


	//----- nvinfo : EIATTR_CUDA_API_VERSION
	.align		4
        /*0000*/ 	.byte	0x04, 0x37
        /*0002*/ 	.short	(.L_552 - .L_551)
.L_551:
        /*0004*/ 	.word	0x00000082


	//----- nvinfo : EIATTR_KPARAM_INFO
	.align		4
.L_552:
        /*0008*/ 	.byte	0x04, 0x17
        /*000a*/ 	.short	(.L_554 - .L_553)
.L_553:
        /*000c*/ 	.word	0x00000000
        /*0010*/ 	.short	0x0000
        /*0012*/ 	.short	0x0000
        /*0014*/ 	.byte	0x00, 0xf0, 0x41, 0x0a


	//----- nvinfo : EIATTR_SPARSE_MMA_MASK
	.align		4
.L_554:
        /*0018*/ 	.byte	0x03, 0x50
        /*001a*/ 	.short	0x0000


	//----- nvinfo : EIATTR_MAXREG_COUNT
	.align		4
        /*001c*/ 	.byte	0x03, 0x1b
        /*001e*/ 	.short	0x00ff


	//----- nvinfo : EIATTR_MERCURY_ISA_VERSION
	.align		4
        /*0020*/ 	.byte	0x03, 0x5f
        /*0022*/ 	.short	0x0101


	//----- nvinfo : EIATTR_EXIT_INSTR_OFFSETS
	.align		4
        /*0024*/ 	.byte	0x04, 0x1c
        /*0026*/ 	.short	(.L_556 - .L_555)


	//   ....[0]....
.L_555:
        /*0028*/ 	.word	0x00000010


	//----- nvinfo : EIATTR_MAX_THREADS
	.align		4
.L_556:
        /*002c*/ 	.byte	0x04, 0x05
        /*002e*/ 	.short	(.L_558 - .L_557)
.L_557:
        /*0030*/ 	.word	0x00000100
        /*0034*/ 	.word	0x00000001
        /*0038*/ 	.word	0x00000001


	//----- nvinfo : EIATTR_CBANK_PARAM_SIZE
	.align		4
.L_558:
        /*003c*/ 	.byte	0x03, 0x19
        /*003e*/ 	.short	0x0290


	//----- nvinfo : EIATTR_PARAM_CBANK
	.align		4
        /*0040*/ 	.byte	0x04, 0x0a
        /*0042*/ 	.short	(.L_560 - .L_559)
	.align		4
.L_559:
        /*0044*/ 	.word	index@(.nv.constant0._ZN7cutlass13device_kernelIN5flash19enable_sm80_to_sm89INS1_16FlashAttnBwdSm80INS1_25CollectiveMainloopBwdSm80ILi2ELi2EN4cute5tupleIJNS5_1CILi64EEENS7_ILi128EEES8_EEENS_6half_tEfNS_4arch4Sm80ELb1ELb0ELb1ELb0ELb0ELb0ELb0ELb0ELi2ELi2ELi4ELi2ELb1EEENS1_24CollectiveEpilogueBwdGQAISA_fSD_Li256ELb0ELb0EEENS1_25SingleTileBwdLPTSchedulerILb0ELi128ELb0EEEEEEEEEvNT_6ParamsE)
        /*0048*/ 	.short	0x0210
        /*004a*/ 	.short	0x0290


	//----- nvinfo : EIATTR_SW_WAR
	.align		4
.L_560:
        /*004c*/ 	.byte	0x04, 0x36
        /*004e*/ 	.short	(.L_562 - .L_561)
.L_561:
        /*0050*/ 	.word	0x00000008
.L_562:


//--------------------- .nv.info._ZN7cutlass13device_kernelIN5flash19enable_sm80_to_sm89INS1_16FlashAttnBwdSm80INS1_25CollectiveMainloopBwdSm80ILi2ELi2EN4cute5tupleIJNS5_1CILi64EEENS7_ILi128EEES8_EEENS_6half_tEfNS_4arch4Sm80ELb1ELb0ELb1ELb0ELb1ELb0ELb0ELb0ELi2ELi2ELi4ELi2ELb1EEENS1_24CollectiveEpilogueBwdGQAISA_fSD_Li256ELb0ELb1EEENS1_25SingleTileBwdLPTSchedulerILb0ELi128ELb1EEEEEEEEEvNT_6ParamsE --------------------------
	.section	.nv.info._ZN7cutlass13device_kernelIN5flash19enable_sm80_to_sm89INS1_16FlashAttnBwdSm80INS1_25CollectiveMainloopBwdSm80ILi2ELi2EN4cute5tupleIJNS5_1CILi64EEENS7_ILi128EEES8_EEENS_6half_tEfNS_4arch4Sm80ELb1ELb0ELb1ELb0ELb1ELb0ELb0ELb0ELi2ELi2ELi4ELi2ELb1EEENS1_24CollectiveEpilogueBwdGQAISA_fSD_Li256ELb0ELb1EEENS1_25SingleTileBwdLPTSchedulerILb0ELi128ELb1EEEEEEEEEvNT_6ParamsE,"",@"SHT_CUDA_INFO"
	.sectionflags	@""
	.align	4


	//----- nvinfo : EIATTR_CUDA_API_VERSION
	.align		4
        /*0000*/ 	.byte	0x04, 0x37
        /*0002*/ 	.short	(.L_564 - .L_563)
.L_563:
        /*0004*/ 	.word	0x00000082


	//----- nvinfo : EIATTR_KPARAM_INFO
	.align		4
.L_564:
        /*0008*/ 	.byte	0x04, 0x17
        /*000a*/ 	.short	(.L_566 - .L_565)
.L_565:
        /*000c*/ 	.word	0x00000000
        /*0010*/ 	.short	0x0000
        /*0012*/ 	.short	0x0000
        /*0014*/ 	.byte	0x00, 0xf0, 0x41, 0x0a


	//----- nvinfo : EIATTR_SPARSE_MMA_MASK
	.align		4
.L_566:
        /*0018*/ 	.byte	0x03, 0x50
        /*001a*/ 	.short	0x0000


	//----- nvinfo : EIATTR_MAXREG_COUNT
	.align		4
        /*001c*/ 	.byte	0x03, 0x1b
        /*001e*/ 	.short	0x00ff


	//----- nvinfo : EIATTR_MERCURY_ISA_VERSION
	.align		4
        /*0020*/ 	.byte	0x03, 0x5f
        /*0022*/ 	.short	0x0101


	//----- nvinfo : EIATTR_EXIT_INSTR_OFFSETS
	.align		4
        /*0024*/ 	.byte	0x04, 0x1c
        /*0026*/ 	.short	(.L_568 - .L_567)


	//   ....[0]....
.L_567:
        /*0028*/ 	.word	0x00000010


	//----- nvinfo : EIATTR_MAX_THREADS
	.align		4
.L_568:
        /*002c*/ 	.byte	0x04, 0x05
        /*002e*/ 	.short	(.L_570 - .L_569)
.L_569:
        /*0030*/ 	.word	0x00000100
        /*0034*/ 	.word	0x00000001
        /*0038*/ 	.word	0x00000001


	//----- nvinfo : EIATTR_CBANK_PARAM_SIZE
	.align		4
.L_570:
        /*003c*/ 	.byte	0x03, 0x19
        /*003e*/ 	.short	0x0290


	//----- nvinfo : EIATTR_PARAM_CBANK
	.align		4
        /*0040*/ 	.byte	0x04, 0x0a
        /*0042*/ 	.short	(.L_572 - .L_571)
	.align		4
.L_571:
        /*0044*/ 	.word	index@(.nv.constant0._ZN7cutlass13device_kernelIN5flash19enable_sm80_to_sm89INS1_16FlashAttnBwdSm80INS1_25CollectiveMainloopBwdSm80ILi2ELi2EN4cute5tupleIJNS5_1CILi64EEENS7_ILi128EEES8_EEENS_6half_tEfNS_4arch4Sm80ELb1ELb0ELb1ELb0ELb1ELb0ELb0ELb0ELi2ELi2ELi4ELi2ELb1EEENS1_24CollectiveEpilogueBwdGQAISA_fSD_Li256ELb0ELb1EEENS1_25SingleTileBwdLPTSchedulerILb0ELi128ELb1EEEEEEEEEvNT_6ParamsE)
        /*0048*/ 	.short	0x0210
        /*004a*/ 	.short	0x0290


	//----- nvinfo : EIATTR_SW_WAR
	.align		4
.L_572:
        /*004c*/ 	.byte	0x04, 0x36
        /*004e*/ 	.short	(.L_574 - .L_573)
.L_573:
        /*0050*/ 	.word	0x00000008
.L_574:


//--------------------- .nv.info._ZN7cutlass13device_kernelIN5flash22FlashAttnBwdPreprocessIN4cute5tupleIJNS3_1CILi64EEES6_EEENS_6half_tEfNS_4arch4Sm80ELb1ELb0EEEEEvNT_6ParamsE --------------------------
	.section	.nv.info._ZN7cutlass13device_kernelIN5flash22FlashAttnBwdPreprocessIN4cute5tupleIJNS3_1CILi64EEES6_EEENS_6half_tEfNS_4arch4Sm80ELb1ELb0EEEEEvNT_6ParamsE,"",@"SHT_CUDA_INFO"
	.sectionflags	@""
	.align	4


	//----- nvinfo : EIATTR_CUDA_API_VERSION
	.align		4
        /*0000*/ 	.byte	0x04, 0x37
        /*0002*/ 	.short	(.L_576 - .L_575)
.L_575:
        /*0004*/ 	.word	0x00000082


	//----- nvinfo : EIATTR_KPARAM_INFO
	.align		4
.L_576:
        /*0008*/ 	.byte	0x04, 0x17
        /*000a*/ 	.short	(.L_578 - .L_577)
.L_577:
        /*000c*/ 	.word	0x00000000
        /*0010*/ 	.short	0x0000
        /*0012*/ 	.short	0x0000
        /*0014*/ 	.byte	0x00, 0xf0, 0xc1, 0x03


	//----- nvinfo : EIATTR_SPARSE_MMA_MASK
	.align		4
.L_578:
        /*0018*/ 	.byte	0x03, 0x50
        /*001a*/ 	.short	0x0000


	//----- nvinfo : EIATTR_MAXREG_COUNT
	.align		4
        /*001c*/ 	.byte	0x03, 0x1b
        /*001e*/ 	.short	0x0080


	//----- nvinfo : EIATTR_MERCURY_ISA_VERSION
	.align		4
        /*0020*/ 	.byte	0x03, 0x5f
        /*0022*/ 	.short	0x0101


	//----- nvinfo : EIATTR_COOP_GROUP_MASK_REGIDS
	.align		4
        /*0024*/ 	.byte	0x04, 0x29
        /*0026*/ 	.short	(.L_580 - .L_579)


	//   ....[0]....
.L_579:
        /*0028*/ 	.word	0xffffffff


	//   ....[1]....
        /*002c*/ 	.word	0xffffffff


	//   ....[2]....
        /*0030*/ 	.word	0xffffffff


	//   ....[3]....
        /*0034*/ 	.word	0xffffffff


	//   ....[4]....
        /*0038*/ 	.word	0xffffffff


	//   ....[5]....
        /*003c*/ 	.word	0xffffffff


	//----- nvinfo : EIATTR_COOP_GROUP_INSTR_OFFSETS
	.align		4
.L_580:
        /*0040*/ 	.byte	0x04, 0x28
        /*0042*/ 	.short	(.L_582 - .L_581)


	//   ....[0]....
.L_581:
        /*0044*/ 	.word	0x00000a70


	//   ....[1]....
        /*0048*/ 	.word	0x00000a90


	//   ....[2]....
        /*004c*/ 	.word	0x00000ad0


	//   ....[3]....
        /*0050*/ 	.word	0x00000ae0


	//   ....[4]....
        /*0054*/ 	.word	0x00000b10


	//   ....[5]....
        /*0058*/ 	.word	0x00000b30


	//----- nvinfo : EIATTR_EXIT_INSTR_OFFSETS
	.align		4
.L_582:
        /*005c*/ 	.byte	0x04, 0x1c
        /*005e*/ 	.short	(.L_584 - .L_583)


	//   ....[0]....
.L_583:
        /*0060*/ 	.word	0x00000fe0


	//   ....[1]....
        /*0064*/ 	.word	0x00001060


	//----- nvinfo : EIATTR_MAX_THREADS
	.align		4
.L_584:
        /*0068*/ 	.byte	0x04, 0x05
        /*006a*/ 	.short	(.L_586 - .L_585)
.L_585:
        /*006c*/ 	.word	0x00000100
        /*0070*/ 	.word	0x00000001
        /*0074*/ 	.word	0x00000001


	//----- nvinfo : EIATTR_CRS_STACK_SIZE
	.align		4
.L_586:
        /*0078*/ 	.byte	0x04, 0x1e
        /*007a*/ 	.short	(.L_588 - .L_587)
.L_587:
        /*007c*/ 	.word	0x00000000


	//----- nvinfo : EIATTR_CBANK_PARAM_SIZE
	.align		4
.L_588:
        /*0080*/ 	.byte	0x03, 0x19
        /*0082*/ 	.short	0x00f0


	//----- nvinfo : EIATTR_PARAM_CBANK
	.align		4
        /*0084*/ 	.byte	0x04, 0x0a
        /*0086*/ 	.short	(.L_590 - .L_589)
	.align		4
.L_589:
        /*0088*/ 	.word	index@(.nv.constant0._ZN7cutlass13device_kernelIN5flash22FlashAttnBwdPreprocessIN4cute5tupleIJNS3_1CILi64EEES6_EEENS_6half_tEfNS_4arch4Sm80ELb1ELb0EEEEEvNT_6ParamsE)
        /*008c*/ 	.short	0x0210
        /*008e*/ 	.short	0x00f0


	//----- nvinfo : EIATTR_SW_WAR
	.align		4
.L_590:
        /*0090*/ 	.byte	0x04, 0x36
        /*0092*/ 	.short	(.L_592 - .L_591)
.L_591:
        /*0094*/ 	.word	0x00000008
.L_592:


//--------------------- .nv.info._ZN7cutlass13device_kernelIN5flash19enable_sm80_to_sm89INS1_16FlashAttnBwdSm80INS1_25CollectiveMainloopBwdSm80ILi2ELi2EN4cute5tupleIJNS5_1CILi64EEENS7_ILi128EEES8_EEENS_6half_tEfNS_4arch4Sm80ELb1ELb0ELb1ELb1ELb0ELb0ELb0ELb0ELi2ELi2ELi4ELi2ELb1EEENS1_21CollectiveEpilogueBwdISA_SB_SD_Li256ELb1ELb0ELi2EEENS1_25SingleTileBwdLPTSchedulerILb1ELi128ELb0EEEEEEEEEvNT_6ParamsE --------------------------
	.section	.nv.info._ZN7cutlass13device_kernelIN5flash19enable_sm80_to_sm89INS1_16FlashAttnBwdSm80INS1_25CollectiveMainloopBwdSm80ILi2ELi2EN4cute5tupleIJNS5_1CILi64EEENS7_ILi128EEES8_EEENS_6half_tEfNS_4arch4Sm80ELb1ELb0ELb1ELb1ELb0ELb0ELb0ELb0ELi2ELi2ELi4ELi2ELb1EEENS1_21CollectiveEpilogueBwdISA_SB_SD_Li256ELb1ELb0ELi2EEENS1_25SingleTileBwdLPTSchedulerILb1ELi128ELb0EEEEEEEEEvNT_6ParamsE,"",@"SHT_CUDA_INFO"
	.sectionflags	@""
	.align	4


	//----- nvinfo : EIATTR_CUDA_API_VERSION
	.align		4
        /*0000*/ 	.byte	0x04, 0x37
        /*0002*/ 	.short	(.L_594 - .L_593)
.L_593:
        /*0004*/ 	.word	0x00000082


	//----- nvinfo : EIATTR_KPARAM_INFO
	.align		4
.L_594:
        /*0008*/ 	.byte	0x04, 0x17
        /*000a*/ 	.short	(.L_596 - .L_595)
.L_595:
        /*000c*/ 	.word	0x00000000
        /*0010*/ 	.short	0x0000
        /*0012*/ 	.short	0x0000
        /*0014*/ 	.byte	0x00, 0xf0, 0x21, 0x0a


	//----- nvinfo : EIATTR_SPARSE_MMA_MASK
	.align		4
.L_596:
        /*0018*/ 	.byte	0x03, 0x50
        /*001a*/ 	.short	0x0000


	//----- nvinfo : EIATTR_MAXREG_COUNT
	.align		4
        /*001c*/ 	.byte	0x03, 0x1b
        /*001e*/ 	.short	0x00ff


	//----- nvinfo : EIATTR_MERCURY_ISA_VERSION
	.align		4
        /*0020*/ 	.byte	0x03, 0x5f
        /*0022*/ 	.short	0x0101


	//----- nvinfo : EIATTR_EXIT_INSTR_OFFSETS
	.align		4
        /*0024*/ 	.byte	0x04, 0x1c
        /*0026*/ 	.short	(.L_598 - .L_597)


	//   ....[0]....
.L_597:
        /*0028*/ 	.word	0x00000010


	//----- nvinfo : EIATTR_MAX_THREADS
	.align		4
.L_598:
        /*002c*/ 	.byte	0x04, 0x05
        /*002e*/ 	.short	(.L_600 - .L_599)
.L_599:
        /*0030*/ 	.word	0x00000100
        /*0034*/ 	.word	0x00000001
        /*0038*/ 	.word	0x00000001


	//----- nvinfo : EIATTR_CBANK_PARAM_SIZE
	.align		4
.L_600:
        /*003c*/ 	.byte	0x03, 0x19
        /*003e*/ 	.short	0x0288


	//----- nvinfo : EIATTR_PARAM_CBANK
	.align		4
        /*0040*/ 	.byte	0x04, 0x0a
        /*0042*/ 	.short	(.L_602 - .L_601)
	.align		4
.L_601:
        /*0044*/ 	.word	index@(.nv.constant0._ZN7cutlass13device_kernelIN5flash19enable_sm80_to_sm89INS1_16FlashAttnBwdSm80INS1_25CollectiveMainloopBwdSm80ILi2ELi2EN4cute5tupleIJNS5_1CILi64EEENS7_ILi128EEES8_EEENS_6half_tEfNS_4arch4Sm80ELb1ELb0ELb1ELb1ELb0ELb0ELb0ELb0ELi2ELi2ELi4ELi2ELb1EEENS1_21CollectiveEpilogueBwdISA_SB_SD_Li256ELb1ELb0ELi2EEENS1_25SingleTileBwdLPTSchedulerILb1ELi128ELb0EEEEEEEEEvNT_6ParamsE)
        /*0048*/ 	.short	0x0210
        /*004a*/ 	.short	0x0288


	//----- nvinfo : EIATTR_SW_WAR
	.align		4
.L_602:
        /*004c*/ 	.byte	0x04, 0x36
        /*004e*/ 	.short	(.L_604 - .L_603)
.L_603:
        /*0050*/ 	.word	0x00000008
.L_604:


//--------------------- .nv.info._ZN7cutlass13device_kernelIN5flash19enable_sm80_to_sm89INS1_16FlashAttnBwdSm80INS1_25CollectiveMainloopBwdSm80ILi2ELi2EN4cute5tupleIJNS5_1CILi64EEENS7_ILi128EEES8_EEENS_6half_tEfNS_4arch4Sm80ELb1ELb0ELb1ELb1ELb1ELb0ELb0ELb0ELi2ELi2ELi4ELi2ELb1EEENS1_21CollectiveEpilogueBwdISA_SB_SD_Li256ELb1ELb0ELi2EEENS1_25SingleTileBwdLPTSchedulerILb1ELi128ELb1EEEEEEEEEvNT_6ParamsE --------------------------
	.section	.nv.info._ZN7cutlass13device_kernelIN5flash19enable_sm80_to_sm89INS1_16FlashAttnBwdSm80INS1_25CollectiveMainloopBwdSm80ILi2ELi2EN4cute5tupleIJNS5_1CILi64EEENS7_ILi128EEES8_EEENS_6half_tEfNS_4arch4Sm80ELb1ELb0ELb1ELb1ELb1ELb0ELb0ELb0ELi2ELi2ELi4ELi2ELb1EEENS1_21CollectiveEpilogueBwdISA_SB_SD_Li256ELb1ELb0ELi2EEENS1_25SingleTileBwdLPTSchedulerILb1ELi128ELb1EEEEEEEEEvNT_6ParamsE,"",@"SHT_CUDA_INFO"
	.sectionflags	@""
	.align	4


	//----- nvinfo : EIATTR_CUDA_API_VERSION
	.align		4
        /*0000*/ 	.byte	0x04, 0x37
        /*0002*/ 	.short	(.L_606 - .L_605)
.L_605:
        /*0004*/ 	.word	0x00000082


	//----- nvinfo : EIATTR_KPARAM_INFO
	.align		4
.L_606:
        /*0008*/ 	.byte	0x04, 0x17
        /*000a*/ 	.short	(.L_608 - .L_607)
.L_607:
        /*000c*/ 	.word	0x00000000
        /*0010*/ 	.short	0x0000
        /*0012*/ 	.short	0x0000
        /*0014*/ 	.byte	0x00, 0xf0, 0x21, 0x0a


	//----- nvinfo : EIATTR_SPARSE_MMA_MASK
	.align		4
.L_608:
        /*0018*/ 	.byte	0x03, 0x50
        /*001a*/ 	.short	0x0000


	//----- nvinfo : EIATTR_MAXREG_COUNT
	.align		4
        /*001c*/ 	.byte	0x03, 0x1b
        /*001e*/ 	.short	0x00ff


	//----- nvinfo : EIATTR_MERCURY_ISA_VERSION
	.align		4
        /*0020*/ 	.byte	0x03, 0x5f
        /*0022*/ 	.short	0x0101


	//----- nvinfo : EIATTR_EXIT_INSTR_OFFSETS
	.align		4
        /*0024*/ 	.byte	0x04, 0x1c
        /*0026*/ 	.short	(.L_610 - .L_609)


	//   ....[0]....
.L_609:
        /*0028*/ 	.word	0x00000010


	//----- nvinfo : EIATTR_MAX_THREADS
	.align		4
.L_610:
        /*002c*/ 	.byte	0x04, 0x05
        /*002e*/ 	.short	(.L_612 - .L_611)
.L_611:
        /*0030*/ 	.word	0x00000100
        /*0034*/ 	.word	0x00000001
        /*0038*/ 	.word	0x00000001


	//----- nvinfo : EIATTR_CBANK_PARAM_SIZE
	.align		4
.L_612:
        /*003c*/ 	.byte	0x03, 0x19
        /*003e*/ 	.short	0x0288


	//----- nvinfo : EIATTR_PARAM_CBANK
	.align		4
        /*0040*/ 	.byte	0x04, 0x0a
        /*0042*/ 	.short	(.L_614 - .L_613)
	.align		4
.L_613:
        /*0044*/ 	.word	index@(.nv.constant0._ZN7cutlass13device_kernelIN5flash19enable_sm80_to_sm89INS1_16FlashAttnBwdSm80INS1_25CollectiveMainloopBwdSm80ILi2ELi2EN4cute5tupleIJNS5_1CILi64EEENS7_ILi128EEES8_EEENS_6half_tEfNS_4arch4Sm80ELb1ELb0ELb1ELb1ELb1ELb0ELb0ELb0ELi2ELi2ELi4ELi2ELb1EEENS1_21CollectiveEpilogueBwdISA_SB_SD_Li256ELb1ELb0ELi2EEENS1_25SingleTileBwdLPTSchedulerILb1ELi128ELb1EEEEEEEEEvNT_6ParamsE)
        /*0048*/ 	.short	0x0210
        /*004a*/ 	.short	0x0288


	//----- nvinfo : EIATTR_SW_WAR
	.align		4
.L_614:
        /*004c*/ 	.byte	0x04, 0x36
        /*004e*/ 	.short	(.L_616 - .L_615)
.L_615:
        /*0050*/ 	.word	0x00000008
.L_616:


//--------------------- .nv.info._ZN7cutlass13device_kernelIN5flash19enable_sm80_to_sm89INS1_16FlashAttnBwdSm80INS1_25CollectiveMainloopBwdSm80ILi2ELi2EN4cute5tupleIJNS5_1CILi64EEENS7_ILi128EEES8_EEENS_6half_tEfNS_4arch4Sm80ELb1ELb0ELb1ELb1ELb0ELb0ELb0ELb0ELi2ELi2ELi4ELi2ELb1EEENS1_24CollectiveEpilogueBwdGQAISA_fSD_Li256ELb1ELb0EEENS1_25SingleTileBwdLPTSchedulerILb1ELi128ELb0EEEEEEEEEvNT_6ParamsE --------------------------
	.section	.nv.info._ZN7cutlass13device_kernelIN5flash19enable_sm80_to_sm89INS1_16FlashAttnBwdSm80INS1_25CollectiveMainloopBwdSm80ILi2ELi2EN4cute5tupleIJNS5_1CILi64EEENS7_ILi128EEES8_EEENS_6half_tEfNS_4arch4Sm80ELb1ELb0ELb1ELb1ELb0ELb0ELb0ELb0ELi2ELi2ELi4ELi2ELb1EEENS1_24CollectiveEpilogueBwdGQAISA_fSD_Li256ELb1ELb0EEENS1_25SingleTileBwdLPTSchedulerILb1ELi128ELb0EEEEEEEEEvNT_6ParamsE,"",@"SHT_CUDA_INFO"
	.sectionflags	@""
	.align	4


	//----- nvinfo : EIATTR_CUDA_API_VERSION
	.align		4
        /*0000*/ 	.byte	0x04, 0x37
        /*0002*/ 	.short	(.L_618 - .L_617)
.L_617:
        /*0004*/ 	.word	0x00000082


	//----- nvinfo : EIATTR_KPARAM_INFO
	.align		4
.L_618:
        /*0008*/ 	.byte	0x04, 0x17
        /*000a*/ 	.short	(.L_620 - .L_619)
.L_619:
        /*000c*/ 	.word	0x00000000
        /*0010*/ 	.short	0x0000
        /*0012*/ 	.short	0x0000
        /*0014*/ 	.byte	0x00, 0xf0, 0x41, 0x0a


	//----- nvinfo : EIATTR_SPARSE_MMA_MASK
	.align		4
.L_620:
        /*0018*/ 	.byte	0x03, 0x50
        /*001a*/ 	.short	0x0000


	//----- nvinfo : EIATTR_MAXREG_COUNT
	.align		4
        /*001c*/ 	.byte	0x03, 0x1b
        /*001e*/ 	.short	0x00ff


	//----- nvinfo : EIATTR_MERCURY_ISA_VERSION
	.align		4
        /*0020*/ 	.byte	0x03, 0x5f
        /*0022*/ 	.short	0x0101


	//----- nvinfo : EIATTR_EXIT_INSTR_OFFSETS
	.align		4
        /*0024*/ 	.byte	0x04, 0x1c
        /*0026*/ 	.short	(.L_622 - .L_621)


	//   ....[0]....
.L_621:
        /*0028*/ 	.word	0x00000010


	//----- nvinfo : EIATTR_MAX_THREADS
	.align		4
.L_622:
        /*002c*/ 	.byte	0x04, 0x05
        /*002e*/ 	.short	(.L_624 - .L_623)
.L_623:
        /*0030*/ 	.word	0x00000100
        /*0034*/ 	.word	0x00000001
        /*0038*/ 	.word	0x00000001


	//----- nvinfo : EIATTR_CBANK_PARAM_SIZE
	.align		4
.L_624:
        /*003c*/ 	.byte	0x03, 0x19
        /*003e*/ 	.short	0x0290


	//----- nvinfo : EIATTR_PARAM_CBANK
	.align		4
        /*0040*/ 	.byte	0x04, 0x0a
        /*0042*/ 	.short	(.L_626 - .L_625)
	.align		4
.L_625:
        /*0044*/ 	.word	index@(.nv.constant0._ZN7cutlass13device_kernelIN5flash19enable_sm80_to_sm89INS1_16FlashAttnBwdSm80INS1_25CollectiveMainloopBwdSm80ILi2ELi2EN4cute5tupleIJNS5_1CILi64EEENS7_ILi128EEES8_EEENS_6half_tEfNS_4arch4Sm80ELb1ELb0ELb1ELb1ELb0ELb0ELb0ELb0ELi2ELi2ELi4ELi2ELb1EEENS1_24CollectiveEpilogueBwdGQAISA_fSD_Li256ELb1ELb0EEENS1_25SingleTileBwdLPTSchedulerILb1ELi128ELb0EEEEEEEEEvNT_6ParamsE)
        /*0048*/ 	.short	0x0210
        /*004a*/ 	.short	0x0290


	//----- nvinfo : EIATTR_SW_WAR
	.align		4
.L_626:
        /*004c*/ 	.byte	0x04, 0x36
        /*004e*/ 	.short	(.L_628 - .L_627)
.L_627:
        /*0050*/ 	.word	0x00000008
.L_628:


//--------------------- .nv.info._ZN7cutlass13device_kernelIN5flash32FlashAttnBwdPostprocessConvertdQIN4cute5tupleIJNS3_1CILi64EEES6_EEENS_6half_tEfNS_4arch4Sm80ELi256ENS3_8TiledMMAINS3_8MMA_AtomIJNS3_28SM80_16x8x16_F32F16F16F32_TNEEEENS3_6LayoutINS4_IJNS5_ILi2EEENS5_ILi4EEENS5_ILi1EEEEEENS4_IJSI_SG_NS5_ILi0EEEEEEEENS4_IJNS5_ILi32EEES6_NS5_ILi16EEEEEEEELb0EEEEEvNT_6ParamsE --------------------------
	.section	.nv.info._ZN7cutlass13device_kernelIN5flash32FlashAttnBwdPostprocessConvertdQIN4cute5tupleIJNS3_1CILi64EEES6_EEENS_6half_tEfNS_4arch4Sm80ELi256ENS3_8TiledMMAINS3_8MMA_AtomIJNS3_28SM80_16x8x16_F32F16F16F32_TNEEEENS3_6LayoutINS4_IJNS5_ILi2EEENS5_ILi4EEENS5_ILi1EEEEEENS4_IJSI_SG_NS5_ILi0EEEEEEEENS4_IJNS5_ILi32EEES6_NS5_ILi16EEEEEEEELb0EEEEEvNT_6ParamsE,"",@"SHT_CUDA_INFO"
	.sectionflags	@""
	.align	4


	//----- nvinfo : EIATTR_CUDA_API_VERSION
	.align		4
        /*0000*/ 	.byte	0x04, 0x37
        /*0002*/ 	.short	(.L_630 - .L_629)
.L_629:
        /*0004*/ 	.word	0x00000082


	//----- nvinfo : EIATTR_KPARAM_INFO
	.align		4
.L_630:
        /*0008*/ 	.byte	0x04, 0x17
        /*000a*/ 	.short	(.L_632 - .L_631)
.L_631:
        /*000c*/ 	.word	0x00000000
        /*0010*/ 	.short	0x0000
        /*0012*/ 	.short	0x0000
        /*0014*/ 	.byte	0x00, 0xf0, 0xc1, 0x01


	//----- nvinfo : EIATTR_SPARSE_MMA_MASK
	.align		4
.L_632:
        /*0018*/ 	.byte	0x03, 0x50
        /*001a*/ 	.short	0x0000


	//----- nvinfo : EIATTR_MAXREG_COUNT
	.align		4
        /*001c*/ 	.byte	0x03, 0x1b
        /*001e*/ 	.short	0x0080


	//----- nvinfo : EIATTR_NUM_BARRIERS
	.align		4
        /*0020*/ 	.byte	0x02, 0x4c
        /*0022*/ 	.byte	0x01
	.zero		1


	//----- nvinfo : EIATTR_MERCURY_ISA_VERSION
	.align		4
        /*0024*/ 	.byte	0x03, 0x5f
        /*0026*/ 	.short	0x0101


	//----- nvinfo : EIATTR_EXIT_INSTR_OFFSETS
	.align		4
        /*0028*/ 	.byte	0x04, 0x1c
        /*002a*/ 	.short	(.L_634 - .L_633)


	//   ....[0]....
.L_633:
        /*002c*/ 	.word	0x000001b0


	//   ....[1]....
        /*0030*/ 	.word	0x00000db0


	//   ....[2]....
        /*0034*/ 	.word	0x00000e90


	//----- nvinfo : EIATTR_MAX_THREADS
	.align		4
.L_634:
        /*0038*/ 	.byte	0x04, 0x05
        /*003a*/ 	.short	(.L_636 - .L_635)
.L_635:
        /*003c*/ 	.word	0x00000100
        /*0040*/ 	.word	0x00000001
        /*0044*/ 	.word	0x00000001


	//----- nvinfo : EIATTR_CRS_STACK_SIZE
	.align		4
.L_636:
        /*0048*/ 	.byte	0x04, 0x1e
        /*004a*/ 	.short	(.L_638 - .L_637)
.L_637:
        /*004c*/ 	.word	0x00000000


	//----- nvinfo : EIATTR_CBANK_PARAM_SIZE
	.align		4
.L_638:
        /*0050*/ 	.byte	0x03, 0x19
        /*0052*/ 	.short	0x0070


	//----- nvinfo : EIATTR_PARAM_CBANK
	.align		4
        /*0054*/ 	.byte	0x04, 0x0a
        /*0056*/ 	.short	(.L_640 - .L_639)
	.align		4
.L_639:
        /*0058*/ 	.word	index@(.nv.constant0._ZN7cutlass13device_kernelIN5flash32FlashAttnBwdPostprocessConvertdQIN4cute5tupleIJNS3_1CILi64EEES6_EEENS_6half_tEfNS_4arch4Sm80ELi256ENS3_8TiledMMAINS3_8MMA_AtomIJNS3_28SM80_16x8x16_F32F16F16F32_TNEEEENS3_6LayoutINS4_IJNS5_ILi2EEENS5_ILi4EEENS5_ILi1EEEEEENS4_IJSI_SG_NS5_ILi0EEEEEEEENS4_IJNS5_ILi32EEES6_NS5_ILi16EEEEEEEELb0EEEEEvNT_6ParamsE)
        /*005c*/ 	.short	0x0210
        /*005e*/ 	.short	0x0070


	//----- nvinfo : EIATTR_SW_WAR
	.align		4
.L_640:
        /*0060*/ 	.byte	0x04, 0x36
        /*0062*/ 	.short	(.L_642 - .L_641)
.L_641:
        /*0064*/ 	.word	0x00000008
.L_642:


//--------------------- .nv.info._ZN7cutlass13device_kernelIN5flash19enable_sm80_to_sm89INS1_16FlashAttnBwdSm80INS1_25CollectiveMainloopBwdSm80ILi2ELi2EN4cute5tupleIJNS5_1CILi64EEENS7_ILi128EEES8_EEENS_6half_tEfNS_4arch4Sm80ELb1ELb0ELb1ELb1ELb1ELb0ELb0ELb0ELi2ELi2ELi4ELi2ELb1EEENS1_24CollectiveEpilogueBwdGQAISA_fSD_Li256ELb1ELb1EEENS1_25SingleTileBwdLPTSchedulerILb1ELi128ELb1EEEEEEEEEvNT_6ParamsE --------------------------
	.section	.nv.info._ZN7cutlass13device_kernelIN5flash19enable_sm80_to_sm89INS1_16FlashAttnBwdSm80INS1_25CollectiveMainloopBwdSm80ILi2ELi2EN4cute5tupleIJNS5_1CILi64EEENS7_ILi128EEES8_EEENS_6half_tEfNS_4arch4Sm80ELb1ELb0ELb1ELb1ELb1ELb0ELb0ELb0ELi2ELi2ELi4ELi2ELb1EEENS1_24CollectiveEpilogueBwdGQAISA_fSD_Li256ELb1ELb1EEENS1_25SingleTileBwdLPTSchedulerILb1ELi128ELb1EEEEEEEEEvNT_6ParamsE,"",@"SHT_CUDA_INFO"
	.sectionflags	@""
	.align	4


	//----- nvinfo : EIATTR_CUDA_API_VERSION
	.align		4
        /*0000*/ 	.byte	0x04, 0x37
        /*0002*/ 	.short	(.L_644 - .L_643)
.L_643:
        /*0004*/ 	.word	0x00000082


	//----- nvinfo : EIATTR_KPARAM_INFO
	.align		4
.L_644:
        /*0008*/ 	.byte	0x04, 0x17
        /*000a*/ 	.short	(.L_646 - .L_645)
.L_645:
        /*000c*/ 	.word	0x00000000
        /*0010*/ 	.short	0x0000
        /*0012*/ 	.short	0x0000
        /*0014*/ 	.byte	0x00, 0xf0, 0x41, 0x0a


	//----- nvinfo : EIATTR_SPARSE_MMA_MASK
	.align		4
.L_646:
        /*0018*/ 	.byte	0x03, 0x50
        /*001a*/ 	.short	0x0000


	//----- nvinfo : EIATTR_MAXREG_COUNT
	.align		4
        /*001c*/ 	.byte	0x03, 0x1b
        /*001e*/ 	.short	0x00ff


	//----- nvinfo : EIATTR_MERCURY_ISA_VERSION
	.align		4
        /*0020*/ 	.byte	0x03, 0x5f
        /*0022*/ 	.short	0x0101


	//----- nvinfo : EIATTR_EXIT_INSTR_OFFSETS
	.align		4
        /*0024*/ 	.byte	0x04, 0x1c
        /*0026*/ 	.short	(.L_648 - .L_647)


	//   ....[0]....
.L_647:
        /*0028*/ 	.word	0x00000010


	//----- nvinfo : EIATTR_MAX_THREADS
	.align		4
.L_648:
        /*002c*/ 	.byte	0x04, 0x05
        /*002e*/ 	.short	(.L_650 - .L_649)
.L_649:
        /*0030*/ 	.word	0x00000100
        /*0034*/ 	.word	0x00000001
        /*0038*/ 	.word	0x00000001


	//----- nvinfo : EIATTR_CBANK_PARAM_SIZE
	.align		4
.L_650:
        /*003c*/ 	.byte	0x03, 0x19
        /*003e*/ 	.short	0x0290


	//----- nvinfo : EIATTR_PARAM_CBANK
	.align		4
        /*0040*/ 	.byte	0x04, 0x0a
        /*0042*/ 	.short	(.L_652 - .L_651)
	.align		4
.L_651:
        /*0044*/ 	.word	index@(.nv.constant0._ZN7cutlass13device_kernelIN5flash19enable_sm80_to_sm89INS1_16FlashAttnBwdSm80INS1_25CollectiveMainloopBwdSm80ILi2ELi2EN4cute5tupleIJNS5_1CILi64EEENS7_ILi128EEES8_EEENS_6half_tEfNS_4arch4Sm80ELb1ELb0ELb1ELb1ELb1ELb0ELb0ELb0ELi2ELi2ELi4ELi2ELb1EEENS1_24CollectiveEpilogueBwdGQAISA_fSD_Li256ELb1ELb1EEENS1_25SingleTileBwdLPTSchedulerILb1ELi128ELb1EEEEEEEEEvNT_6ParamsE)
        /*0048*/ 	.short	0x0210
        /*004a*/ 	.short	0x0290


	//----- nvinfo : EIATTR_SW_WAR
	.align		4
.L_652:
        /*004c*/ 	.byte	0x04, 0x36
        /*004e*/ 	.short	(.L_654 - .L_653)
.L_653:
        /*0050*/ 	.word	0x00000008
.L_654:


//--------------------- .nv.info._ZN7cutlass13device_kernelIN5flash22FlashAttnBwdPreprocessIN4cute5tupleIJNS3_1CILi64EEES6_EEENS_6half_tEfNS_4arch4Sm80ELb1ELb1EEEEEvNT_6ParamsE --------------------------
	.section	.nv.info._ZN7cutlass13device_kernelIN5flash22FlashAttnBwdPreprocessIN4cute5tupleIJNS3_1CILi64EEES6_EEENS_6half_tEfNS_4arch4Sm80ELb1ELb1EEEEEvNT_6ParamsE,"",@"SHT_CUDA_INFO"
	.sectionflags	@""
	.align	4


	//----- nvinfo : EIATTR_CUDA_API_VERSION
	.align		4
        /*0000*/ 	.byte	0x04, 0x37
        /*0002*/ 	.short	(.L_656 - .L_655)
.L_655:
        /*0004*/ 	.word	0x00000082


	//----- nvinfo : EIATTR_KPARAM_INFO
	.align		4
.L_656:
        /*0008*/ 	.byte	0x04, 0x17
        /*000a*/ 	.short	(.L_658 - .L_657)
.L_657:
        /*000c*/ 	.word	0x00000000
        /*0010*/ 	.short	0x0000
        /*0012*/ 	.short	0x0000
        /*0014*/ 	.byte	0x00, 0xf0, 0xc1, 0x03


	//----- nvinfo : EIATTR_SPARSE_MMA_MASK
	.align		4
.L_658:
        /*0018*/ 	.byte	0x03, 0x50
        /*001a*/ 	.short	0x0000


	//----- nvinfo : EIATTR_MAXREG_COUNT
	.align		4
        /*001c*/ 	.byte	0x03, 0x1b
        /*001e*/ 	.short	0x0080


	//----- nvinfo : EIATTR_MERCURY_ISA_VERSION
	.align		4
        /*0020*/ 	.byte	0x03, 0x5f
        /*0022*/ 	.short	0x0101


	//----- nvinfo : EIATTR_COOP_GROUP_MASK_REGIDS
	.align		4
        /*0024*/ 	.byte	0x04, 0x29
        /*0026*/ 	.short	(.L_660 - .L_659)


	//   ....[0]....
.L_659:
        /*0028*/ 	.word	0xffffffff


	//   ....[1]....
        /*002c*/ 	.word	0xffffffff


	//   ....[2]....
        /*0030*/ 	.word	0xffffffff


	//   ....[3]....
        /*0034*/ 	.word	0xffffffff


	//   ....[4]....
        /*0038*/ 	.word	0xffffffff


	//   ....[5]....
        /*003c*/ 	.word	0xffffffff


	//----- nvinfo : EIATTR_COOP_GROUP_INSTR_OFFSETS
	.align		4
.L_660:
        /*0040*/ 	.byte	0x04, 0x28
        /*0042*/ 	.short	(.L_662 - .L_661)


	//   ....[0]....
.L_661:
        /*0044*/ 	.word	0x00000c80


	//   ....[1]....
        /*0048*/ 	.word	0x00000c90


	//   ....[2]....
        /*004c*/ 	.word	0x00000cc0


	//   ....[3]....
        /*0050*/ 	.word	0x00000cd0


	//   ....[4]....
        /*0054*/ 	.word	0x00000d00


	//   ....[5]....
        /*0058*/ 	.word	0x00000d20


	//----- nvinfo : EIATTR_EXIT_INSTR_OFFSETS
	.align		4
.L_662:
        /*005c*/ 	.byte	0x04, 0x1c
        /*005e*/ 	.short	(.L_664 - .L_663)


	//   ....[0]....
.L_663:
        /*0060*/ 	.word	0x000001c0


	//   ....[1]....
        /*0064*/ 	.word	0x000012c0


	//   ....[2]....
        /*0068*/ 	.word	0x00001340


	//----- nvinfo : EIATTR_MAX_THREADS
	.align		4
.L_664:
        /*006c*/ 	.byte	0x04, 0x05
        /*006e*/ 	.short	(.L_666 - .L_665)
.L_665:
        /*0070*/ 	.word	0x00000100
        /*0074*/ 	.word	0x00000001
        /*0078*/ 	.word	0x00000001


	//----- nvinfo : EIATTR_CRS_STACK_SIZE
	.align		4
.L_666:
        /*007c*/ 	.byte	0x04, 0x1e
        /*007e*/ 	.short	(.L_668 - .L_667)
.L_667:
        /*0080*/ 	.word	0x00000000


	//----- nvinfo : EIATTR_CBANK_PARAM_SIZE
	.align		4
.L_668:
        /*0084*/ 	.byte	0x03, 0x19
        /*0086*/ 	.short	0x00f0


	//----- nvinfo : EIATTR_PARAM_CBANK
	.align		4
        /*0088*/ 	.byte	0x04, 0x0a
        /*008a*/ 	.short	(.L_670 - .L_669)
	.align		4
.L_669:
        /*008c*/ 	.word	index@(.nv.constant0._ZN7cutlass13device_kernelIN5flash22FlashAttnBwdPreprocessIN4cute5tupleIJNS3_1CILi64EEES6_EEENS_6half_tEfNS_4arch4Sm80ELb1ELb1EEEEEvNT_6ParamsE)
        /*0090*/ 	.short	0x0210
        /*0092*/ 	.short	0x00f0


	//----- nvinfo : EIATTR_SW_WAR
	.align		4
.L_670:
        /*0094*/ 	.byte	0x04, 0x36
        /*0096*/ 	.short	(.L_672 - .L_671)
.L_671:
        /*0098*/ 	.word	0x00000008
.L_672:


//--------------------- .nv.info._ZN7cutlass13device_kernelIN5flash19enable_sm80_to_sm89INS1_16FlashAttnBwdSm80INS1_25CollectiveMainloopBwdSm80ILi2ELi2EN4cute5tupleIJNS5_1CILi128EEES8_NS7_ILi64EEEEEENS_6half_tEfNS_4arch4Sm80ELb0ELb0ELb1ELb0ELb0ELb0ELb0ELb0ELi2ELi4ELi4ELi4ELb0EEENS1_21CollectiveEpilogueBwdISA_SB_SD_Li256ELb0ELb0ELi2EEENS1_19SingleTileSchedulerILb0ELb0ELb0ELi128EEEEEEEEEvNT_6ParamsE --------------------------
	.section	.nv.info._ZN7cutlass13device_kernelIN5flash19enable_sm80_to_sm89INS1_16FlashAttnBwdSm80INS1_25CollectiveMainloopBwdSm80ILi2ELi2EN4cute5tupleIJNS5_1CILi128EEES8_NS7_ILi64EEEEEENS_6half_tEfNS_4arch4Sm80ELb0ELb0ELb1ELb0ELb0ELb0ELb0ELb0ELi2ELi4ELi4ELi4ELb0EEENS1_21CollectiveEpilogueBwdISA_SB_SD_Li256ELb0ELb0ELi2EEENS1_19SingleTileSchedulerILb0ELb0ELb0ELi128EEEEEEEEEvNT_6ParamsE,"",@"SHT_CUDA_INFO"
	.sectionflags	@""
	.align	4


	//----- nvinfo : EIATTR_CUDA_API_VERSION
	.align		4
        /*0000*/ 	.byte	0x04, 0x37
        /*0002*/ 	.short	(.L_674 - .L_673)
.L_673:
        /*0004*/ 	.word	0x00000082


	//----- nvinfo : EIATTR_KPARAM_INFO
	.align		4
.L_674:
        /*0008*/ 	.byte	0x04, 0x17
        /*000a*/ 	.short	(.L_676 - .L_675)
.L_675:
        /*000c*/ 	.word	0x00000000
        /*0010*/ 	.short	0x0000
        /*0012*/ 	.short	0x0000
        /*0014*/ 	.byte	0x00, 0xf0, 0xc1, 0x09


	//----- nvinfo : EIATTR_SPARSE_MMA_MASK
	.align		4
.L_676:
        /*0018*/ 	.byte	0x03, 0x50
        /*001a*/ 	.short	0x0000


	//----- nvinfo : EIATTR_MAXREG_COUNT
	.align		4
        /*001c*/ 	.byte	0x03, 0x1b
        /*001e*/ 	.short	0x00ff


	//----- nvinfo : EIATTR_MERCURY_ISA_VERSION
	.align		4
        /*0020*/ 	.byte	0x03, 0x5f
        /*0022*/ 	.short	0x0101


	//----- nvinfo : EIATTR_EXIT_INSTR_OFFSETS
	.align		4
        /*0024*/ 	.byte	0x04, 0x1c
        /*0026*/ 	.short	(.L_678 - .L_677)


	//   ....[0]....
.L_677:
        /*0028*/ 	.word	0x00000010


	//----- nvinfo : EIATTR_MAX_THREADS
	.align		4
.L_678:
        /*002c*/ 	.byte	0x04, 0x05
        /*002e*/ 	.short	(.L_680 - .L_679)
.L_679:
        /*0030*/ 	.word	0x00000100
        /*0034*/ 	.word	0x00000001
        /*0038*/ 	.word	0x00000001


	//----- nvinfo : EIATTR_CBANK_PARAM_SIZE
	.align		4
.L_680:
        /*003c*/ 	.byte	0x03, 0x19
        /*003e*/ 	.short	0x0270


	//----- nvinfo : EIATTR_PARAM_CBANK
	.align		4
        /*0040*/ 	.byte	0x04, 0x0a
        /*0042*/ 	.short	(.L_682 - .L_681)
	.align		4
.L_681:
        /*0044*/ 	.word	index@(.nv.constant0._ZN7cutlass13device_kernelIN5flash19enable_sm80_to_sm89INS1_16FlashAttnBwdSm80INS1_25CollectiveMainloopBwdSm80ILi2ELi2EN4cute5tupleIJNS5_1CILi128EEES8_NS7_ILi64EEEEEENS_6half_tEfNS_4arch4Sm80ELb0ELb0ELb1ELb0ELb0ELb0ELb0ELb0ELi2ELi4ELi4ELi4ELb0EEENS1_21CollectiveEpilogueBwdISA_SB_SD_Li256ELb0ELb0ELi2EEENS1_19SingleTileSchedulerILb0ELb0ELb0ELi128EEEEEEEEEvNT_6ParamsE)
        /*0048*/ 	.short	0x0210
        /*004a*/ 	.short	0x0270


	//----- nvinfo : EIATTR_SW_WAR
	.align		4
.L_682:
        /*004c*/ 	.byte	0x04, 0x36
        /*004e*/ 	.short	(.L_684 - .L_683)
.L_683:
        /*0050*/ 	.word	0x00000008
.L_684:


//--------------------- .nv.info._ZN7cutlass13device_kernelIN5flash19enable_sm80_to_sm89INS1_16FlashAttnBwdSm80INS1_25CollectiveMainloopBwdSm80ILi2ELi2EN4cute5tupleIJNS5_1CILi128EEES8_NS7_ILi64EEEEEENS_6half_tEfNS_4arch4Sm80ELb0ELb0ELb1ELb0ELb1ELb0ELb0ELb0ELi2ELi4ELi4ELi4ELb0EEENS1_21CollectiveEpilogueBwdISA_SB_SD_Li256ELb0ELb0ELi2EEENS1_19SingleTileSchedulerILb0ELb0ELb0ELi128EEEEEEEEEvNT_6ParamsE --------------------------
	.section	.nv.info._ZN7cutlass13device_kernelIN5flash19enable_sm80_to_sm89INS1_16FlashAttnBwdSm80INS1_25CollectiveMainloopBwdSm80ILi2ELi2EN4cute5tupleIJNS5_1CILi128EEES8_NS7_ILi64EEEEEENS_6half_tEfNS_4arch4Sm80ELb0ELb0ELb1ELb0ELb1ELb0ELb0ELb0ELi2ELi4ELi4ELi4ELb0EEENS1_21CollectiveEpilogueBwdISA_SB_SD_Li256ELb0ELb0ELi2EEENS1_19SingleTileSchedulerILb0ELb0ELb0ELi128EEEEEEEEEvNT_6ParamsE,"",@"SHT_CUDA_INFO"
	.sectionflags	@""
	.align	4


	//----- nvinfo : EIATTR_CUDA_API_VERSION
	.align		4
        /*0000*/ 	.byte	0x04, 0x37
        /*0002*/ 	.short	(.L_686 - .L_685)
.L_685:
        /*0004*/ 	.word	0x00000082


	//----- nvinfo : EIATTR_KPARAM_INFO
	.align		4
.L_686:
        /*0008*/ 	.byte	0x04, 0x17
        /*000a*/ 	.short	(.L_688 - .L_687)
.L_687:
        /*000c*/ 	.word	0x00000000
        /*0010*/ 	.short	0x0000
        /*0012*/ 	.short	0x0000
        /*0014*/ 	.byte	0x00, 0xf0, 0xc1, 0x09


	//----- nvinfo : EIATTR_SPARSE_MMA_MASK
	.align		4
.L_688:
        /*0018*/ 	.byte	0x03, 0x50
        /*001a*/ 	.short	0x0000


	//----- nvinfo : EIATTR_MAXREG_COUNT
	.align		4
        /*001c*/ 	.byte	0x03, 0x1b
        /*001e*/ 	.short	0x00ff


	//----- nvinfo : EIATTR_MERCURY_ISA_VERSION
	.align		4
        /*0020*/ 	.byte	0x03, 0x5f
        /*0022*/ 	.short	0x0101


	//----- nvinfo : EIATTR_EXIT_INSTR_OFFSETS
	.align		4
        /*0024*/ 	.byte	0x04, 0x1c
        /*0026*/ 	.short	(.L_690 - .L_689)


	//   ....[0]....
.L_689:
        /*0028*/ 	.word	0x00000010


	//----- nvinfo : EIATTR_MAX_THREADS
	.align		4
.L_690:
        /*002c*/ 	.byte	0x04, 0x05
        /*002e*/ 	.short	(.L_692 - .L_691)
.L_691:
        /*0030*/ 	.word	0x00000100
        /*0034*/ 	.word	0x00000001
        /*0038*/ 	.word	0x00000001


	//----- nvinfo : EIATTR_CBANK_PARAM_SIZE
	.align		4
.L_692:
        /*003c*/ 	.byte	0x03, 0x19
        /*003e*/ 	.short	0x0270


	//----- nvinfo : EIATTR_PARAM_CBANK
	.align		4
        /*0040*/ 	.byte	0x04, 0x0a
        /*0042*/ 	.short	(.L_694 - .L_693)
	.align		4
.L_693:
        /*0044*/ 	.word	index@(.nv.constant0._ZN7cutlass13device_kernelIN5flash19enable_sm80_to_sm89INS1_16FlashAttnBwdSm80INS1_25CollectiveMainloopBwdSm80ILi2ELi2EN4cute5tupleIJNS5_1CILi128EEES8_NS7_ILi64EEEEEENS_6half_tEfNS_4arch4Sm80ELb0ELb0ELb1ELb0ELb1ELb0ELb0ELb0ELi2ELi4ELi4ELi4ELb0EEENS1_21CollectiveEpilogueBwdISA_SB_SD_Li256ELb0ELb0ELi2EEENS1_19SingleTileSchedulerILb0ELb0ELb0ELi128EEEEEEEEEvNT_6ParamsE)
        /*0048*/ 	.short	0x0210
        /*004a*/ 	.short	0x0270


	//----- nvinfo : EIATTR_SW_WAR
	.align		4
.L_694:
        /*004c*/ 	.byte	0x04, 0x36
        /*004e*/ 	.short	(.L_696 - .L_695)
.L_695:
        /*0050*/ 	.word	0x00000008
.L_696:


//--------------------- .nv.info._ZN7cutlass13device_kernelIN5flash19enable_sm80_to_sm89INS1_16FlashAttnBwdSm80INS1_25CollectiveMainloopBwdSm80ILi2ELi2EN4cute5tupleIJNS5_1CILi128EEES8_NS7_ILi64EEEEEENS_6half_tEfNS_4arch4Sm80ELb0ELb0ELb1ELb0ELb0ELb0ELb0ELb0ELi2ELi4ELi4ELi4ELb0EEENS1_24CollectiveEpilogueBwdGQAISA_fSD_Li256ELb0ELb0EEENS1_19SingleTileSchedulerILb0ELb0ELb0ELi128EEEEEEEEEvNT_6ParamsE --------------------------
	.section	.nv.info._ZN7cutlass13device_kernelIN5flash19enable_sm80_to_sm89INS1_16FlashAttnBwdSm80INS1_25CollectiveMainloopBwdSm80ILi2ELi2EN4cute5tupleIJNS5_1CILi128EEES8_NS7_ILi64EEEEEENS_6half_tEfNS_4arch4Sm80ELb0ELb0ELb1ELb0ELb0ELb0ELb0ELb0ELi2ELi4ELi4ELi4ELb0EEENS1_24CollectiveEpilogueBwdGQAISA_fSD_Li256ELb0ELb0EEENS1_19SingleTileSchedulerILb0ELb0ELb0ELi128EEEEEEEEEvNT_6ParamsE,"",@"SHT_CUDA_INFO"
	.sectionflags	@""
	.align	4


	//----- nvinfo : EIATTR_CUDA_API_VERSION
	.align		4
        /*0000*/ 	.byte	0x04, 0x37
        /*0002*/ 	.short	(.L_698 - .L_697)
.L_697:
        /*0004*/ 	.word	0x00000082


	//----- nvinfo : EIATTR_KPARAM_INFO
	.align		4
.L_698:
        /*0008*/ 	.byte	0x04, 0x17
        /*000a*/ 	.short	(.L_700 - .L_699)
.L_699:
        /*000c*/ 	.word	0x00000000
        /*0010*/ 	.short	0x0000
        /*0012*/ 	.short	0x0000
        /*0014*/ 	.byte	0x00, 0xf0, 0xe1, 0x09


	//----- nvinfo : EIATTR_SPARSE_MMA_MASK
	.align		4
.L_700:
        /*0018*/ 	.byte	0x03, 0x50
        /*001a*/ 	.short	0x0000


	//----- nvinfo : EIATTR_MAXREG_COUNT
	.align		4
        /*001c*/ 	.byte	0x03, 0x1b
        /*001e*/ 	.short	0x00ff


	//----- nvinfo : EIATTR_MERCURY_ISA_VERSION
	.align		4
        /*0020*/ 	.byte	0x03, 0x5f
        /*0022*/ 	.short	0x0101


	//----- nvinfo : EIATTR_EXIT_INSTR_OFFSETS
	.align		4
        /*0024*/ 	.byte	0x04, 0x1c
        /*0026*/ 	.short	(.L_702 - .L_701)


	//   ....[0]....
.L_701:
        /*0028*/ 	.word	0x00000010


	//----- nvinfo : EIATTR_MAX_THREADS
	.align		4
.L_702:
        /*002c*/ 	.byte	0x04, 0x05
        /*002e*/ 	.short	(.L_704 - .L_703)
.L_703:
        /*0030*/ 	.word	0x00000100
        /*0034*/ 	.word	0x00000001
        /*0038*/ 	.word	0x00000001


	//----- nvinfo : EIATTR_CBANK_PARAM_SIZE
	.align		4
.L_704:
        /*003c*/ 	.byte	0x03, 0x19
        /*003e*/ 	.short	0x0278


	//----- nvinfo : EIATTR_PARAM_CBANK
	.align		4
        /*0040*/ 	.byte	0x04, 0x0a
        /*0042*/ 	.short	(.L_706 - .L_705)
	.align		4
.L_705:
        /*0044*/ 	.word	index@(.nv.constant0._ZN7cutlass13device_kernelIN5flash19enable_sm80_to_sm89INS1_16FlashAttnBwdSm80INS1_25CollectiveMainloopBwdSm80ILi2ELi2EN4cute5tupleIJNS5_1CILi128EEES8_NS7_ILi64EEEEEENS_6half_tEfNS_4arch4Sm80ELb0ELb0ELb1ELb0ELb0ELb0ELb0ELb0ELi2ELi4ELi4ELi4ELb0EEENS1_24CollectiveEpilogueBwdGQAISA_fSD_Li256ELb0ELb0EEENS1_19SingleTileSchedulerILb0ELb0ELb0ELi128EEEEEEEEEvNT_6ParamsE)
        /*0048*/ 	.short	0x0210
        /*004a*/ 	.short	0x0278


	//----- nvinfo : EIATTR_SW_WAR
	.align		4
.L_706:
        /*004c*/ 	.byte	0x04, 0x36
        /*004e*/ 	.short	(.L_708 - .L_707)
.L_707:
        /*0050*/ 	.word	0x00000008
.L_708:


//--------------------- .nv.info._ZN7cutlass13device_kernelIN5flash19enable_sm80_to_sm89INS1_16FlashAttnBwdSm80INS1_25CollectiveMainloopBwdSm80ILi2ELi2EN4cute5tupleIJNS5_1CILi128EEES8_NS7_ILi64EEEEEENS_6half_tEfNS_4arch4Sm80ELb0ELb0ELb1ELb0ELb1ELb0ELb0ELb0ELi2ELi4ELi4ELi4ELb0EEENS1_24CollectiveEpilogueBwdGQAISA_fSD_Li256ELb0ELb1EEENS1_19SingleTileSchedulerILb0ELb0ELb0ELi128EEEEEEEEEvNT_6ParamsE --------------------------
	.section	.nv.info._ZN7cutlass13device_kernelIN5flash19enable_sm80_to_sm89INS1_16FlashAttnBwdSm80INS1_25CollectiveMainloopBwdSm80ILi2ELi2EN4cute5tupleIJNS5_1CILi128EEES8_NS7_ILi64EEEEEENS_6half_tEfNS_4arch4Sm80ELb0ELb0ELb1ELb0ELb1ELb0ELb0ELb0ELi2ELi4ELi4ELi4ELb0EEENS1_24CollectiveEpilogueBwdGQAISA_fSD_Li256ELb0ELb1EEENS1_19SingleTileSchedulerILb0ELb0ELb0ELi128EEEEEEEEEvNT_6ParamsE,"",@"SHT_CUDA_INFO"
	.sectionflags	@""
	.align	4


	//----- nvinfo : EIATTR_CUDA_API_VERSION
	.align		4
        /*0000*/ 	.byte	0x04, 0x37
        /*0002*/ 	.short	(.L_710 - .L_709)
.L_709:
        /*0004*/ 	.word	0x00000082


	//----- nvinfo : EIATTR_KPARAM_INFO
	.align		4
.L_710:
        /*0008*/ 	.byte	0x04, 0x17
        /*000a*/ 	.short	(.L_712 - .L_711)
.L_711:
        /*000c*/ 	.word	0x00000000
        /*0010*/ 	.short	0x0000
        /*0012*/ 	.short	0x0000
        /*0014*/ 	.byte	0x00, 0xf0, 0xe1, 0x09


	//----- nvinfo : EIATTR_SPARSE_MMA_MASK
	.align		4
.L_712:
        /*0018*/ 	.byte	0x03, 0x50
        /*001a*/ 	.short	0x0000


	//----- nvinfo : EIATTR_MAXREG_COUNT
	.align		4
        /*001c*/ 	.byte	0x03, 0x1b
        /*001e*/ 	.short	0x00ff


	//----- nvinfo : EIATTR_MERCURY_ISA_VERSION
	.align		4
        /*0020*/ 	.byte	0x03, 0x5f
        /*0022*/ 	.short	0x0101


	//----- nvinfo : EIATTR_EXIT_INSTR_OFFSETS
	.align		4
        /*0024*/ 	.byte	0x04, 0x1c
        /*0026*/ 	.short	(.L_714 - .L_713)


	//   ....[0]....
.L_713:
        /*0028*/ 	.word	0x00000010


	//----- nvinfo : EIATTR_MAX_THREADS
	.align		4
.L_714:
        /*002c*/ 	.byte	0x04, 0x05
        /*002e*/ 	.short	(.L_716 - .L_715)
.L_715:
        /*0030*/ 	.word	0x00000100
        /*0034*/ 	.word	0x00000001
        /*0038*/ 	.word	0x00000001


	//----- nvinfo : EIATTR_CBANK_PARAM_SIZE
	.align		4
.L_716:
        /*003c*/ 	.byte	0x03, 0x19
        /*003e*/ 	.short	0x0278


	//----- nvinfo : EIATTR_PARAM_CBANK
	.align		4
        /*0040*/ 	.byte	0x04, 0x0a
        /*0042*/ 	.short	(.L_718 - .L_717)
	.align		4
.L_717:
        /*0044*/ 	.word	index@(.nv.constant0._ZN7cutlass13device_kernelIN5flash19enable_sm80_to_sm89INS1_16FlashAttnBwdSm80INS1_25CollectiveMainloopBwdSm80ILi2ELi2EN4cute5tupleIJNS5_1CILi128EEES8_NS7_ILi64EEEEEENS_6half_tEfNS_4arch4Sm80ELb0ELb0ELb1ELb0ELb1ELb0ELb0ELb0ELi2ELi4ELi4ELi4ELb0EEENS1_24CollectiveEpilogueBwdGQAISA_fSD_Li256ELb0ELb1EEENS1_19SingleTileSchedulerILb0ELb0ELb0ELi128EEEEEEEEEvNT_6ParamsE)
        /*0048*/ 	.short	0x0210
        /*004a*/ 	.short	0x0278


	//----- nvinfo : EIATTR_SW_WAR
	.align		4
.L_718:
        /*004c*/ 	.byte	0x04, 0x36
        /*004e*/ 	.short	(.L_720 - .L_719)
.L_719:
        /*0050*/ 	.word	0x00000008
.L_720:


//--------------------- .nv.info._ZN7cutlass13device_kernelIN5flash19enable_sm80_to_sm89INS1_16FlashAttnBwdSm80INS1_25CollectiveMainloopBwdSm80ILi2ELi2EN4cute5tupleIJNS5_1CILi128EEES8_NS7_ILi64EEEEEENS_6half_tEfNS_4arch4Sm80ELb0ELb0ELb1ELb1ELb0ELb0ELb0ELb0ELi2ELi4ELi4ELi4ELb0EEENS1_21CollectiveEpilogueBwdISA_SB_SD_Li256ELb1ELb0ELi2EEENS1_19SingleTileSchedulerILb1ELb0ELb0ELi128EEEEEEEEEvNT_6ParamsE --------------------------
	.section	.nv.info._ZN7cutlass13device_kernelIN5flash19enable_sm80_to_sm89INS1_16FlashAttnBwdSm80INS1_25CollectiveMainloopBwdSm80ILi2ELi2EN4cute5tupleIJNS5_1CILi128EEES8_NS7_ILi64EEEEEENS_6half_tEfNS_4arch4Sm80ELb0ELb0ELb1ELb1ELb0ELb0ELb0ELb0ELi2ELi4ELi4ELi4ELb0EEENS1_21CollectiveEpilogueBwdISA_SB_SD_Li256ELb1ELb0ELi2EEENS1_19SingleTileSchedulerILb1ELb0ELb0ELi128EEEEEEEEEvNT_6ParamsE,"",@"SHT_CUDA_INFO"
	.sectionflags	@""
	.align	4


	//----- nvinfo : EIATTR_CUDA_API_VERSION
	.align		4
        /*0000*/ 	.byte	0x04, 0x37
        /*0002*/ 	.short	(.L_722 - .L_721)
.L_721:
        /*0004*/ 	.word	0x00000082


	//----- nvinfo : EIATTR_KPARAM_INFO
	.align		4
.L_722:
        /*0008*/ 	.byte	0x04, 0x17
        /*000a*/ 	.short	(.L_724 - .L_723)
.L_723:
        /*000c*/ 	.word	0x00000000
        /*0010*/ 	.short	0x0000
        /*0012*/ 	.short	0x0000
        /*0014*/ 	.byte	0x00, 0xf0, 0xc1, 0x09


	//----- nvinfo : EIATTR_SPARSE_MMA_MASK
	.align		4
.L_724:
        /*0018*/ 	.byte	0x03, 0x50
        /*001a*/ 	.short	0x0000


	//----- nvinfo : EIATTR_MAXREG_COUNT
	.align		4
        /*001c*/ 	.byte	0x03, 0x1b
        /*001e*/ 	.short	0x00ff


	//----- nvinfo : EIATTR_MERCURY_ISA_VERSION
	.align		4
        /*0020*/ 	.byte	0x03, 0x5f
        /*0022*/ 	.short	0x0101


	//----- nvinfo : EIATTR_EXIT_INSTR_OFFSETS
	.align		4
        /*0024*/ 	.byte	0x04, 0x1c
        /*0026*/ 	.short	(.L_726 - .L_725)


	//   ....[0]....
.L_725:
        /*0028*/ 	.word	0x00000010


	//----- nvinfo : EIATTR_MAX_THREADS
	.align		4
.L_726:
        /*002c*/ 	.byte	0x04, 0x05
        /*002e*/ 	.short	(.L_728 - .L_727)
.L_727:
        /*0030*/ 	.word	0x00000100
        /*0034*/ 	.word	0x00000001
        /*0038*/ 	.word	0x00000001


	//----- nvinfo : EIATTR_CBANK_PARAM_SIZE
	.align		4
.L_728:
        /*003c*/ 	.byte	0x03, 0x19
        /*003e*/ 	.short	0x0270


	//----- nvinfo : EIATTR_PARAM_CBANK
	.align		4
        /*0040*/ 	.byte	0x04, 0x0a
        /*0042*/ 	.short	(.L_730 - .L_729)
	.align		4
.L_729:
        /*0044*/ 	.word	index@(.nv.constant0._ZN7cutlass13device_kernelIN5flash19enable_sm80_to_sm89INS1_16FlashAttnBwdSm80INS1_25CollectiveMainloopBwdSm80ILi2ELi2EN4cute5tupleIJNS5_1CILi128EEES8_NS7_ILi64EEEEEENS_6half_tEfNS_4arch4Sm80ELb0ELb0ELb1ELb1ELb0ELb0ELb0ELb0ELi2ELi4ELi4ELi4ELb0EEENS1_21CollectiveEpilogueBwdISA_SB_SD_Li256ELb1ELb0ELi2EEENS1_19SingleTileSchedulerILb1ELb0ELb0ELi128EEEEEEEEEvNT_6ParamsE)
        /*0048*/ 	.short	0x0210
        /*004a*/ 	.short	0x0270


	//----- nvinfo : EIATTR_SW_WAR
	.align		4
.L_730:
        /*004c*/ 	.byte	0x04, 0x36
        /*004e*/ 	.short	(.L_732 - .L_731)
.L_731:
        /*0050*/ 	.word	0x00000008
.L_732:


//--------------------- .nv.info._ZN7cutlass13device_kernelIN5flash19enable_sm80_to_sm89INS1_16FlashAttnBwdSm80INS1_25CollectiveMainloopBwdSm80ILi2ELi2EN4cute5tupleIJNS5_1CILi128EEES8_NS7_ILi64EEEEEENS_6half_tEfNS_4arch4Sm80ELb0ELb0ELb1ELb1ELb1ELb0ELb0ELb0ELi2ELi4ELi4ELi4ELb0EEENS1_21CollectiveEpilogueBwdISA_SB_SD_Li256ELb1ELb0ELi2EEENS1_19SingleTileSchedulerILb1ELb0ELb0ELi128EEEEEEEEEvNT_6ParamsE --------------------------
	.section	.nv.info._ZN7cutlass13device_kernelIN5flash19enable_sm80_to_sm89INS1_16FlashAttnBwdSm80INS1_25CollectiveMainloopBwdSm80ILi2ELi2EN4cute5tupleIJNS5_1CILi128EEES8_NS7_ILi64EEEEEENS_6half_tEfNS_4arch4Sm80ELb0ELb0ELb1ELb1ELb1ELb0ELb0ELb0ELi2ELi4ELi4ELi4ELb0EEENS1_21CollectiveEpilogueBwdISA_SB_SD_Li256ELb1ELb0ELi2EEENS1_19SingleTileSchedulerILb1ELb0ELb0ELi128EEEEEEEEEvNT_6ParamsE,"",@"SHT_CUDA_INFO"
	.sectionflags	@""
	.align	4


	//----- nvinfo : EIATTR_CUDA_API_VERSION
	.align		4
        /*0000*/ 	.byte	0x04, 0x37
        /*0002*/ 	.short	(.L_734 - .L_733)
.L_733:
        /*0004*/ 	.word	0x00000082


	//----- nvinfo : EIATTR_KPARAM_INFO
	.align		4
.L_734:
        /*0008*/ 	.byte	0x04, 0x17
        /*000a*/ 	.short	(.L_736 - .L_735)
.L_735:
        /*000c*/ 	.word	0x00000000
        /*0010*/ 	.short	0x0000
        /*0012*/ 	.short	0x0000
        /*0014*/ 	.byte	0x00, 0xf0, 0xc1, 0x09


	//----- nvinfo : EIATTR_SPARSE_MMA_MASK
	.align		4
.L_736:
        /*0018*/ 	.byte	0x03, 0x50
        /*001a*/ 	.short	0x0000


	//----- nvinfo : EIATTR_MAXREG_COUNT
	.align		4
        /*001c*/ 	.byte	0x03, 0x1b
        /*001e*/ 	.short	0x00ff


	//----- nvinfo : EIATTR_MERCURY_ISA_VERSION
	.align		4
        /*0020*/ 	.byte	0x03, 0x5f
        /*0022*/ 	.short	0x0101


	//----- nvinfo : EIATTR_EXIT_INSTR_OFFSETS
	.align		4
        /*0024*/ 	.byte	0x04, 0x1c
        /*0026*/ 	.short	(.L_738 - .L_737)


	//   ....[0]....
.L_737:
        /*0028*/ 	.word	0x00000010


	//----- nvinfo : EIATTR_MAX_THREADS
	.align		4
.L_738:
        /*002c*/ 	.byte	0x04, 0x05
        /*002e*/ 	.short	(.L_740 - .L_739)
.L_739:
        /*0030*/ 	.word	0x00000100
        /*0034*/ 	.word	0x00000001
        /*0038*/ 	.word	0x00000001


	//----- nvinfo : EIATTR_CBANK_PARAM_SIZE
	.align		4
.L_740:
        /*003c*/ 	.byte	0x03, 0x19
        /*003e*/ 	.short	0x0270


	//----- nvinfo : EIATTR_PARAM_CBANK
	.align		4
        /*0040*/ 	.byte	0x04, 0x0a
        /*0042*/ 	.short	(.L_742 - .L_741)
	.align		4
.L_741:
        /*0044*/ 	.word	index@(.nv.constant0._ZN7cutlass13device_kernelIN5flash19enable_sm80_to_sm89INS1_16FlashAttnBwdSm80INS1_25CollectiveMainloopBwdSm80ILi2ELi2EN4cute5tupleIJNS5_1CILi128EEES8_NS7_ILi64EEEEEENS_6half_tEfNS_4arch4Sm80ELb0ELb0ELb1ELb1ELb1ELb0ELb0ELb0ELi2ELi4ELi4ELi4ELb0EEENS1_21CollectiveEpilogueBwdISA_SB_SD_Li256ELb1ELb0ELi2EEENS1_19SingleTileSchedulerILb1ELb0ELb0ELi128EEEEEEEEEvNT_6ParamsE)
        /*0048*/ 	.short	0x0210
        /*004a*/ 	.short	0x0270


	//----- nvinfo : EIATTR_SW_WAR
	.align		4
.L_742:
        /*004c*/ 	.byte	0x04, 0x36
        /*004e*/ 	.short	(.L_744 - .L_743)
.L_743:
        /*0050*/ 	.word	0x00000008
.L_744:


//--------------------- .nv.info._ZN7cutlass13device_kernelIN5flash19enable_sm80_to_sm89INS1_16FlashAttnBwdSm80INS1_25CollectiveMainloopBwdSm80ILi2ELi2EN4cute5tupleIJNS5_1CILi128EEES8_NS7_ILi64EEEEEENS_6half_tEfNS_4arch4Sm80ELb0ELb0ELb1ELb1ELb0ELb0ELb0ELb0ELi2ELi4ELi4ELi4ELb0EEENS1_24CollectiveEpilogueBwdGQAISA_fSD_Li256ELb1ELb0EEENS1_19SingleTileSchedulerILb1ELb0ELb0ELi128EEEEEEEEEvNT_6ParamsE --------------------------
	.section	.nv.info._ZN7cutlass13device_kernelIN5flash19enable_sm80_to_sm89INS1_16FlashAttnBwdSm80INS1_25CollectiveMainloopBwdSm80ILi2ELi2EN4cute5tupleIJNS5_1CILi128EEES8_NS7_ILi64EEEEEENS_6half_tEfNS_4arch4Sm80ELb0ELb0ELb1ELb1ELb0ELb0ELb0ELb0ELi2ELi4ELi4ELi4ELb0EEENS1_24CollectiveEpilogueBwdGQAISA_fSD_Li256ELb1ELb0EEENS1_19SingleTileSchedulerILb1ELb0ELb0ELi128EEEEEEEEEvNT_6ParamsE,"",@"SHT_CUDA_INFO"
	.sectionflags	@""
	.align	4


	//----- nvinfo : EIATTR_CUDA_API_VERSION
	.align		4
        /*0000*/ 	.byte	0x04, 0x37
        /*0002*/ 	.short	(.L_746 - .L_745)
.L_745:
        /*0004*/ 	.word	0x00000082


	//----- nvinfo : EIATTR_KPARAM_INFO
	.align		4
.L_746:
        /*0008*/ 	.byte	0x04, 0x17
        /*000a*/ 	.short	(.L_748 - .L_747)
.L_747:
        /*000c*/ 	.word	0x00000000
        /*0010*/ 	.short	0x0000
        /*0012*/ 	.short	0x0000
        /*0014*/ 	.byte	0x00, 0xf0, 0xe1, 0x09


	//----- nvinfo : EIATTR_SPARSE_MMA_MASK
	.align		4
.L_748:
        /*0018*/ 	.byte	0x03, 0x50
        /*001a*/ 	.short	0x0000


	//----- nvinfo : EIATTR_MAXREG_COUNT
	.align		4
        /*001c*/ 	.byte	0x03, 0x1b
        /*001e*/ 	.short	0x00ff


	//----- nvinfo : EIATTR_MERCURY_ISA_VERSION
	.align		4
        /*0020*/ 	.byte	0x03, 0x5f
        /*0022*/ 	.short	0x0101


	//----- nvinfo : EIATTR_EXIT_INSTR_OFFSETS
	.align		4
        /*0024*/ 	.byte	0x04, 0x1c
        /*0026*/ 	.short	(.L_750 - .L_749)


	//   ....[0]....
.L_749:
        /*0028*/ 	.word	0x00000010


	//----- nvinfo : EIATTR_MAX_THREADS
	.align		4
.L_750:
        /*002c*/ 	.byte	0x04, 0x05
        /*002e*/ 	.short	(.L_752 - .L_751)
.L_751:
        /*0030*/ 	.word	0x00000100
        /*0034*/ 	.word	0x00000001
        /*0038*/ 	.word	0x00000001


	//----- nvinfo : EIATTR_CBANK_PARAM_SIZE
	.align		4
.L_752:
        /*003c*/ 	.byte	0x03, 0x19
        /*003e*/ 	.short	0x0278


	//----- nvinfo : EIATTR_PARAM_CBANK
	.align		4
        /*0040*/ 	.byte	0x04, 0x0a
        /*0042*/ 	.short	(.L_754 - .L_753)
	.align		4
.L_753:
        /*0044*/ 	.word	index@(.nv.constant0._ZN7cutlass13device_kernelIN5flash19enable_sm80_to_sm89INS1_16FlashAttnBwdSm80INS1_25CollectiveMainloopBwdSm80ILi2ELi2EN4cute5tupleIJNS5_1CILi128EEES8_NS7_ILi64EEEEEENS_6half_tEfNS_4arch4Sm80ELb0ELb0ELb1ELb1ELb0ELb0ELb0ELb0ELi2ELi4ELi4ELi4ELb0EEENS1_24CollectiveEpilogueBwdGQAISA_fSD_Li256ELb1ELb0EEENS1_19SingleTileSchedulerILb1ELb0ELb0ELi128EEEEEEEEEvNT_6ParamsE)
        /*0048*/ 	.short	0x0210
        /*004a*/ 	.short	0x0278


	//----- nvinfo : EIATTR_SW_WAR
	.align		4
.L_754:
        /*004c*/ 	.byte	0x04, 0x36
        /*004e*/ 	.short	(.L_756 - .L_755)
.L_755:
        /*0050*/ 	.word	0x00000008
.L_756:


//--------------------- .nv.info._ZN7cutlass13device_kernelIN5flash19enable_sm80_to_sm89INS1_16FlashAttnBwdSm80INS1_25CollectiveMainloopBwdSm80ILi2ELi2EN4cute5tupleIJNS5_1CILi128EEES8_NS7_ILi64EEEEEENS_6half_tEfNS_4arch4Sm80ELb0ELb0ELb1ELb1ELb1ELb0ELb0ELb0ELi2ELi4ELi4ELi4ELb0EEENS1_24CollectiveEpilogueBwdGQAISA_fSD_Li256ELb1ELb1EEENS1_19SingleTileSchedulerILb1ELb0ELb0ELi128EEEEEEEEEvNT_6ParamsE --------------------------
	.section	.nv.info._ZN7cutlass13device_kernelIN5flash19enable_sm80_to_sm89INS1_16FlashAttnBwdSm80INS1_25CollectiveMainloopBwdSm80ILi2ELi2EN4cute5tupleIJNS5_1CILi128EEES8_NS7_ILi64EEEEEENS_6half_tEfNS_4arch4Sm80ELb0ELb0ELb1ELb1ELb1ELb0ELb0ELb0ELi2ELi4ELi4ELi4ELb0EEENS1_24CollectiveEpilogueBwdGQAISA_fSD_Li256ELb1ELb1EEENS1_19SingleTileSchedulerILb1ELb0ELb0ELi128EEEEEEEEEvNT_6ParamsE,"",@"SHT_CUDA_INFO"
	.sectionflags	@""
	.align	4


	//----- nvinfo : EIATTR_CUDA_API_VERSION
	.align		4
        /*0000*/ 	.byte	0x04, 0x37
        /*0002*/ 	.short	(.L_758 - .L_757)
.L_757:
        /*0004*/ 	.word	0x00000082


	//----- nvinfo : EIATTR_KPARAM_INFO
	.align		4
.L_758:
        /*0008*/ 	.byte	0x04, 0x17
        /*000a*/ 	.short	(.L_760 - .L_759)
.L_759:
        /*000c*/ 	.word	0x00000000
        /*0010*/ 	.short	0x0000
        /*0012*/ 	.short	0x0000
        /*0014*/ 	.byte	0x00, 0xf0, 0xe1, 0x09


	//----- nvinfo : EIATTR_SPARSE_MMA_MASK
	.align		4
.L_760:
        /*0018*/ 	.byte	0x03, 0x50
        /*001a*/ 	.short	0x0000


	//----- nvinfo : EIATTR_MAXREG_COUNT
	.align		4
        /*001c*/ 	.byte	0x03, 0x1b
        /*001e*/ 	.short	0x00ff


	//----- nvinfo : EIATTR_MERCURY_ISA_VERSION
	.align		4
        /*0020*/ 	.byte	0x03, 0x5f
        /*0022*/ 	.short	0x0101


	//----- nvinfo : EIATTR_EXIT_INSTR_OFFSETS
	.align		4
        /*0024*/ 	.byte	0x04, 0x1c
        /*0026*/ 	.short	(.L_762 - .L_761)


	//   ....[0]....
.L_761:
        /*0028*/ 	.word	0x00000010


	//----- nvinfo : EIATTR_MAX_THREADS
	.align		4
.L_762:
        /*002c*/ 	.byte	0x04, 0x05
        /*002e*/ 	.short	(.L_764 - .L_763)
.L_763:
        /*0030*/ 	.word	0x00000100
        /*0034*/ 	.word	0x00000001
        /*0038*/ 	.word	0x00000001


	//----- nvinfo : EIATTR_CBANK_PARAM_SIZE
	.align		4
.L_764:
        /*003c*/ 	.byte	0x03, 0x19
        /*003e*/ 	.short	0x0278


	//----- nvinfo : EIATTR_PARAM_CBANK
	.align		4
        /*0040*/ 	.byte	0x04, 0x0a
        /*0042*/ 	.short	(.L_766 - .L_765)
	.align		4
.L_765:
        /*0044*/ 	.word	index@(.nv.constant0._ZN7cutlass13device_kernelIN5flash19enable_sm80_to_sm89INS1_16FlashAttnBwdSm80INS1_25CollectiveMainloopBwdSm80ILi2ELi2EN4cute5tupleIJNS5_1CILi128EEES8_NS7_ILi64EEEEEENS_6half_tEfNS_4arch4Sm80ELb0ELb0ELb1ELb1ELb1ELb0ELb0ELb0ELi2ELi4ELi4ELi4ELb0EEENS1_24CollectiveEpilogueBwdGQAISA_fSD_Li256ELb1ELb1EEENS1_19SingleTileSchedulerILb1ELb0ELb0ELi128EEEEEEEEEvNT_6ParamsE)
        /*0048*/ 	.short	0x0210
        /*004a*/ 	.short	0x0278


	//----- nvinfo : EIATTR_SW_WAR
	.align		4
.L_766:
        /*004c*/ 	.byte	0x04, 0x36
        /*004e*/ 	.short	(.L_768 - .L_767)
.L_767:
        /*0050*/ 	.word	0x00000008
.L_768:


//--------------------- .nv.info._ZN7cutlass13device_kernelIN5flash19enable_sm80_to_sm89INS1_16FlashAttnBwdSm80INS1_25CollectiveMainloopBwdSm80ILi2ELi2EN4cute5tupleIJNS5_1CILi128EEES8_NS7_ILi64EEEEEENS_6half_tEfNS_4arch4Sm80ELb0ELb1ELb1ELb0ELb0ELb0ELb0ELb0ELi2ELi4ELi4ELi4ELb0EEENS1_21CollectiveEpilogueBwdISA_SB_SD_Li256ELb0ELb0ELi2EEENS1_19SingleTileSchedulerILb0ELb0ELb0ELi128EEEEEEEEEvNT_6ParamsE --------------------------
	.section	.nv.info._ZN7cutlass13device_kernelIN5flash19enable_sm80_to_sm89INS1_16FlashAttnBwdSm80INS1_25CollectiveMainloopBwdSm80ILi2ELi2EN4cute5tupleIJNS5_1CILi128EEES8_NS7_ILi64EEEEEENS_6half_tEfNS_4arch4Sm80ELb0ELb1ELb1ELb0ELb0ELb0ELb0ELb0ELi2ELi4ELi4ELi4ELb0EEENS1_21CollectiveEpilogueBwdISA_SB_SD_Li256ELb0ELb0ELi2EEENS1_19SingleTileSchedulerILb0ELb0ELb0ELi128EEEEEEEEEvNT_6ParamsE,"",@"SHT_CUDA_INFO"
	.sectionflags	@""
	.align	4


	//----- nvinfo : EIATTR_CUDA_API_VERSION
	.align		4
        /*0000*/ 	.byte	0x04, 0x37
        /*0002*/ 	.short	(.L_770 - .L_769)
.L_769:
        /*0004*/ 	.word	0x00000082


	//----- nvinfo : EIATTR_KPARAM_INFO
	.align		4
.L_770:
        /*0008*/ 	.byte	0x04, 0x17
        /*000a*/ 	.short	(.L_772 - .L_771)
.L_771:
        /*000c*/ 	.word	0x00000000
        /*0010*/ 	.short	0x0000
        /*0012*/ 	.short	0x0000
        /*0014*/ 	.byte	0x00, 0xf0, 0xc1, 0x09


	//----- nvinfo : EIATTR_SPARSE_MMA_MASK
	.align		4
.L_772:
        /*0018*/ 	.byte	0x03, 0x50
        /*001a*/ 	.short	0x0000


	//----- nvinfo : EIATTR_MAXREG_COUNT
	.align		4
        /*001c*/ 	.byte	0x03, 0x1b
        /*001e*/ 	.short	0x00ff


	//----- nvinfo : EIATTR_MERCURY_ISA_VERSION
	.align		4
        /*0020*/ 	.byte	0x03, 0x5f
        /*0022*/ 	.short	0x0101


	//----- nvinfo : EIATTR_EXIT_INSTR_OFFSETS
	.align		4
        /*0024*/ 	.byte	0x04, 0x1c
        /*0026*/ 	.short	(.L_774 - .L_773)


	//   ....[0]....
.L_773:
        /*0028*/ 	.word	0x00000010


	//----- nvinfo : EIATTR_MAX_THREADS
	.align		4
.L_774:
        /*002c*/ 	.byte	0x04, 0x05
        /*002e*/ 	.short	(.L_776 - .L_775)
.L_775:
        /*0030*/ 	.word	0x00000100
        /*0034*/ 	.word	0x00000001
        /*0038*/ 	.word	0x00000001


	//----- nvinfo : EIATTR_CBANK_PARAM_SIZE
	.align		4
.L_776:
        /*003c*/ 	.byte	0x03, 0x19
        /*003e*/ 	.short	0x0270


	//----- nvinfo : EIATTR_PARAM_CBANK
	.align		4
        /*0040*/ 	.byte	0x04, 0x0a
        /*0042*/ 	.short	(.L_778 - .L_777)
	.align		4
.L_777:
        /*0044*/ 	.word	index@(.nv.constant0._ZN7cutlass13device_kernelIN5flash19enable_sm80_to_sm89INS1_16FlashAttnBwdSm80INS1_25CollectiveMainloopBwdSm80ILi2ELi2EN4cute5tupleIJNS5_1CILi128EEES8_NS7_ILi64EEEEEENS_6half_tEfNS_4arch4Sm80ELb0ELb1ELb1ELb0ELb0ELb0ELb0ELb0ELi2ELi4ELi4ELi4ELb0EEENS1_21CollectiveEpilogueBwdISA_SB_SD_Li256ELb0ELb0ELi2EEENS1_19SingleTileSchedulerILb0ELb0ELb0ELi128EEEEEEEEEvNT_6ParamsE)
        /*0048*/ 	.short	0x0210
        /*004a*/ 	.short	0x0270


	//----- nvinfo : EIATTR_SW_WAR
	.align		4
.L_778:
        /*004c*/ 	.byte	0x04, 0x36
        /*004e*/ 	.short	(.L_780 - .L_779)
.L_779:
        /*0050*/ 	.word	0x00000008
.L_780:


//--------------------- .nv.info._ZN7cutlass13device_kernelIN5flash19enable_sm80_to_sm89INS1_16FlashAttnBwdSm80INS1_25CollectiveMainloopBwdSm80ILi2ELi2EN4cute5tupleIJNS5_1CILi128EEES8_NS7_ILi64EEEEEENS_6half_tEfNS_4arch4Sm80ELb0ELb1ELb1ELb0ELb1ELb0ELb0ELb0ELi2ELi4ELi4ELi4ELb0EEENS1_21CollectiveEpilogueBwdISA_SB_SD_Li256ELb0ELb0ELi2EEENS1_19SingleTileSchedulerILb0ELb0ELb0ELi128EEEEEEEEEvNT_6ParamsE --------------------------
	.section	.nv.info._ZN7cutlass13device_kernelIN5flash19enable_sm80_to_sm89INS1_16FlashAttnBwdSm80INS1_25CollectiveMainloopBwdSm80ILi2ELi2EN4cute5tupleIJNS5_1CILi128EEES8_NS7_ILi64EEEEEENS_6half_tEfNS_4arch4Sm80ELb0ELb1ELb1ELb0ELb1ELb0ELb0ELb0ELi2ELi4ELi4ELi4ELb0EEENS1_21CollectiveEpilogueBwdISA_SB_SD_Li256ELb0ELb0ELi2EEENS1_19SingleTileSchedulerILb0ELb0ELb0ELi128EEEEEEEEEvNT_6ParamsE,"",@"SHT_CUDA_INFO"
	.sectionflags	@""
	.align	4


	//----- nvinfo : EIATTR_CUDA_API_VERSION
	.align		4
        /*0000*/ 	.byte	0x04, 0x37
        /*0002*/ 	.short	(.L_782 - .L_781)
.L_781:
        /*0004*/ 	.word	0x00000082


	//----- nvinfo : EIATTR_KPARAM_INFO
	.align		4
.L_782:
        /*0008*/ 	.byte	0x04, 0x17
        /*000a*/ 	.short	(.L_784 - .L_783)
.L_783:
        /*000c*/ 	.word	0x00000000
        /*0010*/ 	.short	0x0000
        /*0012*/ 	.short	0x0000
        /*0014*/ 	.byte	0x00, 0xf0, 0xc1, 0x09


	//----- nvinfo : EIATTR_SPARSE_MMA_MASK
	.align		4
.L_784:
        /*0018*/ 	.byte	0x03, 0x50
        /*001a*/ 	.short	0x0000


	//----- nvinfo : EIATTR_MAXREG_COUNT
	.align		4
        /*001c*/ 	.byte	0x03, 0x1b
        /*001e*/ 	.short	0x00ff


	//----- nvinfo : EIATTR_MERCURY_ISA_VERSION
	.align		4
        /*0020*/ 	.byte	0x03, 0x5f
        /*0022*/ 	.short	0x0101


	//----- nvinfo : EIATTR_EXIT_INSTR_OFFSETS
	.align		4
        /*0024*/ 	.byte	0x04, 0x1c
        /*0026*/ 	.short	(.L_786 - .L_785)


	//   ....[0]....
.L_785:
        /*0028*/ 	.word	0x00000010


	//----- nvinfo : EIATTR_MAX_THREADS
	.align		4
.L_786:
        /*002c*/ 	.byte	0x04, 0x05
        /*002e*/ 	.short	(.L_788 - .L_787)
.L_787:
        /*0030*/ 	.word	0x00000100
        /*0034*/ 	.word	0x00000001
        /*0038*/ 	.word	0x00000001


	//----- nvinfo : EIATTR_CBANK_PARAM_SIZE
	.align		4
.L_788:
        /*003c*/ 	.byte	0x03, 0x19
        /*003e*/ 	.short	0x0270


	//----- nvinfo : EIATTR_PARAM_CBANK
	.align		4
        /*0040*/ 	.byte	0x04, 0x0a
        /*0042*/ 	.short	(.L_790 - .L_789)
	.align		4
.L_789:
        /*0044*/ 	.word	index@(.nv.constant0._ZN7cutlass13device_kernelIN5flash19enable_sm80_to_sm89INS1_16FlashAttnBwdSm80INS1_25CollectiveMainloopBwdSm80ILi2ELi2EN4cute5tupleIJNS5_1CILi128EEES8_NS7_ILi64EEEEEENS_6half_tEfNS_4arch4Sm80ELb0ELb1ELb1ELb0ELb1ELb0ELb0ELb0ELi2ELi4ELi4ELi4ELb0EEENS1_21CollectiveEpilogueBwdISA_SB_SD_Li256ELb0ELb0ELi2EEENS1_19SingleTileSchedulerILb0ELb0ELb0ELi128EEEEEEEEEvNT_6ParamsE)
        /*0048*/ 	.short	0x0210
        /*004a*/ 	.short	0x0270


	//----- nvinfo : EIATTR_SW_WAR
	.align		4
.L_790:
        /*004c*/ 	.byte	0x04, 0x36
        /*004e*/ 	.short	(.L_792 - .L_791)
.L_791:
        /*0050*/ 	.word	0x00000008
.L_792:


//--------------------- .nv.info._ZN7cutlass13device_kernelIN5flash19enable_sm80_to_sm89INS1_16FlashAttnBwdSm80INS1_25CollectiveMainloopBwdSm80ILi2ELi2EN4cute5tupleIJNS5_1CILi128EEES8_NS7_ILi64EEEEEENS_6half_tEfNS_4arch4Sm80ELb0ELb1ELb1ELb0ELb0ELb0ELb0ELb0ELi2ELi4ELi4ELi4ELb0EEENS1_24CollectiveEpilogueBwdGQAISA_fSD_Li256ELb0ELb0EEENS1_19SingleTileSchedulerILb0ELb0ELb0ELi128EEEEEEEEEvNT_6ParamsE --------------------------
	.section	.nv.info._ZN7cutlass13device_kernelIN5flash19enable_sm80_to_sm89INS1_16FlashAttnBwdSm80INS1_25CollectiveMainloopBwdSm80ILi2ELi2EN4cute5tupleIJNS5_1CILi128EEES8_NS7_ILi64EEEEEENS_6half_tEfNS_4arch4Sm80ELb0ELb1ELb1ELb0ELb0ELb0ELb0ELb0ELi2ELi4ELi4ELi4ELb0EEENS1_24CollectiveEpilogueBwdGQAISA_fSD_Li256ELb0ELb0EEENS1_19SingleTileSchedulerILb0ELb0ELb0ELi128EEEEEEEEEvNT_6ParamsE,"",@"SHT_CUDA_INFO"
	.sectionflags	@""
	.align	4


	//----- nvinfo : EIATTR_CUDA_API_VERSION
	.align		4
        /*0000*/ 	.byte	0x04, 0x37
        /*0002*/ 	.short	(.L_794 - .L_793)
.L_793:
        /*0004*/ 	.word	0x00000082


	//----- nvinfo : EIATTR_KPARAM_INFO
	.align		4
.L_794:
        /*0008*/ 	.byte	0x04, 0x17
        /*000a*/ 	.short	(.L_796 - .L_795)
.L_795:
        /*000c*/ 	.word	0x00000000
        /*0010*/ 	.short	0x0000
        /*0012*/ 	.short	0x0000
        /*0014*/ 	.byte	0x00, 0xf0, 0xe1, 0x09


	//----- nvinfo : EIATTR_SPARSE_MMA_MASK
	.align		4
.L_796:
        /*0018*/ 	.byte	0x03, 0x50
        /*001a*/ 	.short	0x0000


	//----- nvinfo : EIATTR_MAXREG_COUNT
	.align		4
        /*001c*/ 	.byte	0x03, 0x1b
        /*001e*/ 	.short	0x00ff


	//----- nvinfo : EIATTR_MERCURY_ISA_VERSION
	.align		4
        /*0020*/ 	.byte	0x03, 0x5f
        /*0022*/ 	.short	0x0101


	//----- nvinfo : EIATTR_EXIT_INSTR_OFFSETS
	.align		4
        /*0024*/ 	.byte	0x04, 0x1c
        /*0026*/ 	.short	(.L_798 - .L_797)


	//   ....[0]....
.L_797:
        /*0028*/ 	.word	0x00000010


	//----- nvinfo : EIATTR_MAX_THREADS
	.align		4
.L_798:
        /*002c*/ 	.byte	0x04, 0x05
        /*002e*/ 	.short	(.L_800 - .L_799)
.L_799:
        /*0030*/ 	.word	0x00000100
        /*0034*/ 	.word	0x00000001
        /*0038*/ 	.word	0x00000001


	//----- nvinfo : EIATTR_CBANK_PARAM_SIZE
	.align		4
.L_800:
        /*003c*/ 	.byte	0x03, 0x19
        /*003e*/ 	.short	0x0278


	//----- nvinfo : EIATTR_PARAM_CBANK
	.align		4
        /*0040*/ 	.byte	0x04, 0x0a
        /*0042*/ 	.short	(.L_802 - .L_801)
	.align		4
.L_801:
        /*0044*/ 	.word	index@(.nv.constant0._ZN7cutlass13device_kernelIN5flash19enable_sm80_to_sm89INS1_16FlashAttnBwdSm80INS1_25CollectiveMainloopBwdSm80ILi2ELi2EN4cute5tupleIJNS5_1CILi128EEES8_NS7_ILi64EEEEEENS_6half_tEfNS_4arch4Sm80ELb0ELb1ELb1ELb0ELb0ELb0ELb0ELb0ELi2ELi4ELi4ELi4ELb0EEENS1_24CollectiveEpilogueBwdGQAISA_fSD_Li256ELb0ELb0EEENS1_19SingleTileSchedulerILb0ELb0ELb0ELi128EEEEEEEEEvNT_6ParamsE)
        /*0048*/ 	.short	0x0210
        /*004a*/ 	.short	0x0278


	//----- nvinfo : EIATTR_SW_WAR
	.align		4
.L_802:
        /*004c*/ 	.byte	0x04, 0x36
        /*004e*/ 	.short	(.L_804 - .L_803)
.L_803:
        /*0050*/ 	.word	0x00000008
.L_804:


//--------------------- .nv.info._ZN7cutlass13device_kernelIN5flash19enable_sm80_to_sm89INS1_16FlashAttnBwdSm80INS1_25CollectiveMainloopBwdSm80ILi2ELi2EN4cute5tupleIJNS5_1CILi128EEES8_NS7_ILi64EEEEEENS_6half_tEfNS_4arch4Sm80ELb0ELb1ELb1ELb0ELb1ELb0ELb0ELb0ELi2ELi4ELi4ELi4ELb0EEENS1_24CollectiveEpilogueBwdGQAISA_fSD_Li256ELb0ELb1EEENS1_19SingleTileSchedulerILb0ELb0ELb0ELi128EEEEEEEEEvNT_6ParamsE --------------------------
	.section	.nv.info._ZN7cutlass13device_kernelIN5flash19enable_sm80_to_sm89INS1_16FlashAttnBwdSm80INS1_25CollectiveMainloopBwdSm80ILi2ELi2EN4cute5tupleIJNS5_1CILi128EEES8_NS7_ILi64EEEEEENS_6half_tEfNS_4arch4Sm80ELb0ELb1ELb1ELb0ELb1ELb0ELb0ELb0ELi2ELi4ELi4ELi4ELb0EEENS1_24CollectiveEpilogueBwdGQAISA_fSD_Li256ELb0ELb1EEENS1_19SingleTileSchedulerILb0ELb0ELb0ELi128EEEEEEEEEvNT_6ParamsE,"",@"SHT_CUDA_INFO"
	.sectionflags	@""
	.align	4


	//----- nvinfo : EIATTR_CUDA_API_VERSION
	.align		4
        /*0000*/ 	.byte	0x04, 0x37
        /*0002*/ 	.short	(.L_806 - .L_805)
.L_805:
        /*0004*/ 	.word	0x00000082


	//----- nvinfo : EIATTR_KPARAM_INFO
	.align		4
.L_806:
        /*0008*/ 	.byte	0x04, 0x17
        /*000a*/ 	.short	(.L_808 - .L_807)
.L_807:
        /*000c*/ 	.word	0x00000000
        /*0010*/ 	.short	0x0000
        /*0012*/ 	.short	0x0000
        /*0014*/ 	.byte	0x00, 0xf0, 0xe1, 0x09


	//----- nvinfo : EIATTR_SPARSE_MMA_MASK
	.align		4
.L_808:
        /*0018*/ 	.byte	0x03, 0x50
        /*001a*/ 	.short	0x0000


	//----- nvinfo : EIATTR_MAXREG_COUNT
	.align		4
        /*001c*/ 	.byte	0x03, 0x1b
        /*001e*/ 	.short	0x00ff


	//----- nvinfo : EIATTR_MERCURY_ISA_VERSION
	.align		4
        /*0020*/ 	.byte	0x03, 0x5f
        /*0022*/ 	.short	0x0101


	//----- nvinfo : EIATTR_EXIT_INSTR_OFFSETS
	.align		4
        /*0024*/ 	.byte	0x04, 0x1c
        /*0026*/ 	.short	(.L_810 - .L_809)


	//   ....[0]....
.L_809:
        /*0028*/ 	.word	0x00000010


	//----- nvinfo : EIATTR_MAX_THREADS
	.align		4
.L_810:
        /*002c*/ 	.byte	0x04, 0x05
        /*002e*/ 	.short	(.L_812 - .L_811)
.L_811:
        /*0030*/ 	.word	0x00000100
        /*0034*/ 	.word	0x00000001
        /*0038*/ 	.word	0x00000001


	//----- nvinfo : EIATTR_CBANK_PARAM_SIZE
	.align		4
.L_812:
        /*003c*/ 	.byte	0x03, 0x19
        /*003e*/ 	.short	0x0278


	//----- nvinfo : EIATTR_PARAM_CBANK
	.align		4
        /*0040*/ 	.byte	0x04, 0x0a
        /*0042*/ 	.short	(.L_814 - .L_813)
	.align		4
.L_813:
        /*0044*/ 	.word	index@(.nv.constant0._ZN7cutlass13device_kernelIN5flash19enable_sm80_to_sm89INS1_16FlashAttnBwdSm80INS1_25CollectiveMainloopBwdSm80ILi2ELi2EN4cute5tupleIJNS5_1CILi128EEES8_NS7_ILi64EEEEEENS_6half_tEfNS_4arch4Sm80ELb0ELb1ELb1ELb0ELb1ELb0ELb0ELb0ELi2ELi4ELi4ELi4ELb0EEENS1_24CollectiveEpilogueBwdGQAISA_fSD_Li256ELb0ELb1EEENS1_19SingleTileSchedulerILb0ELb0ELb0ELi128EEEEEEEEEvNT_6ParamsE)
        /*0048*/ 	.short	0x0210
        /*004a*/ 	.short	0x0278


	//----- nvinfo : EIATTR_SW_WAR
	.align		4
.L_814:
        /*004c*/ 	.byte	0x04, 0x36
        /*004e*/ 	.short	(.L_816 - .L_815)
.L_815:
        /*0050*/ 	.word	0x00000008
.L_816:


//--------------------- .nv.info._ZN7cutlass13device_kernelIN5flash19enable_sm80_to_sm89INS1_16FlashAttnBwdSm80INS1_25CollectiveMainloopBwdSm80ILi2ELi2EN4cute5tupleIJNS5_1CILi128EEES8_NS7_ILi64EEEEEENS_6half_tEfNS_4arch4Sm80ELb0ELb1ELb1ELb1ELb0ELb0ELb0ELb0ELi2ELi4ELi4ELi4ELb0EEENS1_21CollectiveEpilogueBwdISA_SB_SD_Li256ELb1ELb0ELi2EEENS1_19SingleTileSchedulerILb1ELb0ELb0ELi128EEEEEEEEEvNT_6ParamsE --------------------------
	.section	.nv.info._ZN7cutlass13device_kernelIN5flash19enable_sm80_to_sm89INS1_16FlashAttnBwdSm80INS1_25CollectiveMainloopBwdSm80ILi2ELi2EN4cute5tupleIJNS5_1CILi128EEES8_NS7_ILi64EEEEEENS_6half_tEfNS_4arch4Sm80ELb0ELb1ELb1ELb1ELb0ELb0ELb0ELb0ELi2ELi4ELi4ELi4ELb0EEENS1_21CollectiveEpilogueBwdISA_SB_SD_Li256ELb1ELb0ELi2EEENS1_19SingleTileSchedulerILb1ELb0ELb0ELi128EEEEEEEEEvNT_6ParamsE,"",@"SHT_CUDA_INFO"
	.sectionflags	@""
	.align	4


	//----- nvinfo : EIATTR_CUDA_API_VERSION
	.align		4
        /*0000*/ 	.byte	0x04, 0x37
        /*0002*/ 	.short	(.L_818 - .L_817)
.L_817:
        /*0004*/ 	.word	0x00000082


	//----- nvinfo : EIATTR_KPARAM_INFO
	.align		4
.L_818:
        /*0008*/ 	.byte	0x04, 0x17
        /*000a*/ 	.short	(.L_820 - .L_819)
.L_819:
        /*000c*/ 	.word	0x00000000
        /*0010*/ 	.short	0x0000
        /*0012*/ 	.short	0x0000
        /*0014*/ 	.byte	0x00, 0xf0, 0xc1, 0x09


	//----- nvinfo : EIATTR_SPARSE_MMA_MASK
	.align		4
.L_820:
        /*0018*/ 	.byte	0x03, 0x50
        /*001a*/ 	.short	0x0000


	//----- nvinfo : EIATTR_MAXREG_COUNT
	.align		4
        /*001c*/ 	.byte	0x03, 0x1b
        /*001e*/ 	.short	0x00ff


	//----- nvinfo : EIATTR_MERCURY_ISA_VERSION
	.align		4
        /*0020*/ 	.byte	0x03, 0x5f
        /*0022*/ 	.short	0x0101


	//----- nvinfo : EIATTR_EXIT_INSTR_OFFSETS
	.align		4
        /*0024*/ 	.byte	0x04, 0x1c
        /*0026*/ 	.short	(.L_822 - .L_821)


	//   ....[0]....
.L_821:
        /*0028*/ 	.word	0x00000010


	//----- nvinfo : EIATTR_MAX_THREADS
	.align		4
.L_822:
        /*002c*/ 	.byte	0x04, 0x05
        /*002e*/ 	.short	(.L_824 - .L_823)
.L_823:
        /*0030*/ 	.word	0x00000100
        /*0034*/ 	.word	0x00000001
        /*0038*/ 	.word	0x00000001


	//----- nvinfo : EIATTR_CBANK_PARAM_SIZE
	.align		4
.L_824:
        /*003c*/ 	.byte	0x03, 0x19
        /*003e*/ 	.short	0x0270


	//----- nvinfo : EIATTR_PARAM_CBANK
	.align		4
        /*0040*/ 	.byte	0x04, 0x0a
        /*0042*/ 	.short	(.L_826 - .L_825)
	.align		4
.L_825:
        /*0044*/ 	.word	index@(.nv.constant0._ZN7cutlass13device_kernelIN5flash19enable_sm80_to_sm89INS1_16FlashAttnBwdSm80INS1_25CollectiveMainloopBwdSm80ILi2ELi2EN4cute5tupleIJNS5_1CILi128EEES8_NS7_ILi64EEEEEENS_6half_tEfNS_4arch4Sm80ELb0ELb1ELb1ELb1ELb0ELb0ELb0ELb0ELi2ELi4ELi4ELi4ELb0EEENS1_21CollectiveEpilogueBwdISA_SB_SD_Li256ELb1ELb0ELi2EEENS1_19SingleTileSchedulerILb1ELb0ELb0ELi128EEEEEEEEEvNT_6ParamsE)
        /*0048*/ 	.short	0x0210
        /*004a*/ 	.short	0x0270


	//----- nvinfo : EIATTR_SW_WAR
	.align		4
.L_826:
        /*004c*/ 	.byte	0x04, 0x36
        /*004e*/ 	.short	(.L_828 - .L_827)
.L_827:
        /*0050*/ 	.word	0x00000008
.L_828:


//--------------------- .nv.info._ZN7cutlass13device_kernelIN5flash19enable_sm80_to_sm89INS1_16FlashAttnBwdSm80INS1_25CollectiveMainloopBwdSm80ILi2ELi2EN4cute5tupleIJNS5_1CILi128EEES8_NS7_ILi64EEEEEENS_6half_tEfNS_4arch4Sm80ELb0ELb1ELb1ELb1ELb1ELb0ELb0ELb0ELi2ELi4ELi4ELi4ELb0EEENS1_21CollectiveEpilogueBwdISA_SB_SD_Li256ELb1ELb0ELi2EEENS1_19SingleTileSchedulerILb1ELb0ELb0ELi128EEEEEEEEEvNT_6ParamsE --------------------------
	.section	.nv.info._ZN7cutlass13device_kernelIN5flash19enable_sm80_to_sm89INS1_16FlashAttnBwdSm80INS1_25CollectiveMainloopBwdSm80ILi2ELi2EN4cute5tupleIJNS5_1CILi128EEES8_NS7_ILi64EEEEEENS_6half_tEfNS_4arch4Sm80ELb0ELb1ELb1ELb1ELb1ELb0ELb0ELb0ELi2ELi4ELi4ELi4ELb0EEENS1_21CollectiveEpilogueBwdISA_SB_SD_Li256ELb1ELb0ELi2EEENS1_19SingleTileSchedulerILb1ELb0ELb0ELi128EEEEEEEEEvNT_6ParamsE,"",@"SHT_CUDA_INFO"
	.sectionflags	@""
	.align	4


	//----- nvinfo : EIATTR_CUDA_API_VERSION
	.align		4
        /*0000*/ 	.byte	0x04, 0x37
        /*0002*/ 	.short	(.L_830 - .L_829)
.L_829:
        /*0004*/ 	.word	0x00000082


	//----- nvinfo : EIATTR_KPARAM_INFO
	.align		4
.L_830:
        /*0008*/ 	.byte	0x04, 0x17
        /*000a*/ 	.short	(.L_832 - .L_831)
.L_831:
        /*000c*/ 	.word	0x00000000
        /*0010*/ 	.short	0x0000
        /*0012*/ 	.short	0x0000
        /*0014*/ 	.byte	0x00, 0xf0, 0xc1, 0x09


	//----- nvinfo : EIATTR_SPARSE_MMA_MASK
	.align		4
.L_832:
        /*0018*/ 	.byte	0x03, 0x50
        /*001a*/ 	.short	0x0000


	//----- nvinfo : EIATTR_MAXREG_COUNT
	.align		4
        /*001c*/ 	.byte	0x03, 0x1b
        /*001e*/ 	.short	0x00ff


	//----- nvinfo : EIATTR_MERCURY_ISA_VERSION
	.align		4
        /*0020*/ 	.byte	0x03, 0x5f
        /*0022*/ 	.short	0x0101


	//----- nvinfo : EIATTR_EXIT_INSTR_OFFSETS
	.align		4
        /*0024*/ 	.byte	0x04, 0x1c
        /*0026*/ 	.short	(.L_834 - .L_833)


	//   ....[0]....
.L_833:
        /*0028*/ 	.word	0x00000010


	//----- nvinfo : EIATTR_MAX_THREADS
	.align		4
.L_834:
        /*002c*/ 	.byte	0x04, 0x05
        /*002e*/ 	.short	(.L_836 - .L_835)
.L_835:
        /*0030*/ 	.word	0x00000100
        /*0034*/ 	.word	0x00000001
        /*0038*/ 	.word	0x00000001


	//----- nvinfo : EIATTR_CBANK_PARAM_SIZE
	.align		4
.L_836:
        /*003c*/ 	.byte	0x03, 0x19
        /*003e*/ 	.short	0x0270


	//----- nvinfo : EIATTR_PARAM_CBANK
	.align		4
        /*0040*/ 	.byte	0x04, 0x0a
        /*0042*/ 	.short	(.L_838 - .L_837)
	.align		4
.L_837:
        /*0044*/ 	.word	index@(.nv.constant0._ZN7cutlass13device_kernelIN5flash19enable_sm80_to_sm89INS1_16FlashAttnBwdSm80INS1_25CollectiveMainloopBwdSm80ILi2ELi2EN4cute5tupleIJNS5_1CILi128EEES8_NS7_ILi64EEEEEENS_6half_tEfNS_4arch4Sm80ELb0ELb1ELb1ELb1ELb1ELb0ELb0ELb0ELi2ELi4ELi4ELi4ELb0EEENS1_21CollectiveEpilogueBwdISA_SB_SD_Li256ELb1ELb0ELi2EEENS1_19SingleTileSchedulerILb1ELb0ELb0ELi128EEEEEEEEEvNT_6ParamsE)
        /*0048*/ 	.short	0x0210
        /*004a*/ 	.short	0x0270


	//----- nvinfo : EIATTR_SW_WAR
	.align		4
.L_838:
        /*004c*/ 	.byte	0x04, 0x36
        /*004e*/ 	.short	(.L_840 - .L_839)
.L_839:
        /*0050*/ 	.word	0x00000008
.L_840:


//--------------------- .nv.info._ZN7cutlass13device_kernelIN5flash19enable_sm80_to_sm89INS1_16FlashAttnBwdSm80INS1_25CollectiveMainloopBwdSm80ILi2ELi2EN4cute5tupleIJNS5_1CILi128EEES8_NS7_ILi64EEEEEENS_6half_tEfNS_4arch4Sm80ELb0ELb1ELb1ELb1ELb0ELb0ELb0ELb0ELi2ELi4ELi4ELi4ELb0EEENS1_24CollectiveEpilogueBwdGQAISA_fSD_Li256ELb1ELb0EEENS1_19SingleTileSchedulerILb1ELb0ELb0ELi128EEEEEEEEEvNT_6ParamsE --------------------------
	.section	.nv.info._ZN7cutlass13device_kernelIN5flash19enable_sm80_to_sm89INS1_16FlashAttnBwdSm80INS1_25CollectiveMainloopBwdSm80ILi2ELi2EN4cute5tupleIJNS5_1CILi128EEES8_NS7_ILi64EEEEEENS_6half_tEfNS_4arch4Sm80ELb0ELb1ELb1ELb1ELb0ELb0ELb0ELb0ELi2ELi4ELi4ELi4ELb0EEENS1_24CollectiveEpilogueBwdGQAISA_fSD_Li256ELb1ELb0EEENS1_19SingleTileSchedulerILb1ELb0ELb0ELi128EEEEEEEEEvNT_6ParamsE,"",@"SHT_CUDA_INFO"
	.sectionflags	@""
	.align	4


	//----- nvinfo : EIATTR_CUDA_API_VERSION
	.align		4
        /*0000*/ 	.byte	0x04, 0x37
        /*0002*/ 	.short	(.L_842 - .L_841)
.L_841:
        /*0004*/ 	.word	0x00000082


	//----- nvinfo : EIATTR_KPARAM_INFO
	.align		4
.L_842:
        /*0008*/ 	.byte	0x04, 0x17
        /*000a*/ 	.short	(.L_844 - .L_843)
.L_843:
        /*000c*/ 	.word	0x00000000
        /*0010*/ 	.short	0x0000
        /*0012*/ 	.short	0x0000
        /*0014*/ 	.byte	0x00, 0xf0, 0xe1, 0x09


	//----- nvinfo : EIATTR_SPARSE_MMA_MASK
	.align		4
.L_844:
        /*0018*/ 	.byte	0x03, 0x50
        /*001a*/ 	.short	0x0000


	//----- nvinfo : EIATTR_MAXREG_COUNT
	.align		4
        /*001c*/ 	.byte	0x03, 0x1b
        /*001e*/ 	.short	0x00ff


	//----- nvinfo : EIATTR_MERCURY_ISA_VERSION
	.align		4
        /*0020*/ 	.byte	0x03, 0x5f
        /*0022*/ 	.short	0x0101


	//----- nvinfo : EIATTR_EXIT_INSTR_OFFSETS
	.align		4
        /*0024*/ 	.byte	0x04, 0x1c
        /*0026*/ 	.short	(.L_846 - .L_845)


	//   ....[0]....
.L_845:
        /*0028*/ 	.word	0x00000010


	//----- nvinfo : EIATTR_MAX_THREADS
	.align		4
.L_846:
        /*002c*/ 	.byte	0x04, 0x05
        /*002e*/ 	.short	(.L_848 - .L_847)
.L_847:
        /*0030*/ 	.word	0x00000100
        /*0034*/ 	.word	0x00000001
        /*0038*/ 	.word	0x00000001


	//----- nvinfo : EIATTR_CBANK_PARAM_SIZE
	.align		4
.L_848:
        /*003c*/ 	.byte	0x03, 0x19
        /*003e*/ 	.short	0x0278


	//----- nvinfo : EIATTR_PARAM_CBANK
	.align		4
        /*0040*/ 	.byte	0x04, 0x0a
        /*0042*/ 	.short	(.L_850 - .L_849)
	.align		4
.L_849:
        /*0044*/ 	.word	index@(.nv.constant0._ZN7cutlass13device_kernelIN5flash19enable_sm80_to_sm89INS1_16FlashAttnBwdSm80INS1_25CollectiveMainloopBwdSm80ILi2ELi2EN4cute5tupleIJNS5_1CILi128EEES8_NS7_ILi64EEEEEENS_6half_tEfNS_4arch4Sm80ELb0ELb1ELb1ELb1ELb0ELb0ELb0ELb0ELi2ELi4ELi4ELi4ELb0EEENS1_24CollectiveEpilogueBwdGQAISA_fSD_Li256ELb1ELb0EEENS1_19SingleTileSchedulerILb1ELb0ELb0ELi128EEEEEEEEEvNT_6ParamsE)
        /*0048*/ 	.short	0x0210
        /*004a*/ 	.short	0x0278


	//----- nvinfo : EIATTR_SW_WAR
	.align		4
.L_850:
        /*004c*/ 	.byte	0x04, 0x36
        /*004e*/ 	.short	(.L_852 - .L_851)
.L_851:
        /*0050*/ 	.word	0x00000008
.L_852:


//--------------------- .nv.info._ZN7cutlass13device_kernelIN5flash19enable_sm80_to_sm89INS1_16FlashAttnBwdSm80INS1_25CollectiveMainloopBwdSm80ILi2ELi2EN4cute5tupleIJNS5_1CILi128EEES8_NS7_ILi64EEEEEENS_6half_tEfNS_4arch4Sm80ELb0ELb1ELb1ELb1ELb1ELb0ELb0ELb0ELi2ELi4ELi4ELi4ELb0EEENS1_24CollectiveEpilogueBwdGQAISA_fSD_Li256ELb1ELb1EEENS1_19SingleTileSchedulerILb1ELb0ELb0ELi128EEEEEEEEEvNT_6ParamsE --------------------------
	.section	.nv.info._ZN7cutlass13device_kernelIN5flash19enable_sm80_to_sm89INS1_16FlashAttnBwdSm80INS1_25CollectiveMainloopBwdSm80ILi2ELi2EN4cute5tupleIJNS5_1CILi128EEES8_NS7_ILi64EEEEEENS_6half_tEfNS_4arch4Sm80ELb0ELb1ELb1ELb1ELb1ELb0ELb0ELb0ELi2ELi4ELi4ELi4ELb0EEENS1_24CollectiveEpilogueBwdGQAISA_fSD_Li256ELb1ELb1EEENS1_19SingleTileSchedulerILb1ELb0ELb0ELi128EEEEEEEEEvNT_6ParamsE,"",@"SHT_CUDA_INFO"
	.sectionflags	@""
	.align	4


	//----- nvinfo : EIATTR_CUDA_API_VERSION
	.align		4
        /*0000*/ 	.byte	0x04, 0x37
        /*0002*/ 	.short	(.L_854 - .L_853)
.L_853:
        /*0004*/ 	.word	0x00000082


	//----- nvinfo : EIATTR_KPARAM_INFO
	.align		4
.L_854:
        /*0008*/ 	.byte	0x04, 0x17
        /*000a*/ 	.short	(.L_856 - .L_855)
.L_855:
        /*000c*/ 	.word	0x00000000
        /*0010*/ 	.short	0x0000
        /*0012*/ 	.short	0x0000
        /*0014*/ 	.byte	0x00, 0xf0, 0xe1, 0x09


	//----- nvinfo : EIATTR_SPARSE_MMA_MASK
	.align		4
.L_856:
        /*0018*/ 	.byte	0x03, 0x50
        /*001a*/ 	.short	0x0000


	//----- nvinfo : EIATTR_MAXREG_COUNT
	.align		4
        /*001c*/ 	.byte	0x03, 0x1b
        /*001e*/ 	.short	0x00ff


	//----- nvinfo : EIATTR_MERCURY_ISA_VERSION
	.align		4
        /*0020*/ 	.byte	0x03, 0x5f
        /*0022*/ 	.short	0x0101


	//----- nvinfo : EIATTR_EXIT_INSTR_OFFSETS
	.align		4
        /*0024*/ 	.byte	0x04, 0x1c
        /*0026*/ 	.short	(.L_858 - .L_857)


	//   ....[0]....
.L_857:
        /*0028*/ 	.word	0x00000010


	//----- nvinfo : EIATTR_MAX_THREADS
	.align		4
.L_858:
        /*002c*/ 	.byte	0x04, 0x05
        /*002e*/ 	.short	(.L_860 - .L_859)
.L_859:
        /*0030*/ 	.word	0x00000100
        /*0034*/ 	.word	0x00000001
        /*0038*/ 	.word	0x00000001


	//----- nvinfo : EIATTR_CBANK_PARAM_SIZE
	.align		4
.L_860:
        /*003c*/ 	.byte	0x03, 0x19
        /*003e*/ 	.short	0x0278


	//----- nvinfo : EIATTR_PARAM_CBANK
	.align		4
        /*0040*/ 	.byte	0x04, 0x0a
        /*0042*/ 	.short	(.L_862 - .L_861)
	.align		4
.L_861:
        /*0044*/ 	.word	index@(.nv.constant0._ZN7cutlass13device_kernelIN5flash19enable_sm80_to_sm89INS1_16FlashAttnBwdSm80INS1_25CollectiveMainloopBwdSm80ILi2ELi2EN4cute5tupleIJNS5_1CILi128EEES8_NS7_ILi64EEEEEENS_6half_tEfNS_4arch4Sm80ELb0ELb1ELb1ELb1ELb1ELb0ELb0ELb0ELi2ELi4ELi4ELi4ELb0EEENS1_24CollectiveEpilogueBwdGQAISA_fSD_Li256ELb1ELb1EEENS1_19SingleTileSchedulerILb1ELb0ELb0ELi128EEEEEEEEEvNT_6ParamsE)
        /*0048*/ 	.short	0x0210
        /*004a*/ 	.short	0x0278


	//----- nvinfo : EIATTR_SW_WAR
	.align		4
.L_862:
        /*004c*/ 	.byte	0x04, 0x36
        /*004e*/ 	.short	(.L_864 - .L_863)
.L_863:
        /*0050*/ 	.word	0x00000008
.L_864:


//--------------------- .nv.info._ZN7cutlass13device_kernelIN5flash19enable_sm80_to_sm89INS1_16FlashAttnBwdSm80INS1_25CollectiveMainloopBwdSm80ILi2ELi2EN4cute5tupleIJNS5_1CILi128EEES8_NS7_ILi64EEEEEENS_6half_tEfNS_4arch4Sm80ELb1ELb0ELb1ELb0ELb0ELb0ELb0ELb0ELi2ELi4ELi4ELi4ELb0EEENS1_21CollectiveEpilogueBwdISA_SB_SD_Li256ELb0ELb0ELi2EEENS1_25SingleTileBwdLPTSchedulerILb0ELi128ELb0EEEEEEEEEvNT_6ParamsE --------------------------
	.section	.nv.info._ZN7cutlass13device_kernelIN5flash19enable_sm80_to_sm89INS1_16FlashAttnBwdSm80INS1_25CollectiveMainloopBwdSm80ILi2ELi2EN4cute5tupleIJNS5_1CILi128EEES8_NS7_ILi64EEEEEENS_6half_tEfNS_4arch4Sm80ELb1ELb0ELb1ELb0ELb0ELb0ELb0ELb0ELi2ELi4ELi4ELi4ELb0EEENS1_21CollectiveEpilogueBwdISA_SB_SD_Li256ELb0ELb0ELi2EEENS1_25SingleTileBwdLPTSchedulerILb0ELi128ELb0EEEEEEEEEvNT_6ParamsE,"",@"SHT_CUDA_INFO"
	.sectionflags	@""
	.align	4


	//----- nvinfo : EIATTR_CUDA_API_VERSION
	.align		4
        /*0000*/ 	.byte	0x04, 0x37
        /*0002*/ 	.short	(.L_866 - .L_865)
.L_865:
        /*0004*/ 	.word	0x00000082


	//----- nvinfo : EIATTR_KPARAM_INFO
	.align		4
.L_866:
        /*0008*/ 	.byte	0x04, 0x17
        /*000a*/ 	.short	(.L_868 - .L_867)
.L_867:
        /*000c*/ 	.word	0x00000000
        /*0010*/ 	.short	0x0000
        /*0012*/ 	.short	0x0000
        /*0014*/ 	.byte	0x00, 0xf0, 0x21, 0x0a


	//----- nvinfo : EIATTR_SPARSE_MMA_MASK
	.align		4
.L_868:
        /*0018*/ 	.byte	0x03, 0x50
        /*001a*/ 	.short	0x0000


	//----- nvinfo : EIATTR_MAXREG_COUNT
	.align		4
        /*001c*/ 	.byte	0x03, 0x1b
        /*001e*/ 	.short	0x00ff


	//----- nvinfo : EIATTR_MERCURY_ISA_VERSION
	.align		4
        /*0020*/ 	.byte	0x03, 0x5f
        /*0022*/ 	.short	0x0101


	//----- nvinfo : EIATTR_EXIT_INSTR_OFFSETS
	.align		4
        /*0024*/ 	.byte	0x04, 0x1c
        /*0026*/ 	.short	(.L_870 - .L_869)


	//   ....[0]....
.L_869:
        /*0028*/ 	.word	0x00000010


	//----- nvinfo : EIATTR_MAX_THREADS
	.align		4
.L_870:
        /*002c*/ 	.byte	0x04, 0x05
        /*002e*/ 	.short	(.L_872 - .L_871)
.L_871:
        /*0030*/ 	.word	0x00000100
        /*0034*/ 	.word	0x00000001
        /*0038*/ 	.word	0x00000001


	//----- nvinfo : EIATTR_CBANK_PARAM_SIZE
	.align		4
.L_872:
        /*003c*/ 	.byte	0x03, 0x19
        /*003e*/ 	.short	0x0288


	//----- nvinfo : EIATTR_PARAM_CBANK
	.align		4
        /*0040*/ 	.byte	0x04, 0x0a
        /*0042*/ 	.short	(.L_874 - .L_873)
	.align		4
.L_873:
        /*0044*/ 	.word	index@(.nv.constant0._ZN7cutlass13device_kernelIN5flash19enable_sm80_to_sm89INS1_16FlashAttnBwdSm80INS1_25CollectiveMainloopBwdSm80ILi2ELi2EN4cute5tupleIJNS5_1CILi128EEES8_NS7_ILi64EEEEEENS_6half_tEfNS_4arch4Sm80ELb1ELb0ELb1ELb0ELb0ELb0ELb0ELb0ELi2ELi4ELi4ELi4ELb0EEENS1_21CollectiveEpilogueBwdISA_SB_SD_Li256ELb0ELb0ELi2EEENS1_25SingleTileBwdLPTSchedulerILb0ELi128ELb0EEEEEEEEEvNT_6ParamsE)
        /*0048*/ 	.short	0x0210
        /*004a*/ 	.short	0x0288


	//----- nvinfo : EIATTR_SW_WAR
	.align		4
.L_874:
        /*004c*/ 	.byte	0x04, 0x36
        /*004e*/ 	.short	(.L_876 - .L_875)
.L_875:
        /*0050*/ 	.word	0x00000008
.L_876:


//--------------------- .nv.info._ZN7cutlass13device_kernelIN5flash19enable_sm80_to_sm89INS1_16FlashAttnBwdSm80INS1_25CollectiveMainloopBwdSm80ILi2ELi2EN4cute5tupleIJNS5_1CILi128EEES8_NS7_ILi64EEEEEENS_6half_tEfNS_4arch4Sm80ELb1ELb0ELb1ELb0ELb1ELb0ELb0ELb0ELi2ELi4ELi4ELi4ELb0EEENS1_21CollectiveEpilogueBwdISA_SB_SD_Li256ELb0ELb0ELi2EEENS1_25SingleTileBwdLPTSchedulerILb0ELi128ELb1EEEEEEEEEvNT_6ParamsE --------------------------
	.section	.nv.info._ZN7cutlass13device_kernelIN5flash19enable_sm80_to_sm89INS1_16FlashAttnBwdSm80INS1_25CollectiveMainloopBwdSm80ILi2ELi2EN4cute5tupleIJNS5_1CILi128EEES8_NS7_ILi64EEEEEENS_6half_tEfNS_4arch4Sm80ELb1ELb0ELb1ELb0ELb1ELb0ELb0ELb0ELi2ELi4ELi4ELi4ELb0EEENS1_21CollectiveEpilogueBwdISA_SB_SD_Li256ELb0ELb0ELi2EEENS1_25SingleTileBwdLPTSchedulerILb0ELi128ELb1EEEEEEEEEvNT_6ParamsE,"",@"SHT_CUDA_INFO"
	.sectionflags	@""
	.align	4


	//----- nvinfo : EIATTR_CUDA_API_VERSION
	.align		4
        /*0000*/ 	.byte	0x04, 0x37
        /*0002*/ 	.short	(.L_878 - .L_877)
.L_877:
        /*0004*/ 	.word	0x00000082


	//----- nvinfo : EIATTR_KPARAM_INFO
	.align		4
.L_878:
        /*0008*/ 	.byte	0x04, 0x17
        /*000a*/ 	.short	(.L_880 - .L_879)
.L_879:
        /*000c*/ 	.word	0x00000000
        /*0010*/ 	.short	0x0000
        /*0012*/ 	.short	0x0000
        /*0014*/ 	.byte	0x00, 0xf0, 0x21, 0x0a


	//----- nvinfo : EIATTR_SPARSE_MMA_MASK
	.align		4
.L_880:
        /*0018*/ 	.byte	0x03, 0x50
        /*001a*/ 	.short	0x0000


	//----- nvinfo : EIATTR_MAXREG_COUNT
	.align		4
        /*001c*/ 	.byte	0x03, 0x1b
        /*001e*/ 	.short	0x00ff


	//----- nvinfo : EIATTR_MERCURY_ISA_VERSION
	.align		4
        /*0020*/ 	.byte	0x03, 0x5f
        /*0022*/ 	.short	0x0101


	//----- nvinfo : EIATTR_EXIT_INSTR_OFFSETS
	.align		4
        /*0024*/ 	.byte	0x04, 0x1c
        /*0026*/ 	.short	(.L_882 - .L_881)


	//   ....[0]....
.L_881:
        /*0028*/ 	.word	0x00000010


	//----- nvinfo : EIATTR_MAX_THREADS
	.align		4
.L_882:
        /*002c*/ 	.byte	0x04, 0x05
        /*002e*/ 	.short	(.L_884 - .L_883)
.L_883:
        /*0030*/ 	.word	0x00000100
        /*0034*/ 	.word	0x00000001
        /*0038*/ 	.word	0x00000001


	//----- nvinfo : EIATTR_CBANK_PARAM_SIZE
	.align		4
.L_884:
        /*003c*/ 	.byte	0x03, 0x19
        /*003e*/ 	.short	0x0288


	//----- nvinfo : EIATTR_PARAM_CBANK
	.align		4
        /*0040*/ 	.byte	0x04, 0x0a
        /*0042*/ 	.short	(.L_886 - .L_885)
	.align		4
.L_885:
        /*0044*/ 	.word	index@(.nv.constant0._ZN7cutlass13device_kernelIN5flash19enable_sm80_to_sm89INS1_16FlashAttnBwdSm80INS1_25CollectiveMainloopBwdSm80ILi2ELi2EN4cute5tupleIJNS5_1CILi128EEES8_NS7_ILi64EEEEEENS_6half_tEfNS_4arch4Sm80ELb1ELb0ELb1ELb0ELb1ELb0ELb0ELb0ELi2ELi4ELi4ELi4ELb0EEENS1_21CollectiveEpilogueBwdISA_SB_SD_Li256ELb0ELb0ELi2EEENS1_25SingleTileBwdLPTSchedulerILb0ELi128ELb1EEEEEEEEEvNT_6ParamsE)
        /*0048*/ 	.short	0x0210
        /*004a*/ 	.short	0x0288


	//----- nvinfo : EIATTR_SW_WAR
	.align		4
.L_886:
        /*004c*/ 	.byte	0x04, 0x36
        /*004e*/ 	.short	(.L_888 - .L_887)
.L_887:
        /*0050*/ 	.word	0x00000008
.L_888:


//--------------------- .nv.info._ZN7cutlass13device_kernelIN5flash19enable_sm80_to_sm89INS1_16FlashAttnBwdSm80INS1_25CollectiveMainloopBwdSm80ILi2ELi2EN4cute5tupleIJNS5_1CILi128EEES8_NS7_ILi64EEEEEENS_6half_tEfNS_4arch4Sm80ELb1ELb0ELb1ELb0ELb0ELb0ELb0ELb0ELi2ELi4ELi4ELi4ELb0EEENS1_24CollectiveEpilogueBwdGQAISA_fSD_Li256ELb0ELb0EEENS1_25SingleTileBwdLPTSchedulerILb0ELi128ELb0EEEEEEEEEvNT_6ParamsE --------------------------
	.section	.nv.info._ZN7cutlass13device_kernelIN5flash19enable_sm80_to_sm89INS1_16FlashAttnBwdSm80INS1_25CollectiveMainloopBwdSm80ILi2ELi2EN4cute5tupleIJNS5_1CILi128EEES8_NS7_ILi64EEEEEENS_6half_tEfNS_4arch4Sm80ELb1ELb0ELb1ELb0ELb0ELb0ELb0ELb0ELi2ELi4ELi4ELi4ELb0EEENS1_24CollectiveEpilogueBwdGQAISA_fSD_Li256ELb0ELb0EEENS1_25SingleTileBwdLPTSchedulerILb0ELi128ELb0EEEEEEEEEvNT_6ParamsE,"",@"SHT_CUDA_INFO"
	.sectionflags	@""
	.align	4


	//----- nvinfo : EIATTR_CUDA_API_VERSION
	.align		4
        /*0000*/ 	.byte	0x04, 0x37
        /*0002*/ 	.short	(.L_890 - .L_889)
.L_889:
        /*0004*/ 	.word	0x00000082


	//----- nvinfo : EIATTR_KPARAM_INFO
	.align		4
.L_890:
        /*0008*/ 	.byte	0x04, 0x17
        /*000a*/ 	.short	(.L_892 - .L_891)
.L_891:
        /*000c*/ 	.word	0x00000000
        /*0010*/ 	.short	0x0000
        /*0012*/ 	.short	0x0000
        /*0014*/ 	.byte	0x00, 0xf0, 0x41, 0x0a


	//----- nvinfo : EIATTR_SPARSE_MMA_MASK
	.align		4
.L_892:
        /*0018*/ 	.byte	0x03, 0x50
        /*001a*/ 	.short	0x0000


	//----- nvinfo : EIATTR_MAXREG_COUNT
	.align		4
        /*001c*/ 	.byte	0x03, 0x1b
        /*001e*/ 	.short	0x00ff


	//----- nvinfo : EIATTR_MERCURY_ISA_VERSION
	.align		4
        /*0020*/ 	.byte	0x03, 0x5f
        /*0022*/ 	.short	0x0101


	//----- nvinfo : EIATTR_EXIT_INSTR_OFFSETS
	.align		4
        /*0024*/ 	.byte	0x04, 0x1c
        /*0026*/ 	.short	(.L_894 - .L_893)


	//   ....[0]....
.L_893:
        /*0028*/ 	.word	0x00000010


	//----- nvinfo : EIATTR_MAX_THREADS
	.align		4
.L_894:
        /*002c*/ 	.byte	0x04, 0x05
        /*002e*/ 	.short	(.L_896 - .L_895)
.L_895:
        /*0030*/ 	.word	0x00000100
        /*0034*/ 	.word	0x00000001
        /*0038*/ 	.word	0x00000001


	//----- nvinfo : EIATTR_CBANK_PARAM_SIZE
	.align		4
.L_896:
        /*003c*/ 	.byte	0x03, 0x19
        /*003e*/ 	.short	0x0290


	//----- nvinfo : EIATTR_PARAM_CBANK
	.align		4
        /*0040*/ 	.byte	0x04, 0x0a
        /*0042*/ 	.short	(.L_898 - .L_897)
	.align		4
.L_897:
        /*0044*/ 	.word	index@(.nv.constant0._ZN7cutlass13device_kernelIN5flash19enable_sm80_to_sm89INS1_16FlashAttnBwdSm80INS1_25CollectiveMainloopBwdSm80ILi2ELi2EN4cute5tupleIJNS5_1CILi128EEES8_NS7_ILi64EEEEEENS_6half_tEfNS_4arch4Sm80ELb1ELb0ELb1ELb0ELb0ELb0ELb0ELb0ELi2ELi4ELi4ELi4ELb0EEENS1_24CollectiveEpilogueBwdGQAISA_fSD_Li256ELb0ELb0EEENS1_25SingleTileBwdLPTSchedulerILb0ELi128ELb0EEEEEEEEEvNT_6ParamsE)
        /*0048*/ 	.short	0x0210
        /*004a*/ 	.short	0x0290


	//----- nvinfo : EIATTR_SW_WAR
	.align		4
.L_898:
        /*004c*/ 	.byte	0x04, 0x36
        /*004e*/ 	.short	(.L_900 - .L_899)
.L_899:
        /*0050*/ 	.word	0x00000008
.L_900:


//--------------------- .nv.info._ZN7cutlass13device_kernelIN5flash19enable_sm80_to_sm89INS1_16FlashAttnBwdSm80INS1_25CollectiveMainloopBwdSm80ILi2ELi2EN4cute5tupleIJNS5_1CILi128EEES8_NS7_ILi64EEEEEENS_6half_tEfNS_4arch4Sm80ELb1ELb0ELb1ELb0ELb1ELb0ELb0ELb0ELi2ELi4ELi4ELi4ELb0EEENS1_24CollectiveEpilogueBwdGQAISA_fSD_Li256ELb0ELb1EEENS1_25SingleTileBwdLPTSchedulerILb0ELi128ELb1EEEEEEEEEvNT_6ParamsE --------------------------
	.section	.nv.info._ZN7cutlass13device_kernelIN5flash19enable_sm80_to_sm89INS1_16FlashAttnBwdSm80INS1_25CollectiveMainloopBwdSm80ILi2ELi2EN4cute5tupleIJNS5_1CILi128EEES8_NS7_ILi64EEEEEENS_6half_tEfNS_4arch4Sm80ELb1ELb0ELb1ELb0ELb1ELb0ELb0ELb0ELi2ELi4ELi4ELi4ELb0EEENS1_24CollectiveEpilogueBwdGQAISA_fSD_Li256ELb0ELb1EEENS1_25SingleTileBwdLPTSchedulerILb0ELi128ELb1EEEEEEEEEvNT_6ParamsE,"",@"SHT_CUDA_INFO"
	.sectionflags	@""
	.align	4


	//----- nvinfo : EIATTR_CUDA_API_VERSION
	.align		4
        /*0000*/ 	.byte	0x04, 0x37
        /*0002*/ 	.short	(.L_902 - .L_901)
.L_901:
        /*0004*/ 	.word	0x00000082


	//----- nvinfo : EIATTR_KPARAM_INFO
	.align		4
.L_902:
        /*0008*/ 	.byte	0x04, 0x17
        /*000a*/ 	.short	(.L_904 - .L_903)
.L_903:
        /*000c*/ 	.word	0x00000000
        /*0010*/ 	.short	0x0000
        /*0012*/ 	.short	0x0000
        /*0014*/ 	.byte	0x00, 0xf0, 0x41, 0x0a


	//----- nvinfo : EIATTR_SPARSE_MMA_MASK
	.align		4
.L_904:
        /*0018*/ 	.byte	0x03, 0x50
        /*001a*/ 	.short	0x0000


	//----- nvinfo : EIATTR_MAXREG_COUNT
	.align		4
        /*001c*/ 	.byte	0x03, 0x1b
        /*001e*/ 	.short	0x00ff


	//----- nvinfo : EIATTR_MERCURY_ISA_VERSION
	.align		4
        /*0020*/ 	.byte	0x03, 0x5f
        /*0022*/ 	.short	0x0101


	//----- nvinfo : EIATTR_EXIT_INSTR_OFFSETS
	.align		4
        /*0024*/ 	.byte	0x04, 0x1c
        /*0026*/ 	.short	(.L_906 - .L_905)


	//   ....[0]....
.L_905:
        /*0028*/ 	.word	0x00000010


	//----- nvinfo : EIATTR_MAX_THREADS
	.align		4
.L_906:
        /*002c*/ 	.byte	0x04, 0x05
        /*002e*/ 	.short	(.L_908 - .L_907)
.L_907:
        /*0030*/ 	.word	0x00000100
        /*0034*/ 	.word	0x00000001
        /*0038*/ 	.word	0x00000001


	//----- nvinfo : EIATTR_CBANK_PARAM_SIZE
	.align		4
.L_908:
        /*003c*/ 	.byte	0x03, 0x19
        /*003e*/ 	.short	0x0290


	//----- nvinfo : EIATTR_PARAM_CBANK
	.align		4
        /*0040*/ 	.byte	0x04, 0x0a
        /*0042*/ 	.short	(.L_910 - .L_909)
	.align		4
.L_909:
        /*0044*/ 	.word	index@(.nv.constant0._ZN7cutlass13device_kernelIN5flash19enable_sm80_to_sm89INS1_16FlashAttnBwdSm80INS1_25CollectiveMainloopBwdSm80ILi2ELi2EN4cute5tupleIJNS5_1CILi128EEES8_NS7_ILi64EEEEEENS_6half_tEfNS_4arch4Sm80ELb1ELb0ELb1ELb0ELb1ELb0ELb0ELb0ELi2ELi4ELi4ELi4ELb0EEENS1_24CollectiveEpilogueBwdGQAISA_fSD_Li256ELb0ELb1EEENS1_25SingleTileBwdLPTSchedulerILb0ELi128ELb1EEEEEEEEEvNT_6ParamsE)
        /*0048*/ 	.short	0x0210
        /*004a*/ 	.short	0x0290


	//----- nvinfo : EIATTR_SW_WAR
	.align		4
.L_910:
        /*004c*/ 	.byte	0x04, 0x36
        /*004e*/ 	.short	(.L_912 - .L_911)
.L_911:
        /*0050*/ 	.word	0x00000008
.L_912:


//--------------------- .nv.info._ZN7cutlass13device_kernelIN5flash22FlashAttnBwdPreprocessIN4cute5tupleIJNS3_1CILi128EEENS5_ILi64EEEEEENS_6half_tEfNS_4arch4Sm80ELb1ELb0EEEEEvNT_6ParamsE --------------------------
	.section	.nv.info._ZN7cutlass13device_kernelIN5flash22FlashAttnBwdPreprocessIN4cute5tupleIJNS3_1CILi128EEENS5_ILi64EEEEEENS_6half_tEfNS_4arch4Sm80ELb1ELb0EEEEEvNT_6ParamsE,"",@"SHT_CUDA_INFO"
	.sectionflags	@""
	.align	4


	//----- nvinfo : EIATTR_CUDA_API_VERSION
	.align		4
        /*0000*/ 	.byte	0x04, 0x37
        /*0002*/ 	.short	(.L_914 - .L_913)
.L_913:
        /*0004*/ 	.word	0x00000082


	//----- nvinfo : EIATTR_KPARAM_INFO
	.align		4
.L_914:
        /*0008*/ 	.byte	0x04, 0x17
        /*000a*/ 	.short	(.L_916 - .L_915)
.L_915:
        /*000c*/ 	.word	0x00000000
        /*0010*/ 	.short	0x0000
        /*0012*/ 	.short	0x0000
        /*0014*/ 	.byte	0x00, 0xf0, 0xc1, 0x03


	//----- nvinfo : EIATTR_SPARSE_MMA_MASK
	.align		4
.L_916:
        /*0018*/ 	.byte	0x03, 0x50
        /*001a*/ 	.short	0x0000


	//----- nvinfo : EIATTR_MAXREG_COUNT
	.align		4
        /*001c*/ 	.byte	0x03, 0x1b
        /*001e*/ 	.short	0x0080


	//----- nvinfo : EIATTR_MERCURY_ISA_VERSION
	.align		4
        /*0020*/ 	.byte	0x03, 0x5f
        /*0022*/ 	.short	0x0101


	//----- nvinfo : EIATTR_COOP_GROUP_MASK_REGIDS
	.align		4
        /*0024*/ 	.byte	0x04, 0x29
        /*0026*/ 	.short	(.L_918 - .L_917)


	//   ....[0]....
.L_917:
        /*0028*/ 	.word	0xffffffff


	//   ....[1]....
        /*002c*/ 	.word	0xffffffff


	//   ....[2]....
        /*0030*/ 	.word	0xffffffff


	//   ....[3]....
        /*0034*/ 	.word	0xffffffff


	//   ....[4]....
        /*0038*/ 	.word	0xffffffff


	//   ....[5]....
        /*003c*/ 	.word	0xffffffff


	//   ....[6]....
        /*0040*/ 	.word	0xffffffff


	//   ....[7]....
        /*0044*/ 	.word	0xffffffff


	//   ....[8]....
        /*0048*/ 	.word	0xffffffff


	//   ....[9]....
        /*004c*/ 	.word	0xffffffff


	//   ....[10]....
        /*0050*/ 	.word	0xffffffff


	//   ....[11]....
        /*0054*/ 	.word	0xffffffff


	//----- nvinfo : EIATTR_COOP_GROUP_INSTR_OFFSETS
	.align		4
.L_918:
        /*0058*/ 	.byte	0x04, 0x28
        /*005a*/ 	.short	(.L_920 - .L_919)


	//   ....[0]....
.L_919:
        /*005c*/ 	.word	0x00001110


	//   ....[1]....
        /*0060*/ 	.word	0x00001120


	//   ....[2]....
        /*0064*/ 	.word	0x00001130


	//   ....[3]....
        /*0068*/ 	.word	0x00001140


	//   ....[4]....
        /*006c*/ 	.word	0x00001190


	//   ....[5]....
        /*0070*/ 	.word	0x000011a0


	//   ....[6]....
        /*0074*/ 	.word	0x000011b0


	//   ....[7]....
        /*0078*/ 	.word	0x000011c0


	//   ....[8]....
        /*007c*/ 	.word	0x00001230


	//   ....[9]....
        /*0080*/ 	.word	0x00001250


	//   ....[10]....
        /*0084*/ 	.word	0x00001260


	//   ....[11]....
        /*0088*/ 	.word	0x00001280


	//----- nvinfo : EIATTR_EXIT_INSTR_OFFSETS
	.align		4
.L_920:
        /*008c*/ 	.byte	0x04, 0x1c
        /*008e*/ 	.short	(.L_922 - .L_921)


	//   ....[0]....
.L_921:
        /*0090*/ 	.word	0x00001840


	//   ....[1]....
        /*0094*/ 	.word	0x000018c0


	//----- nvinfo : EIATTR_MAX_THREADS
	.align		4
.L_922:
        /*0098*/ 	.byte	0x04, 0x05
        /*009a*/ 	.short	(.L_924 - .L_923)
.L_923:
        /*009c*/ 	.word	0x00000100
        /*00a0*/ 	.word	0x00000001
        /*00a4*/ 	.word	0x00000001


	//----- nvinfo : EIATTR_CRS_STACK_SIZE
	.align		4
.L_924:
        /*00a8*/ 	.byte	0x04, 0x1e
        /*00aa*/ 	.short	(.L_926 - .L_925)
.L_925:
        /*00ac*/ 	.word	0x00000000


	//----- nvinfo : EIATTR_CBANK_PARAM_SIZE
	.align		4
.L_926:
        /*00b0*/ 	.byte	0x03, 0x19
        /*00b2*/ 	.short	0x00f0


	//----- nvinfo : EIATTR_PARAM_CBANK
	.align		4
        /*00b4*/ 	.byte	0x04, 0x0a
        /*00b6*/ 	.short	(.L_928 - .L_927)
	.align		4
.L_927:
        /*00b8*/ 	.word	index@(.nv.constant0._ZN7cutlass13device_kernelIN5flash22FlashAttnBwdPreprocessIN4cute5tupleIJNS3_1CILi128EEENS5_ILi64EEEEEENS_6half_tEfNS_4arch4Sm80ELb1ELb0EEEEEvNT_6ParamsE)
        /*00bc*/ 	.short	0x0210
        /*00be*/ 	.short	0x00f0


	//----- nvinfo : EIATTR_SW_WAR
	.align		4
.L_928:
        /*00c0*/ 	.byte	0x04, 0x36
        /*00c2*/ 	.short	(.L_930 - .L_929)
.L_929:
        /*00c4*/ 	.word	0x00000008
.L_930:


//--------------------- .nv.info._ZN7cutlass13device_kernelIN5flash19enable_sm80_to_sm89INS1_16FlashAttnBwdSm80INS1_25CollectiveMainloopBwdSm80ILi2ELi2EN4cute5tupleIJNS5_1CILi128EEES8_NS7_ILi64EEEEEENS_6half_tEfNS_4arch4Sm80ELb1ELb0ELb1ELb1ELb0ELb0ELb0ELb0ELi2ELi4ELi4ELi4ELb0EEENS1_21CollectiveEpilogueBwdISA_SB_SD_Li256ELb1ELb0ELi2EEENS1_25SingleTileBwdLPTSchedulerILb1ELi128ELb0EEEEEEEEEvNT_6ParamsE --------------------------
	.section	.nv.info._ZN7cutlass13device_kernelIN5flash19enable_sm80_to_sm89INS1_16FlashAttnBwdSm80INS1_25CollectiveMainloopBwdSm80ILi2ELi2EN4cute5tupleIJNS5_1CILi128EEES8_NS7_ILi64EEEEEENS_6half_tEfNS_4arch4Sm80ELb1ELb0ELb1ELb1ELb0ELb0ELb0ELb0ELi2ELi4ELi4ELi4ELb0EEENS1_21CollectiveEpilogueBwdISA_SB_SD_Li256ELb1ELb0ELi2EEENS1_25SingleTileBwdLPTSchedulerILb1ELi128ELb0EEEEEEEEEvNT_6ParamsE,"",@"SHT_CUDA_INFO"
	.sectionflags	@""
	.align	4


	//----- nvinfo : EIATTR_CUDA_API_VERSION
	.align		4
        /*0000*/ 	.byte	0x04, 0x37
        /*0002*/ 	.short	(.L_932 - .L_931)
.L_931:
        /*0004*/ 	.word	0x00000082


	//----- nvinfo : EIATTR_KPARAM_INFO
	.align		4
.L_932:
        /*0008*/ 	.byte	0x04, 0x17
        /*000a*/ 	.short	(.L_934 - .L_933)
.L_933:
        /*000c*/ 	.word	0x00000000
        /*0010*/ 	.short	0x0000
        /*0012*/ 	.short	0x0000
        /*0014*/ 	.byte	0x00, 0xf0, 0x21, 0x0a


	//----- nvinfo : EIATTR_SPARSE_MMA_MASK
	.align		4
.L_934:
        /*0018*/ 	.byte	0x03, 0x50
        /*001a*/ 	.short	0x0000


	//----- nvinfo : EIATTR_MAXREG_COUNT
	.align		4
        /*001c*/ 	.byte	0x03, 0x1b
        /*001e*/ 	.short	0x00ff


	//----- nvinfo : EIATTR_MERCURY_ISA_VERSION
	.align		4
        /*0020*/ 	.byte	0x03, 0x5f
        /*0022*/ 	.short	0x0101


	//----- nvinfo : EIATTR_EXIT_INSTR_OFFSETS
	.align		4
        /*0024*/ 	.byte	0x04, 0x1c
        /*0026*/ 	.short	(.L_936 - .L_935)


	//   ....[0]....
.L_935:
        /*0028*/ 	.word	0x00000010


	//----- nvinfo : EIATTR_MAX_THREADS
	.align		4
.L_936:
        /*002c*/ 	.byte	0x04, 0x05
        /*002e*/ 	.short	(.L_938 - .L_937)
.L_937:
        /*0030*/ 	.word	0x00000100
        /*0034*/ 	.word	0x00000001
        /*0038*/ 	.word	0x00000001


	//----- nvinfo : EIATTR_CBANK_PARAM_SIZE
	.align		4
.L_938:
        /*003c*/ 	.byte	0x03, 0x19
        /*003e*/ 	.short	0x0288


	//----- nvinfo : EIATTR_PARAM_CBANK
	.align		4
        /*0040*/ 	.byte	0x04, 0x0a
        /*0042*/ 	.short	(.L_940 - .L_939)
	.align		4
.L_939:
        /*0044*/ 	.word	index@(.nv.constant0._ZN7cutlass13device_kernelIN5flash19enable_sm80_to_sm89INS1_16FlashAttnBwdSm80INS1_25CollectiveMainloopBwdSm80ILi2ELi2EN4cute5tupleIJNS5_1CILi128EEES8_NS7_ILi64EEEEEENS_6half_tEfNS_4arch4Sm80ELb1ELb0ELb1ELb1ELb0ELb0ELb0ELb0ELi2ELi4ELi4ELi4ELb0EEENS1_21CollectiveEpilogueBwdISA_SB_SD_Li256ELb1ELb0ELi2EEENS1_25SingleTileBwdLPTSchedulerILb1ELi128ELb0EEEEEEEEEvNT_6ParamsE)
        /*0048*/ 	.short	0x0210
        /*004a*/ 	.short	0x0288


	//----- nvinfo : EIATTR_SW_WAR
	.align		4
.L_940:
        /*004c*/ 	.byte	0x04, 0x36
        /*004e*/ 	.short	(.L_942 - .L_941)
.L_941:
        /*0050*/ 	.word	0x00000008
.L_942:


//--------------------- .nv.info._ZN7cutlass13device_kernelIN5flash19enable_sm80_to_sm89INS1_16FlashAttnBwdSm80INS1_25CollectiveMainloopBwdSm80ILi2ELi2EN4cute5tupleIJNS5_1CILi128EEES8_NS7_ILi64EEEEEENS_6half_tEfNS_4arch4Sm80ELb1ELb0ELb1ELb1ELb1ELb0ELb0ELb0ELi2ELi4ELi4ELi4ELb0EEENS1_21CollectiveEpilogueBwdISA_SB_SD_Li256ELb1ELb0ELi2EEENS1_25SingleTileBwdLPTSchedulerILb1ELi128ELb1EEEEEEEEEvNT_6ParamsE --------------------------
	.section	.nv.info._ZN7cutlass13device_kernelIN5flash19enable_sm80_to_sm89INS1_16FlashAttnBwdSm80INS1_25CollectiveMainloopBwdSm80ILi2ELi2EN4cute5tupleIJNS5_1CILi128EEES8_NS7_ILi64EEEEEENS_6half_tEfNS_4arch4Sm80ELb1ELb0ELb1ELb1ELb1ELb0ELb0ELb0ELi2ELi4ELi4ELi4ELb0EEENS1_21CollectiveEpilogueBwdISA_SB_SD_Li256ELb1ELb0ELi2EEENS1_25SingleTileBwdLPTSchedulerILb1ELi128ELb1EEEEEEEEEvNT_6ParamsE,"",@"SHT_CUDA_INFO"
	.sectionflags	@""
	.align	4


	//----- nvinfo : EIATTR_CUDA_API_VERSION
	.align		4
        /*0000*/ 	.byte	0x04, 0x37
        /*0002*/ 	.short	(.L_944 - .L_943)
.L_943:
        /*0004*/ 	.word	0x00000082


	//----- nvinfo : EIATTR_KPARAM_INFO
	.align		4
.L_944:
        /*0008*/ 	.byte	0x04, 0x17
        /*000a*/ 	.short	(.L_946 - .L_945)
.L_945:
        /*000c*/ 	.word	0x00000000
        /*0010*/ 	.short	0x0000
        /*0012*/ 	.short	0x0000
        /*0014*/ 	.byte	0x00, 0xf0, 0x21, 0x0a


	//----- nvinfo : EIATTR_SPARSE_MMA_MASK
	.align		4
.L_946:
        /*0018*/ 	.byte	0x03, 0x50
        /*001a*/ 	.short	0x0000


	//----- nvinfo : EIATTR_MAXREG_COUNT
	.align		4
        /*001c*/ 	.byte	0x03, 0x1b
        /*001e*/ 	.short	0x00ff


	//----- nvinfo : EIATTR_MERCURY_ISA_VERSION
	.align		4
        /*0020*/ 	.byte	0x03, 0x5f
        /*0022*/ 	.short	0x0101


	//----- nvinfo : EIATTR_EXIT_INSTR_OFFSETS
	.align		4
        /*0024*/ 	.byte	0x04, 0x1c
        /*0026*/ 	.short	(.L_948 - .L_947)


	//   ....[0]....
.L_947:
        /*0028*/ 	.word	0x00000010


	//----- nvinfo : EIATTR_MAX_THREADS
	.align		4
.L_948:
        /*002c*/ 	.byte	0x04, 0x05
        /*002e*/ 	.short	(.L_950 - .L_949)
.L_949:
        /*0030*/ 	.word	0x00000100
        /*0034*/ 	.word	0x00000001
        /*0038*/ 	.word	0x00000001


	//----- nvinfo : EIATTR_CBANK_PARAM_SIZE
	.align		4
.L_950:
        /*003c*/ 	.byte	0x03, 0x19
        /*003e*/ 	.short	0x0288


	//----- nvinfo : EIATTR_PARAM_CBANK
	.align		4
        /*0040*/ 	.byte	0x04, 0x0a
        /*0042*/ 	.short	(.L_952 - .L_951)
	.align		4
.L_951:
        /*0044*/ 	.word	index@(.nv.constant0._ZN7cutlass13device_kernelIN5flash19enable_sm80_to_sm89INS1_16FlashAttnBwdSm80INS1_25CollectiveMainloopBwdSm80ILi2ELi2EN4cute5tupleIJNS5_1CILi128EEES8_NS7_ILi64EEEEEENS_6half_tEfNS_4arch4Sm80ELb1ELb0ELb1ELb1ELb1ELb0ELb0ELb0ELi2ELi4ELi4ELi4ELb0EEENS1_21CollectiveEpilogueBwdISA_SB_SD_Li256ELb1ELb0ELi2EEENS1_25SingleTileBwdLPTSchedulerILb1ELi128ELb1EEEEEEEEEvNT_6ParamsE)
        /*0048*/ 	.short	0x0210
        /*004a*/ 	.short	0x0288


	//----- nvinfo : EIATTR_SW_WAR
	.align		4
.L_952:
        /*004c*/ 	.byte	0x04, 0x36
        /*004e*/ 	.short	(.L_954 - .L_953)
.L_953:
        /*0050*/ 	.word	0x00000008
.L_954:


//--------------------- .nv.info._ZN7cutlass13device_kernelIN5flash19enable_sm80_to_sm89INS1_16FlashAttnBwdSm80INS1_25CollectiveMainloopBwdSm80ILi2ELi2EN4cute5tupleIJNS5_1CILi128EEES8_NS7_ILi64EEEEEENS_6half_tEfNS_4arch4Sm80ELb1ELb0ELb1ELb1ELb0ELb0ELb0ELb0ELi2ELi4ELi4ELi4ELb0EEENS1_24CollectiveEpilogueBwdGQAISA_fSD_Li256ELb1ELb0EEENS1_25SingleTileBwdLPTSchedulerILb1ELi128ELb0EEEEEEEEEvNT_6ParamsE --------------------------
	.section	.nv.info._ZN7cutlass13device_kernelIN5flash19enable_sm80_to_sm89INS1_16FlashAttnBwdSm80INS1_25CollectiveMainloopBwdSm80ILi2ELi2EN4cute5tupleIJNS5_1CILi128EEES8_NS7_ILi64EEEEEENS_6half_tEfNS_4arch4Sm80ELb1ELb0ELb1ELb1ELb0ELb0ELb0ELb0ELi2ELi4ELi4ELi4ELb0EEENS1_24CollectiveEpilogueBwdGQAISA_fSD_Li256ELb1ELb0EEENS1_25SingleTileBwdLPTSchedulerILb1ELi128ELb0EEEEEEEEEvNT_6ParamsE,"",@"SHT_CUDA_INFO"
	.sectionflags	@""
	.align	4


	//----- nvinfo : EIATTR_CUDA_API_VERSION
	.align		4
        /*0000*/ 	.byte	0x04, 0x37
        /*0002*/ 	.short	(.L_956 - .L_955)
.L_955:
        /*0004*/ 	.word	0x00000082


	//----- nvinfo : EIATTR_KPARAM_INFO
	.align		4
.L_956:
        /*0008*/ 	.byte	0x04, 0x17
        /*000a*/ 	.short	(.L_958 - .L_957)
.L_957:
        /*000c*/ 	.word	0x00000000
        /*0010*/ 	.short	0x0000
        /*0012*/ 	.short	0x0000
        /*0014*/ 	.byte	0x00, 0xf0, 0x41, 0x0a


	//----- nvinfo : EIATTR_SPARSE_MMA_MASK
	.align		4
.L_958:
        /*0018*/ 	.byte	0x03, 0x50
        /*001a*/ 	.short	0x0000


	//----- nvinfo : EIATTR_MAXREG_COUNT
	.align		4
        /*001c*/ 	.byte	0x03, 0x1b
        /*001e*/ 	.short	0x00ff


	//----- nvinfo : EIATTR_MERCURY_ISA_VERSION
	.align		4
        /*0020*/ 	.byte	0x03, 0x5f
        /*0022*/ 	.short	0x0101


	//----- nvinfo : EIATTR_EXIT_INSTR_OFFSETS
	.align		4
        /*0024*/ 	.byte	0x04, 0x1c
        /*0026*/ 	.short	(.L_960 - .L_959)


	//   ....[0]....
.L_959:
        /*0028*/ 	.word	0x00000010


	//----- nvinfo : EIATTR_MAX_THREADS
	.align		4
.L_960:
        /*002c*/ 	.byte	0x04, 0x05
        /*002e*/ 	.short	(.L_962 - .L_961)
.L_961:
        /*0030*/ 	.word	0x00000100
        /*0034*/ 	.word	0x00000001
        /*0038*/ 	.word	0x00000001


	//----- nvinfo : EIATTR_CBANK_PARAM_SIZE
	.align		4
.L_962:
        /*003c*/ 	.byte	0x03, 0x19
        /*003e*/ 	.short	0x0290


	//----- nvinfo : EIATTR_PARAM_CBANK
	.align		4
        /*0040*/ 	.byte	0x04, 0x0a
        /*0042*/ 	.short	(.L_964 - .L_963)
	.align		4
.L_963:
        /*0044*/ 	.word	index@(.nv.constant0._ZN7cutlass13device_kernelIN5flash19enable_sm80_to_sm89INS1_16FlashAttnBwdSm80INS1_25CollectiveMainloopBwdSm80ILi2ELi2EN4cute5tupleIJNS5_1CILi128EEES8_NS7_ILi64EEEEEENS_6half_tEfNS_4arch4Sm80ELb1ELb0ELb1ELb1ELb0ELb0ELb0ELb0ELi2ELi4ELi4ELi4ELb0EEENS1_24CollectiveEpilogueBwdGQAISA_fSD_Li256ELb1ELb0EEENS1_25SingleTileBwdLPTSchedulerILb1ELi128ELb0EEEEEEEEEvNT_6ParamsE)
        /*0048*/ 	.short	0x0210
        /*004a*/ 	.short	0x0290


	//----- nvinfo : EIATTR_SW_WAR
	.align		4
.L_964:
        /*004c*/ 	.byte	0x04, 0x36
        /*004e*/ 	.short	(.L_966 - .L_965)
.L_965:
        /*0050*/ 	.word	0x00000008
.L_966:


//--------------------- .nv.info._ZN7cutlass13device_kernelIN5flash32FlashAttnBwdPostprocessConvertdQIN4cute5tupleIJNS3_1CILi128EEENS5_ILi64EEEEEENS_6half_tEfNS_4arch4Sm80ELi256ENS3_8TiledMMAINS3_8MMA_AtomIJNS3_28SM80_16x8x16_F32F16F16F32_TNEEEENS3_6LayoutINS4_IJNS5_ILi4EEENS5_ILi2EEENS5_ILi1EEEEEENS4_IJSJ_SH_NS5_ILi0EEEEEEEENS4_IJS7_NS5_ILi32EEENS5_ILi16EEEEEEEELb0EEEEEvNT_6ParamsE --------------------------
	.section	.nv.info._ZN7cutlass13device_kernelIN5flash32FlashAttnBwdPostprocessConvertdQIN4cute5tupleIJNS3_1CILi128EEENS5_ILi64EEEEEENS_6half_tEfNS_4arch4Sm80ELi256ENS3_8TiledMMAINS3_8MMA_AtomIJNS3_28SM80_16x8x16_F32F16F16F32_TNEEEENS3_6LayoutINS4_IJNS5_ILi4EEENS5_ILi2EEENS5_ILi1EEEEEENS4_IJSJ_SH_NS5_ILi0EEEEEEEENS4_IJS7_NS5_ILi32EEENS5_ILi16EEEEEEEELb0EEEEEvNT_6ParamsE,"",@"SHT_CUDA_INFO"
	.sectionflags	@""
	.align	4


	//----- nvinfo : EIATTR_CUDA_API_VERSION
	.align		4
        /*0000*/ 	.byte	0x04, 0x37
        /*0002*/ 	.short	(.L_968 - .L_967)
.L_967:
        /*0004*/ 	.word	0x00000082


	//----- nvinfo : EIATTR_KPARAM_INFO
	.align		4
.L_968:
        /*0008*/ 	.byte	0x04, 0x17
        /*000a*/ 	.short	(.L_970 - .L_969)
.L_969:
        /*000c*/ 	.word	0x00000000
        /*0010*/ 	.short	0x0000
        /*0012*/ 	.short	0x0000
        /*0014*/ 	.byte	0x00, 0xf0, 0xc1, 0x01


	//----- nvinfo : EIATTR_SPARSE_MMA_MASK
	.align		4
.L_970:
        /*0018*/ 	.byte	0x03, 0x50
        /*001a*/ 	.short	0x0000


	//----- nvinfo : EIATTR_MAXREG_COUNT
	.align		4
        /*001c*/ 	.byte	0x03, 0x1b
        /*001e*/ 	.short	0x0080


	//----- nvinfo : EIATTR_NUM_BARRIERS
	.align		4
        /*0020*/ 	.byte	0x02, 0x4c
        /*0022*/ 	.byte	0x01
	.zero		1


	//----- nvinfo : EIATTR_MERCURY_ISA_VERSION
	.align		4
        /*0024*/ 	.byte	0x03, 0x5f
        /*0026*/ 	.short	0x0101


	//----- nvinfo : EIATTR_EXIT_INSTR_OFFSETS
	.align		4
        /*0028*/ 	.byte	0x04, 0x1c
        /*002a*/ 	.short	(.L_972 - .L_971)


	//   ....[0]....
.L_971:
        /*002c*/ 	.word	0x000001b0


	//   ....[1]....
        /*0030*/ 	.word	0x00001370


	//   ....[2]....
        /*0034*/ 	.word	0x00001440


	//----- nvinfo : EIATTR_MAX_THREADS
	.align		4
.L_972:
        /*0038*/ 	.byte	0x04, 0x05
        /*003a*/ 	.short	(.L_974 - .L_973)
.L_973:
        /*003c*/ 	.word	0x00000100
        /*0040*/ 	.word	0x00000001
        /*0044*/ 	.word	0x00000001


	//----- nvinfo : EIATTR_CRS_STACK_SIZE
	.align		4
.L_974:
        /*0048*/ 	.byte	0x04, 0x1e
        /*004a*/ 	.short	(.L_976 - .L_975)
.L_975:
        /*004c*/ 	.word	0x00000000


	//----- nvinfo : EIATTR_CBANK_PARAM_SIZE
	.align		4
.L_976:
        /*0050*/ 	.byte	0x03, 0x19
        /*0052*/ 	.short	0x0070


	//----- nvinfo : EIATTR_PARAM_CBANK
	.align		4
        /*0054*/ 	.byte	0x04, 0x0a
        /*0056*/ 	.short	(.L_978 - .L_977)
	.align		4
.L_977:
        /*0058*/ 	.word	index@(.nv.constant0._ZN7cutlass13device_kernelIN5flash32FlashAttnBwdPostprocessConvertdQIN4cute5tupleIJNS3_1CILi128EEENS5_ILi64EEEEEENS_6half_tEfNS_4arch4Sm80ELi256ENS3_8TiledMMAINS3_8MMA_AtomIJNS3_28SM80_16x8x16_F32F16F16F32_TNEEEENS3_6LayoutINS4_IJNS5_ILi4EEENS5_ILi2EEENS5_ILi1EEEEEENS4_IJSJ_SH_NS5_ILi0EEEEEEEENS4_IJS7_NS5_ILi32EEENS5_ILi16EEEEEEEELb0EEEEEvNT_6ParamsE)
        /*005c*/ 	.short	0x0210
        /*005e*/ 	.short	0x0070


	//----- nvinfo : EIATTR_SW_WAR
	.align		4
.L_978:
        /*0060*/ 	.byte	0x04, 0x36
        /*0062*/ 	.short	(.L_980 - .L_979)
.L_979:
        /*0064*/ 	.word	0x00000008
.L_980:


//--------------------- .nv.info._ZN7cutlass13device_kernelIN5flash19enable_sm80_to_sm89INS1_16FlashAttnBwdSm80INS1_25CollectiveMainloopBwdSm80ILi2ELi2EN4cute5tupleIJNS5_1CILi128EEES8_NS7_ILi64EEEEEENS_6half_tEfNS_4arch4Sm80ELb1ELb0ELb1ELb1ELb1ELb0ELb0ELb0ELi2ELi4ELi4ELi4ELb0EEENS1_24CollectiveEpilogueBwdGQAISA_fSD_Li256ELb1ELb1EEENS1_25SingleTileBwdLPTSchedulerILb1ELi128ELb1EEEEEEEEEvNT_6ParamsE --------------------------
	.section	.nv.info._ZN7cutlass13device_kernelIN5flash19enable_sm80_to_sm89INS1_16FlashAttnBwdSm80INS1_25CollectiveMainloopBwdSm80ILi2ELi2EN4cute5tupleIJNS5_1CILi128EEES8_NS7_ILi64EEEEEENS_6half_tEfNS_4arch4Sm80ELb1ELb0ELb1ELb1ELb1ELb0ELb0ELb0ELi2ELi4ELi4ELi4ELb0EEENS1_24CollectiveEpilogueBwdGQAISA_fSD_Li256ELb1ELb1EEENS1_25SingleTileBwdLPTSchedulerILb1ELi128ELb1EEEEEEEEEvNT_6ParamsE,"",@"SHT_CUDA_INFO"
	.sectionflags	@""
	.align	4


	//----- nvinfo : EIATTR_CUDA_API_VERSION
	.align		4
        /*0000*/ 	.byte	0x04, 0x37
        /*0002*/ 	.short	(.L_982 - .L_981)
.L_981:
        /*0004*/ 	.word	0x00000082


	//----- nvinfo : EIATTR_KPARAM_INFO
	.align		4
.L_982:
        /*0008*/ 	.byte	0x04, 0x17
        /*000a*/ 	.short	(.L_984 - .L_983)
.L_983:
        /*000c*/ 	.word	0x00000000
        /*0010*/ 	.short	0x0000
        /*0012*/ 	.short	0x0000
        /*0014*/ 	.byte	0x00, 0xf0, 0x41, 0x0a


	//----- nvinfo : EIATTR_SPARSE_MMA_MASK
	.align		4
.L_984:
        /*0018*/ 	.byte	0x03, 0x50
        /*001a*/ 	.short	0x0000


	//----- nvinfo : EIATTR_MAXREG_COUNT
	.align		4
        /*001c*/ 	.byte	0x03, 0x1b
        /*001e*/ 	.short	0x00ff


	//----- nvinfo : EIATTR_MERCURY_ISA_VERSION
	.align		4
        /*0020*/ 	.byte	0x03, 0x5f
        /*0022*/ 	.short	0x0101


	//----- nvinfo : EIATTR_EXIT_INSTR_OFFSETS
	.align		4
        /*0024*/ 	.byte	0x04, 0x1c
        /*0026*/ 	.short	(.L_986 - .L_985)


	//   ....[0]....
.L_985:
        /*0028*/ 	.word	0x00000010


	//----- nvinfo : EIATTR_MAX_THREADS
	.align		4
.L_986:
        /*002c*/ 	.byte	0x04, 0x05
        /*002e*/ 	.short	(.L_988 - .L_987)
.L_987:
        /*0030*/ 	.word	0x00000100
        /*0034*/ 	.word	0x00000001
        /*0038*/ 	.word	0x00000001


	//----- nvinfo : EIATTR_CBANK_PARAM_SIZE
	.align		4
.L_988:
        /*003c*/ 	.byte	0x03, 0x19
        /*003e*/ 	.short	0x0290


	//----- nvinfo : EIATTR_PARAM_CBANK
	.align		4
        /*0040*/ 	.byte	0x04, 0x0a
        /*0042*/ 	.short	(.L_990 - .L_989)
	.align		4
.L_989:
        /*0044*/ 	.word	index@(.nv.constant0._ZN7cutlass13device_kernelIN5flash19enable_sm80_to_sm89INS1_16FlashAttnBwdSm80INS1_25CollectiveMainloopBwdSm80ILi2ELi2EN4cute5tupleIJNS5_1CILi128EEES8_NS7_ILi64EEEEEENS_6half_tEfNS_4arch4Sm80ELb1ELb0ELb1ELb1ELb1ELb0ELb0ELb0ELi2ELi4ELi4ELi4ELb0EEENS1_24CollectiveEpilogueBwdGQAISA_fSD_Li256ELb1ELb1EEENS1_25SingleTileBwdLPTSchedulerILb1ELi128ELb1EEEEEEEEEvNT_6ParamsE)
        /*0048*/ 	.short	0x0210
        /*004a*/ 	.short	0x0290


	//----- nvinfo : EIATTR_SW_WAR
	.align		4
.L_990:
        /*004c*/ 	.byte	0x04, 0x36
        /*004e*/ 	.short	(.L_992 - .L_991)
.L_991:
        /*0050*/ 	.word	0x00000008
.L_992:


//--------------------- .nv.info._ZN7cutlass13device_kernelIN5flash22FlashAttnBwdPreprocessIN4cute5tupleIJNS3_1CILi128EEENS5_ILi64EEEEEENS_6half_tEfNS_4arch4Sm80ELb1ELb1EEEEEvNT_6ParamsE --------------------------
	.section	.nv.info._ZN7cutlass13device_kernelIN5flash22FlashAttnBwdPreprocessIN4cute5tupleIJNS3_1CILi128EEENS5_ILi64EEEEEENS_6half_tEfNS_4arch4Sm80ELb1ELb1EEEEEvNT_6ParamsE,"",@"SHT_CUDA_INFO"
	.sectionflags	@""
	.align	4


	//----- nvinfo : EIATTR_CUDA_API_VERSION
	.align		4
        /*0000*/ 	.byte	0x04, 0x37
        /*0002*/ 	.short	(.L_994 - .L_993)
.L_993:
        /*0004*/ 	.word	0x00000082


	//----- nvinfo : EIATTR_KPARAM_INFO
	.align		4
.L_994:
        /*0008*/ 	.byte	0x04, 0x17
        /*000a*/ 	.short	(.L_996 - .L_995)
.L_995:
        /*000c*/ 	.word	0x00000000
        /*0010*/ 	.short	0x0000
        /*0012*/ 	.short	0x0000
        /*0014*/ 	.byte	0x00, 0xf0, 0xc1, 0x03


	//----- nvinfo : EIATTR_SPARSE_MMA_MASK
	.align		4
.L_996:
        /*0018*/ 	.byte	0x03, 0x50
        /*001a*/ 	.short	0x0000


	//----- nvinfo : EIATTR_MAXREG_COUNT
	.align		4
        /*001c*/ 	.byte	0x03, 0x1b
        /*001e*/ 	.short	0x0080


	//----- nvinfo : EIATTR_MERCURY_ISA_VERSION
	.align		4
        /*0020*/ 	.byte	0x03, 0x5f
        /*0022*/ 	.short	0x0101


	//----- nvinfo : EIATTR_COOP_GROUP_MASK_REGIDS
	.align		4
        /*0024*/ 	.byte	0x04, 0x29
        /*0026*/ 	.short	(.L_998 - .L_997)


	//   ....[0]....
.L_997:
        /*0028*/ 	.word	0xffffffff


	//   ....[1]....
        /*002c*/ 	.word	0xffffffff


	//   ....[2]....
        /*0030*/ 	.word	0xffffffff


	//   ....[3]....
        /*0034*/ 	.word	0xffffffff


	//   ....[4]....
        /*0038*/ 	.word	0xffffffff


	//   ....[5]....
        /*003c*/ 	.word	0xffffffff


	//   ....[6]....
        /*0040*/ 	.word	0xffffffff


	//   ....[7]....
        /*0044*/ 	.word	0xffffffff


	//   ....[8]....
        /*0048*/ 	.word	0xffffffff


	//   ....[9]....
        /*004c*/ 	.word	0xffffffff


	//   ....[10]....
        /*0050*/ 	.word	0xffffffff


	//   ....[11]....
        /*0054*/ 	.word	0xffffffff


	//----- nvinfo : EIATTR_COOP_GROUP_INSTR_OFFSETS
	.align		4
.L_998:
        /*0058*/ 	.byte	0x04, 0x28
        /*005a*/ 	.short	(.L_1000 - .L_999)


	//   ....[0]....
.L_999:
        /*005c*/ 	.word	0x000013a0


	//   ....[1]....
        /*0060*/ 	.word	0x000013b0


	//   ....[2]....
        /*0064*/ 	.word	0x000013c0


	//   ....[3]....
        /*0068*/ 	.word	0x000013d0


	//   ....[4]....
        /*006c*/ 	.word	0x00001420


	//   ....[5]....
        /*0070*/ 	.word	0x00001430


	//   ....[6]....
        /*0074*/ 	.word	0x00001440


	//   ....[7]....
        /*0078*/ 	.word	0x00001450


	//   ....[8]....
        /*007c*/ 	.word	0x000014b0


	//   ....[9]....
        /*0080*/ 	.word	0x000014c0


	//   ....[10]....
        /*0084*/ 	.word	0x000014d0


	//   ....[11]....
        /*0088*/ 	.word	0x000014e0


	//----- nvinfo : EIATTR_EXIT_INSTR_OFFSETS
	.align		4
.L_1000:
        /*008c*/ 	.byte	0x04, 0x1c
        /*008e*/ 	.short	(.L_1002 - .L_1001)


	//   ....[0]....
.L_1001:
        /*0090*/ 	.word	0x000001c0


	//   ....[1]....
        /*0094*/ 	.word	0x00001b30


	//   ....[2]....
        /*0098*/ 	.word	0x00001bb0


	//----- nvinfo : EIATTR_MAX_THREADS
	.align		4
.L_1002:
        /*009c*/ 	.byte	0x04, 0x05
        /*009e*/ 	.short	(.L_1004 - .L_1003)
.L_1003:
        /*00a0*/ 	.word	0x00000100
        /*00a4*/ 	.word	0x00000001
        /*00a8*/ 	.word	0x00000001


	//----- nvinfo : EIATTR_CRS_STACK_SIZE
	.align		4
.L_1004:
        /*00ac*/ 	.byte	0x04, 0x1e
        /*00ae*/ 	.short	(.L_1006 - .L_1005)
.L_1005:
        /*00b0*/ 	.word	0x00000000


	//----- nvinfo : EIATTR_CBANK_PARAM_SIZE
	.align		4
.L_1006:
        /*00b4*/ 	.byte	0x03, 0x19
        /*00b6*/ 	.short	0x00f0


	//----- nvinfo : EIATTR_PARAM_CBANK
	.align		4
        /*00b8*/ 	.byte	0x04, 0x0a
        /*00ba*/ 	.short	(.L_1008 - .L_1007)
	.align		4
.L_1007:
        /*00bc*/ 	.word	index@(.nv.constant0._ZN7cutlass13device_kernelIN5flash22FlashAttnBwdPreprocessIN4cute5tupleIJNS3_1CILi128EEENS5_ILi64EEEEEENS_6half_tEfNS_4arch4Sm80ELb1ELb1EEEEEvNT_6ParamsE)
        /*00c0*/ 	.short	0x0210
        /*00c2*/ 	.short	0x00f0


	//----- nvinfo : EIATTR_SW_WAR
	.align		4
.L_1008:
        /*00c4*/ 	.byte	0x04, 0x36
        /*00c6*/ 	.short	(.L_1010 - .L_1009)
.L_1009:
        /*00c8*/ 	.word	0x00000008
.L_1010:


//--------------------- .nv.callgraph             --------------------------
	.section	.nv.callgraph,"",@"SHT_CUDA_CALLGRAPH"
	.align	4
	.sectionentsize	8
	.align		4
        /*0000*/ 	.word	0x00000000
	.align		4
        /*0004*/ 	.word	0xffffffff
	.align		4
        /*0008*/ 	.word	0x00000000
	.align		4
        /*000c*/ 	.word	0xfffffffe
	.align		4
        /*0010*/ 	.word	0x00000000
	.align		4
        /*0014*/ 	.word	0xfffffffd
	.align		4
        /*0018*/ 	.word	0x00000000
	.align		4
        /*001c*/ 	.word	0xfffffffc


//--------------------- .nv.constant4             --------------------------
	.section	.nv.constant4,"a",@progbits
	.align	8
	.align		8
.nv.constant4:
        /*0000*/ 	.dword	_ZN73_INTERNAL_e48e4f46_37_flash_bwd_hdim64_fp16_softcap_sm80_cu_744032ad_38904cuda3std3__45__cpo5beginE
	.align		8
        /*0008*/ 	.dword	_ZN73_INTERNAL_e48e4f46_37_flash_bwd_hdim64_fp16_softcap_sm80_cu_744032ad_38904cuda3std3__45__cpo3endE
	.align		8
        /*0010*/ 	.dword	_ZN73_INTERNAL_e48e4f46_37_flash_bwd_hdim64_fp16_softcap_sm80_cu_744032ad_38904cuda3std3__45__cpo6cbeginE
	.align		8
        /*0018*/ 	.dword	_ZN73_INTERNAL_e48e4f46_37_flash_bwd_hdim64_fp16_softcap_sm80_cu_744032ad_38904cuda3std3__45__cpo4cendE
	.align		8
        /*0020*/ 	.dword	_ZN73_INTERNAL_e48e4f46_37_flash_bwd_hdim64_fp16_softcap_sm80_cu_744032ad_38904cuda3std3__475_GLOBAL__N__e48e4f46_37_flash_bwd_hdim64_fp16_softcap_sm80_cu_744032ad_38906ignoreE
	.align		8
        /*0028*/ 	.dword	_ZN73_INTERNAL_e48e4f46_37_flash_bwd_hdim64_fp16_softcap_sm80_cu_744032ad_38904cuda3std3__419piecewise_constructE
	.align		8
        /*0030*/ 	.dword	_ZN73_INTERNAL_e48e4f46_37_flash_bwd_hdim64_fp16_softcap_sm80_cu_744032ad_38904cuda3std3__48in_placeE
	.align		8
        /*0038*/ 	.dword	_ZN73_INTERNAL_e48e4f46_37_flash_bwd_hdim64_fp16_softcap_sm80_cu_744032ad_38904cuda3std6ranges3__45__cpo4swapE
	.align		8
        /*0040*/ 	.dword	_ZN73_INTERNAL_e48e4f46_37_flash_bwd_hdim64_fp16_softcap_sm80_cu_744032ad_38904cuda3std6ranges3__45__cpo9iter_moveE
	.align		8
        /*0048*/ 	.dword	_ZN73_INTERNAL_e48e4f46_37_flash_bwd_hdim64_fp16_softcap_sm80_cu_744032ad_38904cute7productE
	.align		8
        /*0050*/ 	.dword	_ZN73_INTERNAL_e48e4f46_37_flash_bwd_hdim64_fp16_softcap_sm80_cu_744032ad_38904cute1_E


//--------------------- .text._ZN7cutlass13device_kernelIN5flash19enable_sm80_to_sm89INS1_16FlashAttnBwdSm80INS1_25CollectiveMainloopBwdSm80ILi2ELi2EN4cute5tupleIJNS5_1CILi64EEENS7_ILi128EEES8_EEENS_6half_tEfNS_4arch4Sm80ELb0ELb0ELb1ELb0ELb0ELb0ELb0ELb0ELi2ELi2ELi4ELi2ELb1EEENS1_21CollectiveEpilogueBwdISA_SB_SD_Li256ELb0ELb0ELi2EEENS1_19SingleTileSchedulerILb0ELb0ELb0ELi128EEEEEEEEEvNT_6ParamsE --------------------------
	.section	.text._ZN7cutlass13device_kernelIN5flash19enable_sm80_to_sm89INS1_16FlashAttnBwdSm80INS1_25CollectiveMainloopBwdSm80ILi2ELi2EN4cute5tupleIJNS5_1CILi64EEENS7_ILi128EEES8_EEENS_6half_tEfNS_4arch4Sm80ELb0ELb0ELb1ELb0ELb0ELb0ELb0ELb0ELi2ELi2ELi4ELi2ELb1EEENS1_21CollectiveEpilogueBwdISA_SB_SD_Li256ELb0ELb0ELi2EEENS1_19SingleTileSchedulerILb0ELb0ELb0ELi128EEEEEEEEEvNT_6ParamsE,"ax",@progbits
	.align	128
.text._ZN7cutlass13device_kernelIN5flash19enable_sm80_to_sm89INS1_16FlashAttnBwdSm80INS1_25CollectiveMainloopBwdSm80ILi2ELi2EN4cute5tupleIJNS5_1CILi64EEENS7_ILi128EEES8_EEENS_6half_tEfNS_4arch4Sm80ELb0ELb0ELb1ELb0ELb0ELb0ELb0ELb0ELi2ELi2ELi4ELi2ELb1EEENS1_21CollectiveEpilogueBwdISA_SB_SD_Li256ELb0ELb0ELi2EEENS1_19SingleTileSchedulerILb0ELb0ELb0ELi128EEEEEEEEEvNT_6ParamsE:
        .type           _ZN7cutlass13device_kernelIN5flash19enable_sm80_to_sm89INS1_16FlashAttnBwdSm80INS1_25CollectiveMainloopBwdSm80ILi2ELi2EN4cute5tupleIJNS5_1CILi64EEENS7_ILi128EEES8_EEENS_6half_tEfNS_4arch4Sm80ELb0ELb0ELb1ELb0ELb0ELb0ELb0ELb0ELi2ELi2ELi4ELi2ELb1EEENS1_21CollectiveEpilogueBwdISA_SB_SD_Li256ELb0ELb0ELi2EEENS1_19SingleTileSchedulerILb0ELb0ELb0ELi128EEEEEEEEEvNT_6ParamsE,@function
        .size           _ZN7cutlass13device_kernelIN5flash19enable_sm80_to_sm89INS1_16FlashAttnBwdSm80INS1_25CollectiveMainloopBwdSm80ILi2ELi2EN4cute5tupleIJNS5_1CILi64EEENS7_ILi128EEES8_EEENS_6half_tEfNS_4arch4Sm80ELb0ELb0ELb1ELb0ELb0ELb0ELb0ELb0ELi2ELi2ELi4ELi2ELb1EEENS1_21CollectiveEpilogueBwdISA_SB_SD_Li256ELb0ELb0ELi2EEENS1_19SingleTileSchedulerILb0ELb0ELb0ELi128EEEEEEEEEvNT_6ParamsE,(.L_x_86 - _ZN7cutlass13device_kernelIN5flash19enable_sm80_to_sm89INS1_16FlashAttnBwdSm80INS1_25CollectiveMainloopBwdSm80ILi2ELi2EN4cute5tupleIJNS5_1CILi64EEENS7_ILi128EEES8_EEENS_6half_tEfNS_4arch4Sm80ELb0ELb0ELb1ELb0ELb0ELb0ELb0ELb0ELi2ELi2ELi4ELi2ELb1EEENS1_21CollectiveEpilogueBwdISA_SB_SD_Li256ELb0ELb0ELi2EEENS1_19SingleTileSchedulerILb0ELb0ELb0ELi128EEEEEEEEEvNT_6ParamsE)
        .other          _ZN7cutlass13device_kernelIN5flash19enable_sm80_to_sm89INS1_16FlashAttnBwdSm80INS1_25CollectiveMainloopBwdSm80ILi2ELi2EN4cute5tupleIJNS5_1CILi64EEENS7_ILi128EEES8_EEENS_6half_tEfNS_4arch4Sm80ELb0ELb0ELb1ELb0ELb0ELb0ELb0ELb0ELi2ELi2ELi4ELi2ELb1EEENS1_21CollectiveEpilogueBwdISA_SB_SD_Li256ELb0ELb0ELi2EEENS1_19SingleTileSchedulerILb0ELb0ELb0ELi128EEEEEEEEEvNT_6ParamsE,@"STO_CUDA_ENTRY STV_DEFAULT"
_ZN7cutlass13device_kernelIN5flash19enable_sm80_to_sm89INS1_16FlashAttnBwdSm80INS1_25CollectiveMainloopBwdSm80ILi2ELi2EN4cute5tupleIJNS5_1CILi64EEENS7_ILi128EEES8_EEENS_6half_tEfNS_4arch4Sm80ELb0ELb0ELb1ELb0ELb0ELb0ELb0ELb0ELi2ELi2ELi4ELi2ELb1EEENS1_21CollectiveEpilogueBwdISA_SB_SD_Li256ELb0ELb0ELi2EEENS1_19SingleTileSchedulerILb0ELb0ELb0ELi128EEEEEEEEEvNT_6ParamsE:
[----:B------:R-:W-:Y:S01]  /*0000*/  LDC R1, c[0x0][0x28] ;  /* 0x00000a00ff017b82 */ /* 0x000fe20000000800 */
[----:B------:R-:W-:Y:S05]  /*0010*/  EXIT ;  /* 0x000000000000794d */ /* 0x000fea0003800000 */
.L_x_0:
[----:B------:R-:W-:-:S00]  /*0020*/  BRA `(.L_x_0) ;  /* 0xfffffffc00fc7947 */ /* 0x000fc0000383ffff */
[----:B------:R-:W-:-:S00]  /*0030*/  NOP ;  /* 0x0000000000007918 */ /* 0x000fc00000000000 */
        /* <DEDUP_REMOVED lines=12> */
.L_x_86:


//--------------------- .text._ZN7cutlass13device_kernelIN5flash19enable_sm80_to_sm89INS1_16FlashAttnBwdSm80INS1_25CollectiveMainloopBwdSm80ILi2ELi2EN4cute5tupleIJNS5_1CILi64EEENS7_ILi128EEES8_EEENS_6half_tEfNS_4arch4Sm80ELb0ELb0ELb1ELb0ELb1ELb0ELb0ELb0ELi2ELi2ELi4ELi2ELb1EEENS1_21CollectiveEpilogueBwdISA_SB_SD_Li256ELb0ELb0ELi2EEENS1_19SingleTileSchedulerILb0ELb0ELb0ELi128EEEEEEEEEvNT_6ParamsE --------------------------
	.section	.text._ZN7cutlass13device_kernelIN5flash19enable_sm80_to_sm89INS1_16FlashAttnBwdSm80INS1_25CollectiveMainloopBwdSm80ILi2ELi2EN4cute5tupleIJNS5_1CILi64EEENS7_ILi128EEES8_EEENS_6half_tEfNS_4arch4Sm80ELb0ELb0ELb1ELb0ELb1ELb0ELb0ELb0ELi2ELi2ELi4ELi2ELb1EEENS1_21CollectiveEpilogueBwdISA_SB_SD_Li256ELb0ELb0ELi2EEENS1_19SingleTileSchedulerILb0ELb0ELb0ELi128EEEEEEEEEvNT_6ParamsE,"ax",@progbits
	.align	128
.text._ZN7cutlass13device_kernelIN5flash19enable_sm80_to_sm89INS1_16FlashAttnBwdSm80INS1_25CollectiveMainloopBwdSm80ILi2ELi2EN4cute5tupleIJNS5_1CILi64EEENS7_ILi128EEES8_EEENS_6half_tEfNS_4arch4Sm80ELb0ELb0ELb1ELb0ELb1ELb0ELb0ELb0ELi2ELi2ELi4ELi2ELb1EEENS1_21CollectiveEpilogueBwdISA_SB_SD_Li256ELb0ELb0ELi2EEENS1_19SingleTileSchedulerILb0ELb0ELb0ELi128EEEEEEEEEvNT_6ParamsE:
        .type           _ZN7cutlass13device_kernelIN5flash19enable_sm80_to_sm89INS1_16FlashAttnBwdSm80INS1_25CollectiveMainloopBwdSm80ILi2ELi2EN4cute5tupleIJNS5_1CILi64EEENS7_ILi128EEES8_EEENS_6half_tEfNS_4arch4Sm80ELb0ELb0ELb1ELb0ELb1ELb0ELb0ELb0ELi2ELi2ELi4ELi2ELb1EEENS1_21CollectiveEpilogueBwdISA_SB_SD_Li256ELb0ELb0ELi2EEENS1_19SingleTileSchedulerILb0ELb0ELb0ELi128EEEEEEEEEvNT_6ParamsE,@function
        .size           _ZN7cutlass13device_kernelIN5flash19enable_sm80_to_sm89INS1_16FlashAttnBwdSm80INS1_25CollectiveMainloopBwdSm80ILi2ELi2EN4cute5tupleIJNS5_1CILi64EEENS7_ILi128EEES8_EEENS_6half_tEfNS_4arch4Sm80ELb0ELb0ELb1ELb0ELb1ELb0ELb0ELb0ELi2ELi2ELi4ELi2ELb1EEENS1_21CollectiveEpilogueBwdISA_SB_SD_Li256ELb0ELb0ELi2EEENS1_19SingleTileSchedulerILb0ELb0ELb0ELi128EEEEEEEEEvNT_6ParamsE,(.L_x_87 - _ZN7cutlass13device_kernelIN5flash19enable_sm80_to_sm89INS1_16FlashAttnBwdSm80INS1_25CollectiveMainloopBwdSm80ILi2ELi2EN4cute5tupleIJNS5_1CILi64EEENS7_ILi128EEES8_EEENS_6half_tEfNS_4arch4Sm80ELb0ELb0ELb1ELb0ELb1ELb0ELb0ELb0ELi2ELi2ELi4ELi2ELb1EEENS1_21CollectiveEpilogueBwdISA_SB_SD_Li256ELb0ELb0ELi2EEENS1_19SingleTileSchedulerILb0ELb0ELb0ELi128EEEEEEEEEvNT_6ParamsE)
        .other          _ZN7cutlass13device_kernelIN5flash19enable_sm80_to_sm89INS1_16FlashAttnBwdSm80INS1_25CollectiveMainloopBwdSm80ILi2ELi2EN4cute5tupleIJNS5_1CILi64EEENS7_ILi128EEES8_EEENS_6half_tEfNS_4arch4Sm80ELb0ELb0ELb1ELb0ELb1ELb0ELb0ELb0ELi2ELi2ELi4ELi2ELb1EEENS1_21CollectiveEpilogueBwdISA_SB_SD_Li256ELb0ELb0ELi2EEENS1_19SingleTileSchedulerILb0ELb0ELb0ELi128EEEEEEEEEvNT_6ParamsE,@"STO_CUDA_ENTRY STV_DEFAULT"
_ZN7cutlass13device_kernelIN5flash19enable_sm80_to_sm89INS1_16FlashAttnBwdSm80INS1_25CollectiveMainloopBwdSm80ILi2ELi2EN4cute5tupleIJNS5_1CILi64EEENS7_ILi128EEES8_EEENS_6half_tEfNS_4arch4Sm80ELb0ELb0ELb1ELb0ELb1ELb0ELb0ELb0ELi2ELi2ELi4ELi2ELb1EEENS1_21CollectiveEpilogueBwdISA_SB_SD_Li256ELb0ELb0ELi2EEENS1_19SingleTileSchedulerILb0ELb0ELb0ELi128EEEEEEEEEvNT_6ParamsE:
[----:B------:R-:W-:Y:S01]  /*0000*/  LDC R1, c[0x0][0x28] ;  /* 0x00000a00ff017b82 */ /* 0x000fe20000000800 */
[----:B------:R-:W-:Y:S05]  /*0010*/  EXIT ;  /* 0x000000000000794d */ /* 0x000fea0003800000 */
.L_x_1:
        /* <DEDUP_REMOVED lines=14> */
.L_x_87:


//--------------------- .text._ZN7cutlass13device_kernelIN5flash19enable_sm80_to_sm89INS1_16FlashAttnBwdSm80INS1_25CollectiveMainloopBwdSm80ILi2ELi2EN4cute5tupleIJNS5_1CILi64EEENS7_ILi128EEES8_EEENS_6half_tEfNS_4arch4Sm80ELb0ELb0ELb1ELb0ELb0ELb0ELb0ELb0ELi2ELi2ELi4ELi2ELb1EEENS1_24CollectiveEpilogueBwdGQAISA_fSD_Li256ELb0ELb0EEENS1_19SingleTileSchedulerILb0ELb0ELb0ELi128EEEEEEEEEvNT_6ParamsE --------------------------
	.section	.text._ZN7cutlass13device_kernelIN5flash19enable_sm80_to_sm89INS1_16FlashAttnBwdSm80INS1_25CollectiveMainloopBwdSm80ILi2ELi2EN4cute5tupleIJNS5_1CILi64EEENS7_ILi128EEES8_EEENS_6half_tEfNS_4arch4Sm80ELb0ELb0ELb1ELb0ELb0ELb0ELb0ELb0ELi2ELi2ELi4ELi2ELb1EEENS1_24CollectiveEpilogueBwdGQAISA_fSD_Li256ELb0ELb0EEENS1_19SingleTileSchedulerILb0ELb0ELb0ELi128EEEEEEEEEvNT_6ParamsE,"ax",@progbits
	.align	128
.text._ZN7cutlass13device_kernelIN5flash19enable_sm80_to_sm89INS1_16FlashAttnBwdSm80INS1_25CollectiveMainloopBwdSm80ILi2ELi2EN4cute5tupleIJNS5_1CILi64EEENS7_ILi128EEES8_EEENS_6half_tEfNS_4arch4Sm80ELb0ELb0ELb1ELb0ELb0ELb0ELb0ELb0ELi2ELi2ELi4ELi2ELb1EEENS1_24CollectiveEpilogueBwdGQAISA_fSD_Li256ELb0ELb0EEENS1_19SingleTileSchedulerILb0ELb0ELb0ELi128EEEEEEEEEvNT_6ParamsE:
        .type           _ZN7cutlass13device_kernelIN5flash19enable_sm80_to_sm89INS1_16FlashAttnBwdSm80INS1_25CollectiveMainloopBwdSm80ILi2ELi2EN4cute5tupleIJNS5_1CILi64EEENS7_ILi128EEES8_EEENS_6half_tEfNS_4arch4Sm80ELb0ELb0ELb1ELb0ELb0ELb0ELb0ELb0ELi2ELi2ELi4ELi2ELb1EEENS1_24CollectiveEpilogueBwdGQAISA_fSD_Li256ELb0ELb0EEENS1_19SingleTileSchedulerILb0ELb0ELb0ELi128EEEEEEEEEvNT_6ParamsE,@function
        .size           _ZN7cutlass13device_kernelIN5flash19enable_sm80_to_sm89INS1_16FlashAttnBwdSm80INS1_25CollectiveMainloopBwdSm80ILi2ELi2EN4cute5tupleIJNS5_1CILi64EEENS7_ILi128EEES8_EEENS_6half_tEfNS_4arch4Sm80ELb0ELb0ELb1ELb0ELb0ELb0ELb0ELb0ELi2ELi2ELi4ELi2ELb1EEENS1_24CollectiveEpilogueBwdGQAISA_fSD_Li256ELb0ELb0EEENS1_19SingleTileSchedulerILb0ELb0ELb0ELi128EEEEEEEEEvNT_6ParamsE,(.L_x_88 - _ZN7cutlass13device_kernelIN5flash19enable_sm80_to_sm89INS1_16FlashAttnBwdSm80INS1_25CollectiveMainloopBwdSm80ILi2ELi2EN4cute5tupleIJNS5_1CILi64EEENS7_ILi128EEES8_EEENS_6half_tEfNS_4arch4Sm80ELb0ELb0ELb1ELb0ELb0ELb0ELb0ELb0ELi2ELi2ELi4ELi2ELb1EEENS1_24CollectiveEpilogueBwdGQAISA_fSD_Li256ELb0ELb0EEENS1_19SingleTileSchedulerILb0ELb0ELb0ELi128EEEEEEEEEvNT_6ParamsE)
        .other          _ZN7cutlass13device_kernelIN5flash19enable_sm80_to_sm89INS1_16FlashAttnBwdSm80INS1_25CollectiveMainloopBwdSm80ILi2ELi2EN4cute5tupleIJNS5_1CILi64EEENS7_ILi128EEES8_EEENS_6half_tEfNS_4arch4Sm80ELb0ELb0ELb1ELb0ELb0ELb0ELb0ELb0ELi2ELi2ELi4ELi2ELb1EEENS1_24CollectiveEpilogueBwdGQAISA_fSD_Li256ELb0ELb0EEENS1_19SingleTileSchedulerILb0ELb0ELb0ELi128EEEEEEEEEvNT_6ParamsE,@"STO_CUDA_ENTRY STV_DEFAULT"
_ZN7cutlass13device_kernelIN5flash19enable_sm80_to_sm89INS1_16FlashAttnBwdSm80INS1_25CollectiveMainloopBwdSm80ILi2ELi2EN4cute5tupleIJNS5_1CILi64EEENS7_ILi128EEES8_EEENS_6half_tEfNS_4arch4Sm80ELb0ELb0ELb1ELb0ELb0ELb0ELb0ELb0ELi2ELi2ELi4ELi2ELb1EEENS1_24CollectiveEpilogueBwdGQAISA_fSD_Li256ELb0ELb0EEENS1_19SingleTileSchedulerILb0ELb0ELb0ELi128EEEEEEEEEvNT_6ParamsE:
[----:B------:R-:W-:Y:S01]  /*0000*/  LDC R1, c[0x0][0x28] ;  /* 0x00000a00ff017b82 */ /* 0x000fe20000000800 */
[----:B------:R-:W-:Y:S05]  /*0010*/  EXIT ;  /* 0x000000000000794d */ /* 0x000fea0003800000 */
.L_x_2:
        /* <DEDUP_REMOVED lines=14> */
.L_x_88:


//--------------------- .text._ZN7cutlass13device_kernelIN5flash19enable_sm80_to_sm89INS1_16FlashAttnBwdSm80INS1_25CollectiveMainloopBwdSm80ILi2ELi2EN4cute5tupleIJNS5_1CILi64EEENS7_ILi128EEES8_EEENS_6half_tEfNS_4arch4Sm80ELb0ELb0ELb1ELb0ELb1ELb0ELb0ELb0ELi2ELi2ELi4ELi2ELb1EEENS1_24CollectiveEpilogueBwdGQAISA_fSD_Li256ELb0ELb1EEENS1_19SingleTileSchedulerILb0ELb0ELb0ELi128EEEEEEEEEvNT_6ParamsE --------------------------
	.section	.text._ZN7cutlass13device_kernelIN5flash19enable_sm80_to_sm89INS1_16FlashAttnBwdSm80INS1_25CollectiveMainloopBwdSm80ILi2ELi2EN4cute5tupleIJNS5_1CILi64EEENS7_ILi128EEES8_EEENS_6half_tEfNS_4arch4Sm80ELb0ELb0ELb1ELb0ELb1ELb0ELb0ELb0ELi2ELi2ELi4ELi2ELb1EEENS1_24CollectiveEpilogueBwdGQAISA_fSD_Li256ELb0ELb1EEENS1_19SingleTileSchedulerILb0ELb0ELb0ELi128EEEEEEEEEvNT_6ParamsE,"ax",@progbits
	.align	128
.text._ZN7cutlass13device_kernelIN5flash19enable_sm80_to_sm89INS1_16FlashAttnBwdSm80INS1_25CollectiveMainloopBwdSm80ILi2ELi2EN4cute5tupleIJNS5_1CILi64EEENS7_ILi128EEES8_EEENS_6half_tEfNS_4arch4Sm80ELb0ELb0ELb1ELb0ELb1ELb0ELb0ELb0ELi2ELi2ELi4ELi2ELb1EEENS1_24CollectiveEpilogueBwdGQAISA_fSD_Li256ELb0ELb1EEENS1_19SingleTileSchedulerILb0ELb0ELb0ELi128EEEEEEEEEvNT_6ParamsE:
        .type           _ZN7cutlass13device_kernelIN5flash19enable_sm80_to_sm89INS1_16FlashAttnBwdSm80INS1_25CollectiveMainloopBwdSm80ILi2ELi2EN4cute5tupleIJNS5_1CILi64EEENS7_ILi128EEES8_EEENS_6half_tEfNS_4arch4Sm80ELb0ELb0ELb1ELb0ELb1ELb0ELb0ELb0ELi2ELi2ELi4ELi2ELb1EEENS1_24CollectiveEpilogueBwdGQAISA_fSD_Li256ELb0ELb1EEENS1_19SingleTileSchedulerILb0ELb0ELb0ELi128EEEEEEEEEvNT_6ParamsE,@function
        .size           _ZN7cutlass13device_kernelIN5flash19enable_sm80_to_sm89INS1_16FlashAttnBwdSm80INS1_25CollectiveMainloopBwdSm80ILi2ELi2EN4cute5tupleIJNS5_1CILi64EEENS7_ILi128EEES8_EEENS_6half_tEfNS_4arch4Sm80ELb0ELb0ELb1ELb0ELb1ELb0ELb0ELb0ELi2ELi2ELi4ELi2ELb1EEENS1_24CollectiveEpilogueBwdGQAISA_fSD_Li256ELb0ELb1EEENS1_19SingleTileSchedulerILb0ELb0ELb0ELi128EEEEEEEEEvNT_6ParamsE,(.L_x_89 - _ZN7cutlass13device_kernelIN5flash19enable_sm80_to_sm89INS1_16FlashAttnBwdSm80INS1_25CollectiveMainloopBwdSm80ILi2ELi2EN4cute5tupleIJNS5_1CILi64EEENS7_ILi128EEES8_EEENS_6half_tEfNS_4arch4Sm80ELb0ELb0ELb1ELb0ELb1ELb0ELb0ELb0ELi2ELi2ELi4ELi2ELb1EEENS1_24CollectiveEpilogueBwdGQAISA_fSD_Li256ELb0ELb1EEENS1_19SingleTileSchedulerILb0ELb0ELb0ELi128EEEEEEEEEvNT_6ParamsE)
        .other          _ZN7cutlass13device_kernelIN5flash19enable_sm80_to_sm89INS1_16FlashAttnBwdSm80INS1_25CollectiveMainloopBwdSm80ILi2ELi2EN4cute5tupleIJNS5_1CILi64EEENS7_ILi128EEES8_EEENS_6half_tEfNS_4arch4Sm80ELb0ELb0ELb1ELb0ELb1ELb0ELb0ELb0ELi2ELi2ELi4ELi2ELb1EEENS1_24CollectiveEpilogueBwdGQAISA_fSD_Li256ELb0ELb1EEENS1_19SingleTileSchedulerILb0ELb0ELb0ELi128EEEEEEEEEvNT_6ParamsE,@"STO_CUDA_ENTRY STV_DEFAULT"
_ZN7cutlass13device_kernelIN5flash19enable_sm80_to_sm89INS1_16FlashAttnBwdSm80INS1_25CollectiveMainloopBwdSm80ILi2ELi2EN4cute5tupleIJNS5_1CILi64EEENS7_ILi128EEES8_EEENS_6half_tEfNS_4arch4Sm80ELb0ELb0ELb1ELb0ELb1ELb0ELb0ELb0ELi2ELi2ELi4ELi2ELb1EEENS1_24CollectiveEpilogueBwdGQAISA_fSD_Li256ELb0ELb1EEENS1_19SingleTileSchedulerILb0ELb0ELb0ELi128EEEEEEEEEvNT_6ParamsE:
[----:B------:R-:W-:Y:S01]  /*0000*/  LDC R1, c[0x0][0x28] ;  /* 0x00000a00ff017b82 */ /* 0x000fe20000000800 */
[----:B------:R-:W-:Y:S05]  /*0010*/  EXIT ;  /* 0x000000000000794d */ /* 0x000fea0003800000 */
.L_x_3:
        /* <DEDUP_REMOVED lines=14> */
.L_x_89:


//--------------------- .text._ZN7cutlass13device_kernelIN5flash19enable_sm80_to_sm89INS1_16FlashAttnBwdSm80INS1_25CollectiveMainloopBwdSm80ILi2ELi2EN4cute5tupleIJNS5_1CILi64EEENS7_ILi128EEES8_EEENS_6half_tEfNS_4arch4Sm80ELb0ELb0ELb1ELb1ELb0ELb0ELb0ELb0ELi2ELi2ELi4ELi2ELb1EEENS1_21CollectiveEpilogueBwdISA_SB_SD_Li256ELb1ELb0ELi2EEENS1_19SingleTileSchedulerILb1ELb0ELb0ELi128EEEEEEEEEvNT_6ParamsE --------------------------
	.section	.text._ZN7cutlass13device_kernelIN5flash19enable_sm80_to_sm89INS1_16FlashAttnBwdSm80INS1_25CollectiveMainloopBwdSm80ILi2ELi2EN4cute5tupleIJNS5_1CILi64EEENS7_ILi128EEES8_EEENS_6half_tEfNS_4arch4Sm80ELb0ELb0ELb1ELb1ELb0ELb0ELb0ELb0ELi2ELi2ELi4ELi2ELb1EEENS1_21CollectiveEpilogueBwdISA_SB_SD_Li256ELb1ELb0ELi2EEENS1_19SingleTileSchedulerILb1ELb0ELb0ELi128EEEEEEEEEvNT_6ParamsE,"ax",@progbits
	.align	128
.text._ZN7cutlass13device_kernelIN5flash19enable_sm80_to_sm89INS1_16FlashAttnBwdSm80INS1_25CollectiveMainloopBwdSm80ILi2ELi2EN4cute5tupleIJNS5_1CILi64EEENS7_ILi128EEES8_EEENS_6half_tEfNS_4arch4Sm80ELb0ELb0ELb1ELb1ELb0ELb0ELb0ELb0ELi2ELi2ELi4ELi2ELb1EEENS1_21CollectiveEpilogueBwdISA_SB_SD_Li256ELb1ELb0ELi2EEENS1_19SingleTileSchedulerILb1ELb0ELb0ELi128EEEEEEEEEvNT_6ParamsE:
        .type           _ZN7cutlass13device_kernelIN5flash19enable_sm80_to_sm89INS1_16FlashAttnBwdSm80INS1_25CollectiveMainloopBwdSm80ILi2ELi2EN4cute5tupleIJNS5_1CILi64EEENS7_ILi128EEES8_EEENS_6half_tEfNS_4arch4Sm80ELb0ELb0ELb1ELb1ELb0ELb0ELb0ELb0ELi2ELi2ELi4ELi2ELb1EEENS1_21CollectiveEpilogueBwdISA_SB_SD_Li256ELb1ELb0ELi2EEENS1_19SingleTileSchedulerILb1ELb0ELb0ELi128EEEEEEEEEvNT_6ParamsE,@function
        .size           _ZN7cutlass13device_kernelIN5flash19enable_sm80_to_sm89INS1_16FlashAttnBwdSm80INS1_25CollectiveMainloopBwdSm80ILi2ELi2EN4cute5tupleIJNS5_1CILi64EEENS7_ILi128EEES8_EEENS_6half_tEfNS_4arch4Sm80ELb0ELb0ELb1ELb1ELb0ELb0ELb0ELb0ELi2ELi2ELi4ELi2ELb1EEENS1_21CollectiveEpilogueBwdISA_SB_SD_Li256ELb1ELb0ELi2EEENS1_19SingleTileSchedulerILb1ELb0ELb0ELi128EEEEEEEEEvNT_6ParamsE,(.L_x_90 - _ZN7cutlass13device_kernelIN5flash19enable_sm80_to_sm89INS1_16FlashAttnBwdSm80INS1_25CollectiveMainloopBwdSm80ILi2ELi2EN4cute5tupleIJNS5_1CILi64EEENS7_ILi128EEES8_EEENS_6half_tEfNS_4arch4Sm80ELb0ELb0ELb1ELb1ELb0ELb0ELb0ELb0ELi2ELi2ELi4ELi2ELb1EEENS1_21CollectiveEpilogueBwdISA_SB_SD_Li256ELb1ELb0ELi2EEENS1_19SingleTileSchedulerILb1ELb0ELb0ELi128EEEEEEEEEvNT_6ParamsE)
        .other          _ZN7cutlass13device_kernelIN5flash19enable_sm80_to_sm89INS1_16FlashAttnBwdSm80INS1_25CollectiveMainloopBwdSm80ILi2ELi2EN4cute5tupleIJNS5_1CILi64EEENS7_ILi128EEES8_EEENS_6half_tEfNS_4arch4Sm80ELb0ELb0ELb1ELb1ELb0ELb0ELb0ELb0ELi2ELi2ELi4ELi2ELb1EEENS1_21CollectiveEpilogueBwdISA_SB_SD_Li256ELb1ELb0ELi2EEENS1_19SingleTileSchedulerILb1ELb0ELb0ELi128EEEEEEEEEvNT_6ParamsE,@"STO_CUDA_ENTRY STV_DEFAULT"
_ZN7cutlass13device_kernelIN5flash19enable_sm80_to_sm89INS1_16FlashAttnBwdSm80INS1_25CollectiveMainloopBwdSm80ILi2ELi2EN4cute5tupleIJNS5_1CILi64EEENS7_ILi128EEES8_EEENS_6half_tEfNS_4arch4Sm80ELb0ELb0ELb1ELb1ELb0ELb0ELb0ELb0ELi2ELi2ELi4ELi2ELb1EEENS1_21CollectiveEpilogueBwdISA_SB_SD_Li256ELb1ELb0ELi2EEENS1_19SingleTileSchedulerILb1ELb0ELb0ELi128EEEEEEEEEvNT_6ParamsE:
[----:B------:R-:W-:Y:S01]  /*0000*/  LDC R1, c[0x0][0x28] ;  /* 0x00000a00ff017b82 */ /* 0x000fe20000000800 */
[----:B------:R-:W-:Y:S05]  /*0010*/  EXIT ;  /* 0x000000000000794d */ /* 0x000fea0003800000 */
.L_x_4:
        /* <DEDUP_REMOVED lines=14> */
.L_x_90:


//--------------------- .text._ZN7cutlass13device_kernelIN5flash19enable_sm80_to_sm89INS1_16FlashAttnBwdSm80INS1_25CollectiveMainloopBwdSm80ILi2ELi2EN4cute5tupleIJNS5_1CILi64EEENS7_ILi128EEES8_EEENS_6half_tEfNS_4arch4Sm80ELb0ELb0ELb1ELb1ELb1ELb0ELb0ELb0ELi2ELi2ELi4ELi2ELb1EEENS1_21CollectiveEpilogueBwdISA_SB_SD_Li256ELb1ELb0ELi2EEENS1_19SingleTileSchedulerILb1ELb0ELb0ELi128EEEEEEEEEvNT_6ParamsE --------------------------
	.section	.text._ZN7cutlass13device_kernelIN5flash19enable_sm80_to_sm89INS1_16FlashAttnBwdSm80INS1_25CollectiveMainloopBwdSm80ILi2ELi2EN4cute5tupleIJNS5_1CILi64EEENS7_ILi128EEES8_EEENS_6half_tEfNS_4arch4Sm80ELb0ELb0ELb1ELb1ELb1ELb0ELb0ELb0ELi2ELi2ELi4ELi2ELb1EEENS1_21CollectiveEpilogueBwdISA_SB_SD_Li256ELb1ELb0ELi2EEENS1_19SingleTileSchedulerILb1ELb0ELb0ELi128EEEEEEEEEvNT_6ParamsE,"ax",@progbits
	.align	128
.text._ZN7cutlass13device_kernelIN5flash19enable_sm80_to_sm89INS1_16FlashAttnBwdSm80INS1_25CollectiveMainloopBwdSm80ILi2ELi2EN4cute5tupleIJNS5_1CILi64EEENS7_ILi128EEES8_EEENS_6half_tEfNS_4arch4Sm80ELb0ELb0ELb1ELb1ELb1ELb0ELb0ELb0ELi2ELi2ELi4ELi2ELb1EEENS1_21CollectiveEpilogueBwdISA_SB_SD_Li256ELb1ELb0ELi2EEENS1_19SingleTileSchedulerILb1ELb0ELb0ELi128EEEEEEEEEvNT_6ParamsE:
        .type           _ZN7cutlass13device_kernelIN5flash19enable_sm80_to_sm89INS1_16FlashAttnBwdSm80INS1_25CollectiveMainloopBwdSm80ILi2ELi2EN4cute5tupleIJNS5_1CILi64EEENS7_ILi128EEES8_EEENS_6half_tEfNS_4arch4Sm80ELb0ELb0ELb1ELb1ELb1ELb0ELb0ELb0ELi2ELi2ELi4ELi2ELb1EEENS1_21CollectiveEpilogueBwdISA_SB_SD_Li256ELb1ELb0ELi2EEENS1_19SingleTileSchedulerILb1ELb0ELb0ELi128EEEEEEEEEvNT_6ParamsE,@function
        .size           _ZN7cutlass13device_kernelIN5flash19enable_sm80_to_sm89INS1_16FlashAttnBwdSm80INS1_25CollectiveMainloopBwdSm80ILi2ELi2EN4cute5tupleIJNS5_1CILi64EEENS7_ILi128EEES8_EEENS_6half_tEfNS_4arch4Sm80ELb0ELb0ELb1ELb1ELb1ELb0ELb0ELb0ELi2ELi2ELi4ELi2ELb1EEENS1_21CollectiveEpilogueBwdISA_SB_SD_Li256ELb1ELb0ELi2EEENS1_19SingleTileSchedulerILb1ELb0ELb0ELi128EEEEEEEEEvNT_6ParamsE,(.L_x_91 - _ZN7cutlass13device_kernelIN5flash19enable_sm80_to_sm89INS1_16FlashAttnBwdSm80INS1_25CollectiveMainloopBwdSm80ILi2ELi2EN4cute5tupleIJNS5_1CILi64EEENS7_ILi128EEES8_EEENS_6half_tEfNS_4arch4Sm80ELb0ELb0ELb1ELb1ELb1ELb0ELb0ELb0ELi2ELi2ELi4ELi2ELb1EEENS1_21CollectiveEpilogueBwdISA_SB_SD_Li256ELb1ELb0ELi2EEENS1_19SingleTileSchedulerILb1ELb0ELb0ELi128EEEEEEEEEvNT_6ParamsE)
        .other          _ZN7cutlass13device_kernelIN5flash19enable_sm80_to_sm89INS1_16FlashAttnBwdSm80INS1_25CollectiveMainloopBwdSm80ILi2ELi2EN4cute5tupleIJNS5_1CILi64EEENS7_ILi128EEES8_EEENS_6half_tEfNS_4arch4Sm80ELb0ELb0ELb1ELb1ELb1ELb0ELb0ELb0ELi2ELi2ELi4ELi2ELb1EEENS1_21CollectiveEpilogueBwdISA_SB_SD_Li256ELb1ELb0ELi2EEENS1_19SingleTileSchedulerILb1ELb0ELb0ELi128EEEEEEEEEvNT_6ParamsE,@"STO_CUDA_ENTRY STV_DEFAULT"
_ZN7cutlass13device_kernelIN5flash19enable_sm80_to_sm89INS1_16FlashAttnBwdSm80INS1_25CollectiveMainloopBwdSm80ILi2ELi2EN4cute5tupleIJNS5_1CILi64EEENS7_ILi128EEES8_EEENS_6half_tEfNS_4arch4Sm80ELb0ELb0ELb1ELb1ELb1ELb0ELb0ELb0ELi2ELi2ELi4ELi2ELb1EEENS1_21CollectiveEpilogueBwdISA_SB_SD_Li256ELb1ELb0ELi2EEENS1_19SingleTileSchedulerILb1ELb0ELb0ELi128EEEEEEEEEvNT_6ParamsE:
[----:B------:R-:W-:Y:S01]  /*0000*/  LDC R1, c[0x0][0x28] ;  /* 0x00000a00ff017b82 */ /* 0x000fe20000000800 */
[----:B------:R-:W-:Y:S05]  /*0010*/  EXIT ;  /* 0x000000000000794d */ /* 0x000fea0003800000 */
.L_x_5:
        /* <DEDUP_REMOVED lines=14> */
.L_x_91:


//--------------------- .text._ZN7cutlass13device_kernelIN5flash19enable_sm80_to_sm89INS1_16FlashAttnBwdSm80INS1_25CollectiveMainloopBwdSm80ILi2ELi2EN4cute5tupleIJNS5_1CILi64EEENS7_ILi128EEES8_EEENS_6half_tEfNS_4arch4Sm80ELb0ELb0ELb1ELb1ELb0ELb0ELb0ELb0ELi2ELi2ELi4ELi2ELb1EEENS1_24CollectiveEpilogueBwdGQAISA_fSD_Li256ELb1ELb0EEENS1_19SingleTileSchedulerILb1ELb0ELb0ELi128EEEEEEEEEvNT_6ParamsE --------------------------
	.section	.text._ZN7cutlass13device_kernelIN5flash19enable_sm80_to_sm89INS1_16FlashAttnBwdSm80INS1_25CollectiveMainloopBwdSm80ILi2ELi2EN4cute5tupleIJNS5_1CILi64EEENS7_ILi128EEES8_EEENS_6half_tEfNS_4arch4Sm80ELb0ELb0ELb1ELb1ELb0ELb0ELb0ELb0ELi2ELi2ELi4ELi2ELb1EEENS1_24CollectiveEpilogueBwdGQAISA_fSD_Li256ELb1ELb0EEENS1_19SingleTileSchedulerILb1ELb0ELb0ELi128EEEEEEEEEvNT_6ParamsE,"ax",@progbits
	.align	128
.text._ZN7cutlass13device_kernelIN5flash19enable_sm80_to_sm89INS1_16FlashAttnBwdSm80INS1_25CollectiveMainloopBwdSm80ILi2ELi2EN4cute5tupleIJNS5_1CILi64EEENS7_ILi128EEES8_EEENS_6half_tEfNS_4arch4Sm80ELb0ELb0ELb1ELb1ELb0ELb0ELb0ELb0ELi2ELi2ELi4ELi2ELb1EEENS1_24CollectiveEpilogueBwdGQAISA_fSD_Li256ELb1ELb0EEENS1_19SingleTileSchedulerILb1ELb0ELb0ELi128EEEEEEEEEvNT_6ParamsE:
        .type           _ZN7cutlass13device_kernelIN5flash19enable_sm80_to_sm89INS1_16FlashAttnBwdSm80INS1_25CollectiveMainloopBwdSm80ILi2ELi2EN4cute5tupleIJNS5_1CILi64EEENS7_ILi128EEES8_EEENS_6half_tEfNS_4arch4Sm80ELb0ELb0ELb1ELb1ELb0ELb0ELb0ELb0ELi2ELi2ELi4ELi2ELb1EEENS1_24CollectiveEpilogueBwdGQAISA_fSD_Li256ELb1ELb0EEENS1_19SingleTileSchedulerILb1ELb0ELb0ELi128EEEEEEEEEvNT_6ParamsE,@function
        .size           _ZN7cutlass13device_kernelIN5flash19enable_sm80_to_sm89INS1_16FlashAttnBwdSm80INS1_25CollectiveMainloopBwdSm80ILi2ELi2EN4cute5tupleIJNS5_1CILi64EEENS7_ILi128EEES8_EEENS_6half_tEfNS_4arch4Sm80ELb0ELb0ELb1ELb1ELb0ELb0ELb0ELb0ELi2ELi2ELi4ELi2ELb1EEENS1_24CollectiveEpilogueBwdGQAISA_fSD_Li256ELb1ELb0EEENS1_19SingleTileSchedulerILb1ELb0ELb0ELi128EEEEEEEEEvNT_6ParamsE,(.L_x_92 - _ZN7cutlass13device_kernelIN5flash19enable_sm80_to_sm89INS1_16FlashAttnBwdSm80INS1_25CollectiveMainloopBwdSm80ILi2ELi2EN4cute5tupleIJNS5_1CILi64EEENS7_ILi128EEES8_EEENS_6half_tEfNS_4arch4Sm80ELb0ELb0ELb1ELb1ELb0ELb0ELb0ELb0ELi2ELi2ELi4ELi2ELb1EEENS1_24CollectiveEpilogueBwdGQAISA_fSD_Li256ELb1ELb0EEENS1_19SingleTileSchedulerILb1ELb0ELb0ELi128EEEEEEEEEvNT_6ParamsE)
        .other          _ZN7cutlass13device_kernelIN5flash19enable_sm80_to_sm89INS1_16FlashAttnBwdSm80INS1_25CollectiveMainloopBwdSm80ILi2ELi2EN4cute5tupleIJNS5_1CILi64EEENS7_ILi128EEES8_EEENS_6half_tEfNS_4arch4Sm80ELb0ELb0ELb1ELb1ELb0ELb0ELb0ELb0ELi2ELi2ELi4ELi2ELb1EEENS1_24CollectiveEpilogueBwdGQAISA_fSD_Li256ELb1ELb0EEENS1_19SingleTileSchedulerILb1ELb0ELb0ELi128EEEEEEEEEvNT_6ParamsE,@"STO_CUDA_ENTRY STV_DEFAULT"
_ZN7cutlass13device_kernelIN5flash19enable_sm80_to_sm89INS1_16FlashAttnBwdSm80INS1_25CollectiveMainloopBwdSm80ILi2ELi2EN4cute5tupleIJNS5_1CILi64EEENS7_ILi128EEES8_EEENS_6half_tEfNS_4arch4Sm80ELb0ELb0ELb1ELb1ELb0ELb0ELb0ELb0ELi2ELi2ELi4ELi2ELb1EEENS1_24CollectiveEpilogueBwdGQAISA_fSD_Li256ELb1ELb0EEENS1_19SingleTileSchedulerILb1ELb0ELb0ELi128EEEEEEEEEvNT_6ParamsE:
[----:B------:R-:W-:Y:S01]  /*0000*/  LDC R1, c[0x0][0x28] ;  /* 0x00000a00ff017b82 */ /* 0x000fe20000000800 */
[----:B------:R-:W-:Y:S05]  /*0010*/  EXIT ;  /* 0x000000000000794d */ /* 0x000fea0003800000 */
.L_x_6:
        /* <DEDUP_REMOVED lines=14> */
.L_x_92:


//--------------------- .text._ZN7cutlass13device_kernelIN5flash19enable_sm80_to_sm89INS1_16FlashAttnBwdSm80INS1_25CollectiveMainloopBwdSm80ILi2ELi2EN4cute5tupleIJNS5_1CILi64EEENS7_ILi128EEES8_EEENS_6half_tEfNS_4arch4Sm80ELb0ELb0ELb1ELb1ELb1ELb0ELb0ELb0ELi2ELi2ELi4ELi2ELb1EEENS1_24CollectiveEpilogueBwdGQAISA_fSD_Li256ELb1ELb1EEENS1_19SingleTileSchedulerILb1ELb0ELb0ELi128EEEEEEEEEvNT_6ParamsE --------------------------
	.section	.text._ZN7cutlass13device_kernelIN5flash19enable_sm80_to_sm89INS1_16FlashAttnBwdSm80INS1_25CollectiveMainloopBwdSm80ILi2ELi2EN4cute5tupleIJNS5_1CILi64EEENS7_ILi128EEES8_EEENS_6half_tEfNS_4arch4Sm80ELb0ELb0ELb1ELb1ELb1ELb0ELb0ELb0ELi2ELi2ELi4ELi2ELb1EEENS1_24CollectiveEpilogueBwdGQAISA_fSD_Li256ELb1ELb1EEENS1_19SingleTileSchedulerILb1ELb0ELb0ELi128EEEEEEEEEvNT_6ParamsE,"ax",@progbits
	.align	128
.text._ZN7cutlass13device_kernelIN5flash19enable_sm80_to_sm89INS1_16FlashAttnBwdSm80INS1_25CollectiveMainloopBwdSm80ILi2ELi2EN4cute5tupleIJNS5_1CILi64EEENS7_ILi128EEES8_EEENS_6half_tEfNS_4arch4Sm80ELb0ELb0ELb1ELb1ELb1ELb0ELb0ELb0ELi2ELi2ELi4ELi2ELb1EEENS1_24CollectiveEpilogueBwdGQAISA_fSD_Li256ELb1ELb1EEENS1_19SingleTileSchedulerILb1ELb0ELb0ELi128EEEEEEEEEvNT_6ParamsE:
        .type           _ZN7cutlass13device_kernelIN5flash19enable_sm80_to_sm89INS1_16FlashAttnBwdSm80INS1_25CollectiveMainloopBwdSm80ILi2ELi2EN4cute5tupleIJNS5_1CILi64EEENS7_ILi128EEES8_EEENS_6half_tEfNS_4arch4Sm80ELb0ELb0ELb1ELb1ELb1ELb0ELb0ELb0ELi2ELi2ELi4ELi2ELb1EEENS1_24CollectiveEpilogueBwdGQAISA_fSD_Li256ELb1ELb1EEENS1_19SingleTileSchedulerILb1ELb0ELb0ELi128EEEEEEEEEvNT_6ParamsE,@function
        .size           _ZN7cutlass13device_kernelIN5flash19enable_sm80_to_sm89INS1_16FlashAttnBwdSm80INS1_25CollectiveMainloopBwdSm80ILi2ELi2EN4cute5tupleIJNS5_1CILi64EEENS7_ILi128EEES8_EEENS_6half_tEfNS_4arch4Sm80ELb0ELb0ELb1ELb1ELb1ELb0ELb0ELb0ELi2ELi2ELi4ELi2ELb1EEENS1_24CollectiveEpilogueBwdGQAISA_fSD_Li256ELb1ELb1EEENS1_19SingleTileSchedulerILb1ELb0ELb0ELi128EEEEEEEEEvNT_6ParamsE,(.L_x_93 - _ZN7cutlass13device_kernelIN5flash19enable_sm80_to_sm89INS1_16FlashAttnBwdSm80INS1_25CollectiveMainloopBwdSm80ILi2ELi2EN4cute5tupleIJNS5_1CILi64EEENS7_ILi128EEES8_EEENS_6half_tEfNS_4arch4Sm80ELb0ELb0ELb1ELb1ELb1ELb0ELb0ELb0ELi2ELi2ELi4ELi2ELb1EEENS1_24CollectiveEpilogueBwdGQAISA_fSD_Li256ELb1ELb1EEENS1_19SingleTileSchedulerILb1ELb0ELb0ELi128EEEEEEEEEvNT_6ParamsE)
        .other          _ZN7cutlass13device_kernelIN5flash19enable_sm80_to_sm89INS1_16FlashAttnBwdSm80INS1_25CollectiveMainloopBwdSm80ILi2ELi2EN4cute5tupleIJNS5_1CILi64EEENS7_ILi128EEES8_EEENS_6half_tEfNS_4arch4Sm80ELb0ELb0ELb1ELb1ELb1ELb0ELb0ELb0ELi2ELi2ELi4ELi2ELb1EEENS1_24CollectiveEpilogueBwdGQAISA_fSD_Li256ELb1ELb1EEENS1_19SingleTileSchedulerILb1ELb0ELb0ELi128EEEEEEEEEvNT_6ParamsE,@"STO_CUDA_ENTRY STV_DEFAULT"
_ZN7cutlass13device_kernelIN5flash19enable_sm80_to_sm89INS1_16FlashAttnBwdSm80INS1_25CollectiveMainloopBwdSm80ILi2ELi2EN4cute5tupleIJNS5_1CILi64EEENS7_ILi128EEES8_EEENS_6half_tEfNS_4arch4Sm80ELb0ELb0ELb1ELb1ELb1ELb0ELb0ELb0ELi2ELi2ELi4ELi2ELb1EEENS1_24CollectiveEpilogueBwdGQAISA_fSD_Li256ELb1ELb1EEENS1_19SingleTileSchedulerILb1ELb0ELb0ELi128EEEEEEEEEvNT_6ParamsE:
[----:B------:R-:W-:Y:S01]  /*0000*/  LDC R1, c[0x0][0x28] ;  /* 0x00000a00ff017b82 */ /* 0x000fe20000000800 */
[----:B------:R-:W-:Y:S05]  /*0010*/  EXIT ;  /* 0x000000000000794d */ /* 0x000fea0003800000 */
.L_x_7:
        /* <DEDUP_REMOVED lines=14> */
.L_x_93:


//--------------------- .text._ZN7cutlass13device_kernelIN5flash19enable_sm80_to_sm89INS1_16FlashAttnBwdSm80INS1_25CollectiveMainloopBwdSm80ILi2ELi2EN4cute5tupleIJNS5_1CILi64EEENS7_ILi128EEES8_EEENS_6half_tEfNS_4arch4Sm80ELb0ELb1ELb1ELb0ELb0ELb0ELb0ELb0ELi2ELi2ELi4ELi2ELb1EEENS1_21CollectiveEpilogueBwdISA_SB_SD_Li256ELb0ELb0ELi2EEENS1_19SingleTileSchedulerILb0ELb0ELb0ELi128EEEEEEEEEvNT_6ParamsE --------------------------
	.section	.text._ZN7cutlass13device_kernelIN5flash19enable_sm80_to_sm89INS1_16FlashAttnBwdSm80INS1_25CollectiveMainloopBwdSm80ILi2ELi2EN4cute5tupleIJNS5_1CILi64EEENS7_ILi128EEES8_EEENS_6half_tEfNS_4arch4Sm80ELb0ELb1ELb1ELb0ELb0ELb0ELb0ELb0ELi2ELi2ELi4ELi2ELb1EEENS1_21CollectiveEpilogueBwdISA_SB_SD_Li256ELb0ELb0ELi2EEENS1_19SingleTileSchedulerILb0ELb0ELb0ELi128EEEEEEEEEvNT_6ParamsE,"ax",@progbits
	.align	128
.text._ZN7cutlass13device_kernelIN5flash19enable_sm80_to_sm89INS1_16FlashAttnBwdSm80INS1_25CollectiveMainloopBwdSm80ILi2ELi2EN4cute5tupleIJNS5_1CILi64EEENS7_ILi128EEES8_EEENS_6half_tEfNS_4arch4Sm80ELb0ELb1ELb1ELb0ELb0ELb0ELb0ELb0ELi2ELi2ELi4ELi2ELb1EEENS1_21CollectiveEpilogueBwdISA_SB_SD_Li256ELb0ELb0ELi2EEENS1_19SingleTileSchedulerILb0ELb0ELb0ELi128EEEEEEEEEvNT_6ParamsE:
        .type           _ZN7cutlass13device_kernelIN5flash19enable_sm80_to_sm89INS1_16FlashAttnBwdSm80INS1_25CollectiveMainloopBwdSm80ILi2ELi2EN4cute5tupleIJNS5_1CILi64EEENS7_ILi128EEES8_EEENS_6half_tEfNS_4arch4Sm80ELb0ELb1ELb1ELb0ELb0ELb0ELb0ELb0ELi2ELi2ELi4ELi2ELb1EEENS1_21CollectiveEpilogueBwdISA_SB_SD_Li256ELb0ELb0ELi2EEENS1_19SingleTileSchedulerILb0ELb0ELb0ELi128EEEEEEEEEvNT_6ParamsE,@function
        .size           _ZN7cutlass13device_kernelIN5flash19enable_sm80_to_sm89INS1_16FlashAttnBwdSm80INS1_25CollectiveMainloopBwdSm80ILi2ELi2EN4cute5tupleIJNS5_1CILi64EEENS7_ILi128EEES8_EEENS_6half_tEfNS_4arch4Sm80ELb0ELb1ELb1ELb0ELb0ELb0ELb0ELb0ELi2ELi2ELi4ELi2ELb1EEENS1_21CollectiveEpilogueBwdISA_SB_SD_Li256ELb0ELb0ELi2EEENS1_19SingleTileSchedulerILb0ELb0ELb0ELi128EEEEEEEEEvNT_6ParamsE,(.L_x_94 - _ZN7cutlass13device_kernelIN5flash19enable_sm80_to_sm89INS1_16FlashAttnBwdSm80INS1_25CollectiveMainloopBwdSm80ILi2ELi2EN4cute5tupleIJNS5_1CILi64EEENS7_ILi128EEES8_EEENS_6half_tEfNS_4arch4Sm80ELb0ELb1ELb1ELb0ELb0ELb0ELb0ELb0ELi2ELi2ELi4ELi2ELb1EEENS1_21CollectiveEpilogueBwdISA_SB_SD_Li256ELb0ELb0ELi2EEENS1_19SingleTileSchedulerILb0ELb0ELb0ELi128EEEEEEEEEvNT_6ParamsE)
        .other          _ZN7cutlass13device_kernelIN5flash19enable_sm80_to_sm89INS1_16FlashAttnBwdSm80INS1_25CollectiveMainloopBwdSm80ILi2ELi2EN4cute5tupleIJNS5_1CILi64EEENS7_ILi128EEES8_EEENS_6half_tEfNS_4arch4Sm80ELb0ELb1ELb1ELb0ELb0ELb0ELb0ELb0ELi2ELi2ELi4ELi2ELb1EEENS1_21CollectiveEpilogueBwdISA_SB_SD_Li256ELb0ELb0ELi2EEENS1_19SingleTileSchedulerILb0ELb0ELb0ELi128EEEEEEEEEvNT_6ParamsE,@"STO_CUDA_ENTRY STV_DEFAULT"
_ZN7cutlass13device_kernelIN5flash19enable_sm80_to_sm89INS1_16FlashAttnBwdSm80INS1_25CollectiveMainloopBwdSm80ILi2ELi2EN4cute5tupleIJNS5_1CILi64EEENS7_ILi128EEES8_EEENS_6half_tEfNS_4arch4Sm80ELb0ELb1ELb1ELb0ELb0ELb0ELb0ELb0ELi2ELi2ELi4ELi2ELb1EEENS1_21CollectiveEpilogueBwdISA_SB_SD_Li256ELb0ELb0ELi2EEENS1_19SingleTileSchedulerILb0ELb0ELb0ELi128EEEEEEEEEvNT_6ParamsE:
[----:B------:R-:W-:Y:S01]  /*0000*/  LDC R1, c[0x0][0x28] ;  /* 0x00000a00ff017b82 */ /* 0x000fe20000000800 */
[----:B------:R-:W-:Y:S05]  /*0010*/  EXIT ;  /* 0x000000000000794d */ /* 0x000fea0003800000 */
.L_x_8:
        /* <DEDUP_REMOVED lines=14> */
.L_x_94:


//--------------------- .text._ZN7cutlass13device_kernelIN5flash19enable_sm80_to_sm89INS1_16FlashAttnBwdSm80INS1_25CollectiveMainloopBwdSm80ILi2ELi2EN4cute5tupleIJNS5_1CILi64EEENS7_ILi128EEES8_EEENS_6half_tEfNS_4arch4Sm80ELb0ELb1ELb1ELb0ELb1ELb0ELb0ELb0ELi2ELi2ELi4ELi2ELb1EEENS1_21CollectiveEpilogueBwdISA_SB_SD_Li256ELb0ELb0ELi2EEENS1_19SingleTileSchedulerILb0ELb0ELb0ELi128EEEEEEEEEvNT_6ParamsE --------------------------
	.section	.text._ZN7cutlass13device_kernelIN5flash19enable_sm80_to_sm89INS1_16FlashAttnBwdSm80INS1_25CollectiveMainloopBwdSm80ILi2ELi2EN4cute5tupleIJNS5_1CILi64EEENS7_ILi128EEES8_EEENS_6half_tEfNS_4arch4Sm80ELb0ELb1ELb1ELb0ELb1ELb0ELb0ELb0ELi2ELi2ELi4ELi2ELb1EEENS1_21CollectiveEpilogueBwdISA_SB_SD_Li256ELb0ELb0ELi2EEENS1_19SingleTileSchedulerILb0ELb0ELb0ELi128EEEEEEEEEvNT_6ParamsE,"ax",@progbits
	.align	128
.text._ZN7cutlass13device_kernelIN5flash19enable_sm80_to_sm89INS1_16FlashAttnBwdSm80INS1_25CollectiveMainloopBwdSm80ILi2ELi2EN4cute5tupleIJNS5_1CILi64EEENS7_ILi128EEES8_EEENS_6half_tEfNS_4arch4Sm80ELb0ELb1ELb1ELb0ELb1ELb0ELb0ELb0ELi2ELi2ELi4ELi2ELb1EEENS1_21CollectiveEpilogueBwdISA_SB_SD_Li256ELb0ELb0ELi2EEENS1_19SingleTileSchedulerILb0ELb0ELb0ELi128EEEEEEEEEvNT_6ParamsE:
        .type           _ZN7cutlass13device_kernelIN5flash19enable_sm80_to_sm89INS1_16FlashAttnBwdSm80INS1_25CollectiveMainloopBwdSm80ILi2ELi2EN4cute5tupleIJNS5_1CILi64EEENS7_ILi128EEES8_EEENS_6half_tEfNS_4arch4Sm80ELb0ELb1ELb1ELb0ELb1ELb0ELb0ELb0ELi2ELi2ELi4ELi2ELb1EEENS1_21CollectiveEpilogueBwdISA_SB_SD_Li256ELb0ELb0ELi2EEENS1_19SingleTileSchedulerILb0ELb0ELb0ELi128EEEEEEEEEvNT_6ParamsE,@function
        .size           _ZN7cutlass13device_kernelIN5flash19enable_sm80_to_sm89INS1_16FlashAttnBwdSm80INS1_25CollectiveMainloopBwdSm80ILi2ELi2EN4cute5tupleIJNS5_1CILi64EEENS7_ILi128EEES8_EEENS_6half_tEfNS_4arch4Sm80ELb0ELb1ELb1ELb0ELb1ELb0ELb0ELb0ELi2ELi2ELi4ELi2ELb1EEENS1_21CollectiveEpilogueBwdISA_SB_SD_Li256ELb0ELb0ELi2EEENS1_19SingleTileSchedulerILb0ELb0ELb0ELi128EEEEEEEEEvNT_6ParamsE,(.L_x_95 - _ZN7cutlass13device_kernelIN5flash19enable_sm80_to_sm89INS1_16FlashAttnBwdSm80INS1_25CollectiveMainloopBwdSm80ILi2ELi2EN4cute5tupleIJNS5_1CILi64EEENS7_ILi128EEES8_EEENS_6half_tEfNS_4arch4Sm80ELb0ELb1ELb1ELb0ELb1ELb0ELb0ELb0ELi2ELi2ELi4ELi2ELb1EEENS1_21CollectiveEpilogueBwdISA_SB_SD_Li256ELb0ELb0ELi2EEENS1_19SingleTileSchedulerILb0ELb0ELb0ELi128EEEEEEEEEvNT_6ParamsE)
        .other          _ZN7cutlass13device_kernelIN5flash19enable_sm80_to_sm89INS1_16FlashAttnBwdSm80INS1_25CollectiveMainloopBwdSm80ILi2ELi2EN4cute5tupleIJNS5_1CILi64EEENS7_ILi128EEES8_EEENS_6half_tEfNS_4arch4Sm80ELb0ELb1ELb1ELb0ELb1ELb0ELb0ELb0ELi2ELi2ELi4ELi2ELb1EEENS1_21CollectiveEpilogueBwdISA_SB_SD_Li256ELb0ELb0ELi2EEENS1_19SingleTileSchedulerILb0ELb0ELb0ELi128EEEEEEEEEvNT_6ParamsE,@"STO_CUDA_ENTRY STV_DEFAULT"
_ZN7cutlass13device_kernelIN5flash19enable_sm80_to_sm89INS1_16FlashAttnBwdSm80INS1_25CollectiveMainloopBwdSm80ILi2ELi2EN4cute5tupleIJNS5_1CILi64EEENS7_ILi128EEES8_EEENS_6half_tEfNS_4arch4Sm80ELb0ELb1ELb1ELb0ELb1ELb0ELb0ELb0ELi2ELi2ELi4ELi2ELb1EEENS1_21CollectiveEpilogueBwdISA_SB_SD_Li256ELb0ELb0ELi2EEENS1_19SingleTileSchedulerILb0ELb0ELb0ELi128EEEEEEEEEvNT_6ParamsE:
[----:B------:R-:W-:Y:S01]  /*0000*/  LDC R1, c[0x0][0x28] ;  /* 0x00000a00ff017b82 */ /* 0x000fe20000000800 */
[----:B------:R-:W-:Y:S05]  /*0010*/  EXIT ;  /* 0x000000000000794d */ /* 0x000fea0003800000 */
.L_x_9:
        /* <DEDUP_REMOVED lines=14> */
.L_x_95:


//--------------------- .text._ZN7cutlass13device_kernelIN5flash19enable_sm80_to_sm89INS1_16FlashAttnBwdSm80INS1_25CollectiveMainloopBwdSm80ILi2ELi2EN4cute5tupleIJNS5_1CILi64EEENS7_ILi128EEES8_EEENS_6half_tEfNS_4arch4Sm80ELb0ELb1ELb1ELb0ELb0ELb0ELb0ELb0ELi2ELi2ELi4ELi2ELb1EEENS1_24CollectiveEpilogueBwdGQAISA_fSD_Li256ELb0ELb0EEENS1_19SingleTileSchedulerILb0ELb0ELb0ELi128EEEEEEEEEvNT_6ParamsE --------------------------
	.section	.text._ZN7cutlass13device_kernelIN5flash19enable_sm80_to_sm89INS1_16FlashAttnBwdSm80INS1_25CollectiveMainloopBwdSm80ILi2ELi2EN4cute5tupleIJNS5_1CILi64EEENS7_ILi128EEES8_EEENS_6half_tEfNS_4arch4Sm80ELb0ELb1ELb1ELb0ELb0ELb0ELb0ELb0ELi2ELi2ELi4ELi2ELb1EEENS1_24CollectiveEpilogueBwdGQAISA_fSD_Li256ELb0ELb0EEENS1_19SingleTileSchedulerILb0ELb0ELb0ELi128EEEEEEEEEvNT_6ParamsE,"ax",@progbits
	.align	128
.text._ZN7cutlass13device_kernelIN5flash19enable_sm80_to_sm89INS1_16FlashAttnBwdSm80INS1_25CollectiveMainloopBwdSm80ILi2ELi2EN4cute5tupleIJNS5_1CILi64EEENS7_ILi128EEES8_EEENS_6half_tEfNS_4arch4Sm80ELb0ELb1ELb1ELb0ELb0ELb0ELb0ELb0ELi2ELi2ELi4ELi2ELb1EEENS1_24CollectiveEpilogueBwdGQAISA_fSD_Li256ELb0ELb0EEENS1_19SingleTileSchedulerILb0ELb0ELb0ELi128EEEEEEEEEvNT_6ParamsE:
        .type           _ZN7cutlass13device_kernelIN5flash19enable_sm80_to_sm89INS1_16FlashAttnBwdSm80INS1_25CollectiveMainloopBwdSm80ILi2ELi2EN4cute5tupleIJNS5_1CILi64EEENS7_ILi128EEES8_EEENS_6half_tEfNS_4arch4Sm80ELb0ELb1ELb1ELb0ELb0ELb0ELb0ELb0ELi2ELi2ELi4ELi2ELb1EEENS1_24CollectiveEpilogueBwdGQAISA_fSD_Li256ELb0ELb0EEENS1_19SingleTileSchedulerILb0ELb0ELb0ELi128EEEEEEEEEvNT_6ParamsE,@function
        .size           _ZN7cutlass13device_kernelIN5flash19enable_sm80_to_sm89INS1_16FlashAttnBwdSm80INS1_25CollectiveMainloopBwdSm80ILi2ELi2EN4cute5tupleIJNS5_1CILi64EEENS7_ILi128EEES8_EEENS_6half_tEfNS_4arch4Sm80ELb0ELb1ELb1ELb0ELb0ELb0ELb0ELb0ELi2ELi2ELi4ELi2ELb1EEENS1_24CollectiveEpilogueBwdGQAISA_fSD_Li256ELb0ELb0EEENS1_19SingleTileSchedulerILb0ELb0ELb0ELi128EEEEEEEEEvNT_6ParamsE,(.L_x_96 - _ZN7cutlass13device_kernelIN5flash19enable_sm80_to_sm89INS1_16FlashAttnBwdSm80INS1_25CollectiveMainloopBwdSm80ILi2ELi2EN4cute5tupleIJNS5_1CILi64EEENS7_ILi128EEES8_EEENS_6half_tEfNS_4arch4Sm80ELb0ELb1ELb1ELb0ELb0ELb0ELb0ELb0ELi2ELi2ELi4ELi2ELb1EEENS1_24CollectiveEpilogueBwdGQAISA_fSD_Li256ELb0ELb0EEENS1_19SingleTileSchedulerILb0ELb0ELb0ELi128EEEEEEEEEvNT_6ParamsE)
        .other          _ZN7cutlass13device_kernelIN5flash19enable_sm80_to_sm89INS1_16FlashAttnBwdSm80INS1_25CollectiveMainloopBwdSm80ILi2ELi2EN4cute5tupleIJNS5_1CILi64EEENS7_ILi128EEES8_EEENS_6half_tEfNS_4arch4Sm80ELb0ELb1ELb1ELb0ELb0ELb0ELb0ELb0ELi2ELi2ELi4ELi2ELb1EEENS1_24CollectiveEpilogueBwdGQAISA_fSD_Li256ELb0ELb0EEENS1_19SingleTileSchedulerILb0ELb0ELb0ELi128EEEEEEEEEvNT_6ParamsE,@"STO_CUDA_ENTRY STV_DEFAULT"
_ZN7cutlass13device_kernelIN5flash19enable_sm80_to_sm89INS1_16FlashAttnBwdSm80INS1_25CollectiveMainloopBwdSm80ILi2ELi2EN4cute5tupleIJNS5_1CILi64EEENS7_ILi128EEES8_EEENS_6half_tEfNS_4arch4Sm80ELb0ELb1ELb1ELb0ELb0ELb0ELb0ELb0ELi2ELi2ELi4ELi2ELb1EEENS1_24CollectiveEpilogueBwdGQAISA_fSD_Li256ELb0ELb0EEENS1_19SingleTileSchedulerILb0ELb0ELb0ELi128EEEEEEEEEvNT_6ParamsE:
[----:B------:R-:W-:Y:S01]  /*0000*/  LDC R1, c[0x0][0x28] ;  /* 0x00000a00ff017b82 */ /* 0x000fe20000000800 */
[----:B------:R-:W-:Y:S05]  /*0010*/  EXIT ;  /* 0x000000000000794d */ /* 0x000fea0003800000 */
.L_x_10:
        /* <DEDUP_REMOVED lines=14> */
.L_x_96:


//--------------------- .text._ZN7cutlass13device_kernelIN5flash19enable_sm80_to_sm89INS1_16FlashAttnBwdSm80INS1_25CollectiveMainloopBwdSm80ILi2ELi2EN4cute5tupleIJNS5_1CILi64EEENS7_ILi128EEES8_EEENS_6half_tEfNS_4arch4Sm80ELb0ELb1ELb1ELb0ELb1ELb0ELb0ELb0ELi2ELi2ELi4ELi2ELb1EEENS1_24CollectiveEpilogueBwdGQAISA_fSD_Li256ELb0ELb1EEENS1_19SingleTileSchedulerILb0ELb0ELb0ELi128EEEEEEEEEvNT_6ParamsE --------------------------
	.section	.text._ZN7cutlass13device_kernelIN5flash19enable_sm80_to_sm89INS1_16FlashAttnBwdSm80INS1_25CollectiveMainloopBwdSm80ILi2ELi2EN4cute5tupleIJNS5_1CILi64EEENS7_ILi128EEES8_EEENS_6half_tEfNS_4arch4Sm80ELb0ELb1ELb1ELb0ELb1ELb0ELb0ELb0ELi2ELi2ELi4ELi2ELb1EEENS1_24CollectiveEpilogueBwdGQAISA_fSD_Li256ELb0ELb1EEENS1_19SingleTileSchedulerILb0ELb0ELb0ELi128EEEEEEEEEvNT_6ParamsE,"ax",@progbits
	.align	128
.text._ZN7cutlass13device_kernelIN5flash19enable_sm80_to_sm89INS1_16FlashAttnBwdSm80INS1_25CollectiveMainloopBwdSm80ILi2ELi2EN4cute5tupleIJNS5_1CILi64EEENS7_ILi128EEES8_EEENS_6half_tEfNS_4arch4Sm80ELb0ELb1ELb1ELb0ELb1ELb0ELb0ELb0ELi2ELi2ELi4ELi2ELb1EEENS1_24CollectiveEpilogueBwdGQAISA_fSD_Li256ELb0ELb1EEENS1_19SingleTileSchedulerILb0ELb0ELb0ELi128EEEEEEEEEvNT_6ParamsE:
        .type           _ZN7cutlass13device_kernelIN5flash19enable_sm80_to_sm89INS1_16FlashAttnBwdSm80INS1_25CollectiveMainloopBwdSm80ILi2ELi2EN4cute5tupleIJNS5_1CILi64EEENS7_ILi128EEES8_EEENS_6half_tEfNS_4arch4Sm80ELb0ELb1ELb1ELb0ELb1ELb0ELb0ELb0ELi2ELi2ELi4ELi2ELb1EEENS1_24CollectiveEpilogueBwdGQAISA_fSD_Li256ELb0ELb1EEENS1_19SingleTileSchedulerILb0ELb0ELb0ELi128EEEEEEEEEvNT_6ParamsE,@function
        .size           _ZN7cutlass13device_kernelIN5flash19enable_sm80_to_sm89INS1_16FlashAttnBwdSm80INS1_25CollectiveMainloopBwdSm80ILi2ELi2EN4cute5tupleIJNS5_1CILi64EEENS7_ILi128EEES8_EEENS_6half_tEfNS_4arch4Sm80ELb0ELb1ELb1ELb0ELb1ELb0ELb0ELb0ELi2ELi2ELi4ELi2ELb1EEENS1_24CollectiveEpilogueBwdGQAISA_fSD_Li256ELb0ELb1EEENS1_19SingleTileSchedulerILb0ELb0ELb0ELi128EEEEEEEEEvNT_6ParamsE,(.L_x_97 - _ZN7cutlass13device_kernelIN5flash19enable_sm80_to_sm89INS1_16FlashAttnBwdSm80INS1_25CollectiveMainloopBwdSm80ILi2ELi2EN4cute5tupleIJNS5_1CILi64EEENS7_ILi128EEES8_EEENS_6half_tEfNS_4arch4Sm80ELb0ELb1ELb1ELb0ELb1ELb0ELb0ELb0ELi2ELi2ELi4ELi2ELb1EEENS1_24CollectiveEpilogueBwdGQAISA_fSD_Li256ELb0ELb1EEENS1_19SingleTileSchedulerILb0ELb0ELb0ELi128EEEEEEEEEvNT_6ParamsE)
        .other          _ZN7cutlass13device_kernelIN5flash19enable_sm80_to_sm89INS1_16FlashAttnBwdSm80INS1_25CollectiveMainloopBwdSm80ILi2ELi2EN4cute5tupleIJNS5_1CILi64EEENS7_ILi128EEES8_EEENS_6half_tEfNS_4arch4Sm80ELb0ELb1ELb1ELb0ELb1ELb0ELb0ELb0ELi2ELi2ELi4ELi2ELb1EEENS1_24CollectiveEpilogueBwdGQAISA_fSD_Li256ELb0ELb1EEENS1_19SingleTileSchedulerILb0ELb0ELb0ELi128EEEEEEEEEvNT_6ParamsE,@"STO_CUDA_ENTRY STV_DEFAULT"
_ZN7cutlass13device_kernelIN5flash19enable_sm80_to_sm89INS1_16FlashAttnBwdSm80INS1_25CollectiveMainloopBwdSm80ILi2ELi2EN4cute5tupleIJNS5_1CILi64EEENS7_ILi128EEES8_EEENS_6half_tEfNS_4arch4Sm80ELb0ELb1ELb1ELb0ELb1ELb0ELb0ELb0ELi2ELi2ELi4ELi2ELb1EEENS1_24CollectiveEpilogueBwdGQAISA_fSD_Li256ELb0ELb1EEENS1_19SingleTileSchedulerILb0ELb0ELb0ELi128EEEEEEEEEvNT_6ParamsE:
[----:B------:R-:W-:Y:S01]  /*0000*/  LDC R1, c[0x0][0x28] ;  /* 0x00000a00ff017b82 */ /* 0x000fe20000000800 */
[----:B------:R-:W-:Y:S05]  /*0010*/  EXIT ;  /* 0x000000000000794d */ /* 0x000fea0003800000 */
.L_x_11:
        /* <DEDUP_REMOVED lines=14> */
.L_x_97:


//--------------------- .text._ZN7cutlass13device_kernelIN5flash19enable_sm80_to_sm89INS1_16FlashAttnBwdSm80INS1_25CollectiveMainloopBwdSm80ILi2ELi2EN4cute5tupleIJNS5_1CILi64EEENS7_ILi128EEES8_EEENS_6half_tEfNS_4arch4Sm80ELb0ELb1ELb1ELb1ELb0ELb0ELb0ELb0ELi2ELi2ELi4ELi2ELb1EEENS1_21CollectiveEpilogueBwdISA_SB_SD_Li256ELb1ELb0ELi2EEENS1_19SingleTileSchedulerILb1ELb0ELb0ELi128EEEEEEEEEvNT_6ParamsE --------------------------
	.section	.text._ZN7cutlass13device_kernelIN5flash19enable_sm80_to_sm89INS1_16FlashAttnBwdSm80INS1_25CollectiveMainloopBwdSm80ILi2ELi2EN4cute5tupleIJNS5_1CILi64EEENS7_ILi128EEES8_EEENS_6half_tEfNS_4arch4Sm80ELb0ELb1ELb1ELb1ELb0ELb0ELb0ELb0ELi2ELi2ELi4ELi2ELb1EEENS1_21CollectiveEpilogueBwdISA_SB_SD_Li256ELb1ELb0ELi2EEENS1_19SingleTileSchedulerILb1ELb0ELb0ELi128EEEEEEEEEvNT_6ParamsE,"ax",@progbits
	.align	128
.text._ZN7cutlass13device_kernelIN5flash19enable_sm80_to_sm89INS1_16FlashAttnBwdSm80INS1_25CollectiveMainloopBwdSm80ILi2ELi2EN4cute5tupleIJNS5_1CILi64EEENS7_ILi128EEES8_EEENS_6half_tEfNS_4arch4Sm80ELb0ELb1ELb1ELb1ELb0ELb0ELb0ELb0ELi2ELi2ELi4ELi2ELb1EEENS1_21CollectiveEpilogueBwdISA_SB_SD_Li256ELb1ELb0ELi2EEENS1_19SingleTileSchedulerILb1ELb0ELb0ELi128EEEEEEEEEvNT_6ParamsE:
        .type           _ZN7cutlass13device_kernelIN5flash19enable_sm80_to_sm89INS1_16FlashAttnBwdSm80INS1_25CollectiveMainloopBwdSm80ILi2ELi2EN4cute5tupleIJNS5_1CILi64EEENS7_ILi128EEES8_EEENS_6half_tEfNS_4arch4Sm80ELb0ELb1ELb1ELb1ELb0ELb0ELb0ELb0ELi2ELi2ELi4ELi2ELb1EEENS1_21CollectiveEpilogueBwdISA_SB_SD_Li256ELb1ELb0ELi2EEENS1_19SingleTileSchedulerILb1ELb0ELb0ELi128EEEEEEEEEvNT_6ParamsE,@function
        .size           _ZN7cutlass13device_kernelIN5flash19enable_sm80_to_sm89INS1_16FlashAttnBwdSm80INS1_25CollectiveMainloopBwdSm80ILi2ELi2EN4cute5tupleIJNS5_1CILi64EEENS7_ILi128EEES8_EEENS_6half_tEfNS_4arch4Sm80ELb0ELb1ELb1ELb1ELb0ELb0ELb0ELb0ELi2ELi2ELi4ELi2ELb1EEENS1_21CollectiveEpilogueBwdISA_SB_SD_Li256ELb1ELb0ELi2EEENS1_19SingleTileSchedulerILb1ELb0ELb0ELi128EEEEEEEEEvNT_6ParamsE,(.L_x_98 - _ZN7cutlass13device_kernelIN5flash19enable_sm80_to_sm89INS1_16FlashAttnBwdSm80INS1_25CollectiveMainloopBwdSm80ILi2ELi2EN4cute5tupleIJNS5_1CILi64EEENS7_ILi128EEES8_EEENS_6half_tEfNS_4arch4Sm80ELb0ELb1ELb1ELb1ELb0ELb0ELb0ELb0ELi2ELi2ELi4ELi2ELb1EEENS1_21CollectiveEpilogueBwdISA_SB_SD_Li256ELb1ELb0ELi2EEENS1_19SingleTileSchedulerILb1ELb0ELb0ELi128EEEEEEEEEvNT_6ParamsE)
        .other          _ZN7cutlass13device_kernelIN5flash19enable_sm80_to_sm89INS1_16FlashAttnBwdSm80INS1_25CollectiveMainloopBwdSm80ILi2ELi2EN4cute5tupleIJNS5_1CILi64EEENS7_ILi128EEES8_EEENS_6half_tEfNS_4arch4Sm80ELb0ELb1ELb1ELb1ELb0ELb0ELb0ELb0ELi2ELi2ELi4ELi2ELb1EEENS1_21CollectiveEpilogueBwdISA_SB_SD_Li256ELb1ELb0ELi2EEENS1_19SingleTileSchedulerILb1ELb0ELb0ELi128EEEEEEEEEvNT_6ParamsE,@"STO_CUDA_ENTRY STV_DEFAULT"
_ZN7cutlass13device_kernelIN5flash19enable_sm80_to_sm89INS1_16FlashAttnBwdSm80INS1_25CollectiveMainloopBwdSm80ILi2ELi2EN4cute5tupleIJNS5_1CILi64EEENS7_ILi128EEES8_EEENS_6half_tEfNS_4arch4Sm80ELb0ELb1ELb1ELb1ELb0ELb0ELb0ELb0ELi2ELi2ELi4ELi2ELb1EEENS1_21CollectiveEpilogueBwdISA_SB_SD_Li256ELb1ELb0ELi2EEENS1_19SingleTileSchedulerILb1ELb0ELb0ELi128EEEEEEEEEvNT_6ParamsE:
[----:B------:R-:W-:Y:S01]  /*0000*/  LDC R1, c[0x0][0x28] ;  /* 0x00000a00ff017b82 */ /* 0x000fe20000000800 */
[----:B------:R-:W-:Y:S05]  /*0010*/  EXIT ;  /* 0x000000000000794d */ /* 0x000fea0003800000 */
.L_x_12:
        /* <DEDUP_REMOVED lines=14> */
.L_x_98:


//--------------------- .text._ZN7cutlass13device_kernelIN5flash19enable_sm80_to_sm89INS1_16FlashAttnBwdSm80INS1_25CollectiveMainloopBwdSm80ILi2ELi2EN4cute5tupleIJNS5_1CILi64EEENS7_ILi128EEES8_EEENS_6half_tEfNS_4arch4Sm80ELb0ELb1ELb1ELb1ELb1ELb0ELb0ELb0ELi2ELi2ELi4ELi2ELb1EEENS1_21CollectiveEpilogueBwdISA_SB_SD_Li256ELb1ELb0ELi2EEENS1_19SingleTileSchedulerILb1ELb0ELb0ELi128EEEEEEEEEvNT_6ParamsE --------------------------
	.section	.text._ZN7cutlass13device_kernelIN5flash19enable_sm80_to_sm89INS1_16FlashAttnBwdSm80INS1_25CollectiveMainloopBwdSm80ILi2ELi2EN4cute5tupleIJNS5_1CILi64EEENS7_ILi128EEES8_EEENS_6half_tEfNS_4arch4Sm80ELb0ELb1ELb1ELb1ELb1ELb0ELb0ELb0ELi2ELi2ELi4ELi2ELb1EEENS1_21CollectiveEpilogueBwdISA_SB_SD_Li256ELb1ELb0ELi2EEENS1_19SingleTileSchedulerILb1ELb0ELb0ELi128EEEEEEEEEvNT_6ParamsE,"ax",@progbits
	.align	128
.text._ZN7cutlass13device_kernelIN5flash19enable_sm80_to_sm89INS1_16FlashAttnBwdSm80INS1_25CollectiveMainloopBwdSm80ILi2ELi2EN4cute5tupleIJNS5_1CILi64EEENS7_ILi128EEES8_EEENS_6half_tEfNS_4arch4Sm80ELb0ELb1ELb1ELb1ELb1ELb0ELb0ELb0ELi2ELi2ELi4ELi2ELb1EEENS1_21CollectiveEpilogueBwdISA_SB_SD_Li256ELb1ELb0ELi2EEENS1_19SingleTileSchedulerILb1ELb0ELb0ELi128EEEEEEEEEvNT_6ParamsE:
        .type           _ZN7cutlass13device_kernelIN5flash19enable_sm80_to_sm89INS1_16FlashAttnBwdSm80INS1_25CollectiveMainloopBwdSm80ILi2ELi2EN4cute5tupleIJNS5_1CILi64EEENS7_ILi128EEES8_EEENS_6half_tEfNS_4arch4Sm80ELb0ELb1ELb1ELb1ELb1ELb0ELb0ELb0ELi2ELi2ELi4ELi2ELb1EEENS1_21CollectiveEpilogueBwdISA_SB_SD_Li256ELb1ELb0ELi2EEENS1_19SingleTileSchedulerILb1ELb0ELb0ELi128EEEEEEEEEvNT_6ParamsE,@function
        .size           _ZN7cutlass13device_kernelIN5flash19enable_sm80_to_sm89INS1_16FlashAttnBwdSm80INS1_25CollectiveMainloopBwdSm80ILi2ELi2EN4cute5tupleIJNS5_1CILi64EEENS7_ILi128EEES8_EEENS_6half_tEfNS_4arch4Sm80ELb0ELb1ELb1ELb1ELb1ELb0ELb0ELb0ELi2ELi2ELi4ELi2ELb1EEENS1_21CollectiveEpilogueBwdISA_SB_SD_Li256ELb1ELb0ELi2EEENS1_19SingleTileSchedulerILb1ELb0ELb0ELi128EEEEEEEEEvNT_6ParamsE,(.L_x_99 - _ZN7cutlass13device_kernelIN5flash19enable_sm80_to_sm89INS1_16FlashAttnBwdSm80INS1_25CollectiveMainloopBwdSm80ILi2ELi2EN4cute5tupleIJNS5_1CILi64EEENS7_ILi128EEES8_EEENS_6half_tEfNS_4arch4Sm80ELb0ELb1ELb1ELb1ELb1ELb0ELb0ELb0ELi2ELi2ELi4ELi2ELb1EEENS1_21CollectiveEpilogueBwdISA_SB_SD_Li256ELb1ELb0ELi2EEENS1_19SingleTileSchedulerILb1ELb0ELb0ELi128EEEEEEEEEvNT_6ParamsE)
        .other          _ZN7cutlass13device_kernelIN5flash19enable_sm80_to_sm89INS1_16FlashAttnBwdSm80INS1_25CollectiveMainloopBwdSm80ILi2ELi2EN4cute5tupleIJNS5_1CILi64EEENS7_ILi128EEES8_EEENS_6half_tEfNS_4arch4Sm80ELb0ELb1ELb1ELb1ELb1ELb0ELb0ELb0ELi2ELi2ELi4ELi2ELb1EEENS1_21CollectiveEpilogueBwdISA_SB_SD_Li256ELb1ELb0ELi2EEENS1_19SingleTileSchedulerILb1ELb0ELb0ELi128EEEEEEEEEvNT_6ParamsE,@"STO_CUDA_ENTRY STV_DEFAULT"
_ZN7cutlass13device_kernelIN5flash19enable_sm80_to_sm89INS1_16FlashAttnBwdSm80INS1_25CollectiveMainloopBwdSm80ILi2ELi2EN4cute5tupleIJNS5_1CILi64EEENS7_ILi128EEES8_EEENS_6half_tEfNS_4arch4Sm80ELb0ELb1ELb1ELb1ELb1ELb0ELb0ELb0ELi2ELi2ELi4ELi2ELb1EEENS1_21CollectiveEpilogueBwdISA_SB_SD_Li256ELb1ELb0ELi2EEENS1_19SingleTileSchedulerILb1ELb0ELb0ELi128EEEEEEEEEvNT_6ParamsE:
[----:B------:R-:W-:Y:S01]  /*0000*/  LDC R1, c[0x0][0x28] ;  /* 0x00000a00ff017b82 */ /* 0x000fe20000000800 */
[----:B------:R-:W-:Y:S05]  /*0010*/  EXIT ;  /* 0x000000000000794d */ /* 0x000fea0003800000 */
.L_x_13:
        /* <DEDUP_REMOVED lines=14> */
.L_x_99:


//--------------------- .text._ZN7cutlass13device_kernelIN5flash19enable_sm80_to_sm89INS1_16FlashAttnBwdSm80INS1_25CollectiveMainloopBwdSm80ILi2ELi2EN4cute5tupleIJNS5_1CILi64EEENS7_ILi128EEES8_EEENS_6half_tEfNS_4arch4Sm80ELb0ELb1ELb1ELb1ELb0ELb0ELb0ELb0ELi2ELi2ELi4ELi2ELb1EEENS1_24CollectiveEpilogueBwdGQAISA_fSD_Li256ELb1ELb0EEENS1_19SingleTileSchedulerILb1ELb0ELb0ELi128EEEEEEEEEvNT_6ParamsE --------------------------
	.section	.text._ZN7cutlass13device_kernelIN5flash19enable_sm80_to_sm89INS1_16FlashAttnBwdSm80INS1_25CollectiveMainloopBwdSm80ILi2ELi2EN4cute5tupleIJNS5_1CILi64EEENS7_ILi128EEES8_EEENS_6half_tEfNS_4arch4Sm80ELb0ELb1ELb1ELb1ELb0ELb0ELb0ELb0ELi2ELi2ELi4ELi2ELb1EEENS1_24CollectiveEpilogueBwdGQAISA_fSD_Li256ELb1ELb0EEENS1_19SingleTileSchedulerILb1ELb0ELb0ELi128EEEEEEEEEvNT_6ParamsE,"ax",@progbits
	.align	128
.text._ZN7cutlass13device_kernelIN5flash19enable_sm80_to_sm89INS1_16FlashAttnBwdSm80INS1_25CollectiveMainloopBwdSm80ILi2ELi2EN4cute5tupleIJNS5_1CILi64EEENS7_ILi128EEES8_EEENS_6half_tEfNS_4arch4Sm80ELb0ELb1ELb1ELb1ELb0ELb0ELb0ELb0ELi2ELi2ELi4ELi2ELb1EEENS1_24CollectiveEpilogueBwdGQAISA_fSD_Li256ELb1ELb0EEENS1_19SingleTileSchedulerILb1ELb0ELb0ELi128EEEEEEEEEvNT_6ParamsE:
        .type           _ZN7cutlass13device_kernelIN5flash19enable_sm80_to_sm89INS1_16FlashAttnBwdSm80INS1_25CollectiveMainloopBwdSm80ILi2ELi2EN4cute5tupleIJNS5_1CILi64EEENS7_ILi128EEES8_EEENS_6half_tEfNS_4arch4Sm80ELb0ELb1ELb1ELb1ELb0ELb0ELb0ELb0ELi2ELi2ELi4ELi2ELb1EEENS1_24CollectiveEpilogueBwdGQAISA_fSD_Li256ELb1ELb0EEENS1_19SingleTileSchedulerILb1ELb0ELb0ELi128EEEEEEEEEvNT_6ParamsE,@function
        .size           _ZN7cutlass13device_kernelIN5flash19enable_sm80_to_sm89INS1_16FlashAttnBwdSm80INS1_25CollectiveMainloopBwdSm80ILi2ELi2EN4cute5tupleIJNS5_1CILi64EEENS7_ILi128EEES8_EEENS_6half_tEfNS_4arch4Sm80ELb0ELb1ELb1ELb1ELb0ELb0ELb0ELb0ELi2ELi2ELi4ELi2ELb1EEENS1_24CollectiveEpilogueBwdGQAISA_fSD_Li256ELb1ELb0EEENS1_19SingleTileSchedulerILb1ELb0ELb0ELi128EEEEEEEEEvNT_6ParamsE,(.L_x_100 - _ZN7cutlass13device_kernelIN5flash19enable_sm80_to_sm89INS1_16FlashAttnBwdSm80INS1_25CollectiveMainloopBwdSm80ILi2ELi2EN4cute5tupleIJNS5_1CILi64EEENS7_ILi128EEES8_EEENS_6half_tEfNS_4arch4Sm80ELb0ELb1ELb1ELb1ELb0ELb0ELb0ELb0ELi2ELi2ELi4ELi2ELb1EEENS1_24CollectiveEpilogueBwdGQAISA_fSD_Li256ELb1ELb0EEENS1_19SingleTileSchedulerILb1ELb0ELb0ELi128EEEEEEEEEvNT_6ParamsE)
        .other          _ZN7cutlass13device_kernelIN5flash19enable_sm80_to_sm89INS1_16FlashAttnBwdSm80INS1_25CollectiveMainloopBwdSm80ILi2ELi2EN4cute5tupleIJNS5_1CILi64EEENS7_ILi128EEES8_EEENS_6half_tEfNS_4arch4Sm80ELb0ELb1ELb1ELb1ELb0ELb0ELb0ELb0ELi2ELi2ELi4ELi2ELb1EEENS1_24CollectiveEpilogueBwdGQAISA_fSD_Li256ELb1ELb0EEENS1_19SingleTileSchedulerILb1ELb0ELb0ELi128EEEEEEEEEvNT_6ParamsE,@"STO_CUDA_ENTRY STV_DEFAULT"
_ZN7cutlass13device_kernelIN5flash19enable_sm80_to_sm89INS1_16FlashAttnBwdSm80INS1_25CollectiveMainloopBwdSm80ILi2ELi2EN4cute5tupleIJNS5_1CILi64EEENS7_ILi128EEES8_EEENS_6half_tEfNS_4arch4Sm80ELb0ELb1ELb1ELb1ELb0ELb0ELb0ELb0ELi2ELi2ELi4ELi2ELb1EEENS1_24CollectiveEpilogueBwdGQAISA_fSD_Li256ELb1ELb0EEENS1_19SingleTileSchedulerILb1ELb0ELb0ELi128EEEEEEEEEvNT_6ParamsE:
[----:B------:R-:W-:Y:S01]  /*0000*/  LDC R1, c[0x0][0x28] ;  /* 0x00000a00ff017b82 */ /* 0x000fe20000000800 */
[----:B------:R-:W-:Y:S05]  /*0010*/  EXIT ;  /* 0x000000000000794d */ /* 0x000fea0003800000 */
.L_x_14:
        /* <DEDUP_REMOVED lines=14> */
.L_x_100:


//--------------------- .text._ZN7cutlass13device_kernelIN5flash19enable_sm80_to_sm89INS1_16FlashAttnBwdSm80INS1_25CollectiveMainloopBwdSm80ILi2ELi2EN4cute5tupleIJNS5_1CILi64EEENS7_ILi128EEES8_EEENS_6half_tEfNS_4arch4Sm80ELb0ELb1ELb1ELb1ELb1ELb0ELb0ELb0ELi2ELi2ELi4ELi2ELb1EEENS1_24CollectiveEpilogueBwdGQAISA_fSD_Li256ELb1ELb1EEENS1_19SingleTileSchedulerILb1ELb0ELb0ELi128EEEEEEEEEvNT_6ParamsE --------------------------
	.section	.text._ZN7cutlass13device_kernelIN5flash19enable_sm80_to_sm89INS1_16FlashAttnBwdSm80INS1_25CollectiveMainloopBwdSm80ILi2ELi2EN4cute5tupleIJNS5_1CILi64EEENS7_ILi128EEES8_EEENS_6half_tEfNS_4arch4Sm80ELb0ELb1ELb1ELb1ELb1ELb0ELb0ELb0ELi2ELi2ELi4ELi2ELb1EEENS1_24CollectiveEpilogueBwdGQAISA_fSD_Li256ELb1ELb1EEENS1_19SingleTileSchedulerILb1ELb0ELb0ELi128EEEEEEEEEvNT_6ParamsE,"ax",@progbits
	.align	128
.text._ZN7cutlass13device_kernelIN5flash19enable_sm80_to_sm89INS1_16FlashAttnBwdSm80INS1_25CollectiveMainloopBwdSm80ILi2ELi2EN4cute5tupleIJNS5_1CILi64EEENS7_ILi128EEES8_EEENS_6half_tEfNS_4arch4Sm80ELb0ELb1ELb1ELb1ELb1ELb0ELb0ELb0ELi2ELi2ELi4ELi2ELb1EEENS1_24CollectiveEpilogueBwdGQAISA_fSD_Li256ELb1ELb1EEENS1_19SingleTileSchedulerILb1ELb0ELb0ELi128EEEEEEEEEvNT_6ParamsE:
        .type           _ZN7cutlass13device_kernelIN5flash19enable_sm80_to_sm89INS1_16FlashAttnBwdSm80INS1_25CollectiveMainloopBwdSm80ILi2ELi2EN4cute5tupleIJNS5_1CILi64EEENS7_ILi128EEES8_EEENS_6half_tEfNS_4arch4Sm80ELb0ELb1ELb1ELb1ELb1ELb0ELb0ELb0ELi2ELi2ELi4ELi2ELb1EEENS1_24CollectiveEpilogueBwdGQAISA_fSD_Li256ELb1ELb1EEENS1_19SingleTileSchedulerILb1ELb0ELb0ELi128EEEEEEEEEvNT_6ParamsE,@function
        .size           _ZN7cutlass13device_kernelIN5flash19enable_sm80_to_sm89INS1_16FlashAttnBwdSm80INS1_25CollectiveMainloopBwdSm80ILi2ELi2EN4cute5tupleIJNS5_1CILi64EEENS7_ILi128EEES8_EEENS_6half_tEfNS_4arch4Sm80ELb0ELb1ELb1ELb1ELb1ELb0ELb0ELb0ELi2ELi2ELi4ELi2ELb1EEENS1_24CollectiveEpilogueBwdGQAISA_fSD_Li256ELb1ELb1EEENS1_19SingleTileSchedulerILb1ELb0ELb0ELi128EEEEEEEEEvNT_6ParamsE,(.L_x_101 - _ZN7cutlass13device_kernelIN5flash19enable_sm80_to_sm89INS1_16FlashAttnBwdSm80INS1_25CollectiveMainloopBwdSm80ILi2ELi2EN4cute5tupleIJNS5_1CILi64EEENS7_ILi128EEES8_EEENS_6half_tEfNS_4arch4Sm80ELb0ELb1ELb1ELb1ELb1ELb0ELb0ELb0ELi2ELi2ELi4ELi2ELb1EEENS1_24CollectiveEpilogueBwdGQAISA_fSD_Li256ELb1ELb1EEENS1_19SingleTileSchedulerILb1ELb0ELb0ELi128EEEEEEEEEvNT_6ParamsE)
        .other          _ZN7cutlass13device_kernelIN5flash19enable_sm80_to_sm89INS1_16FlashAttnBwdSm80INS1_25CollectiveMainloopBwdSm80ILi2ELi2EN4cute5tupleIJNS5_1CILi64EEENS7_ILi128EEES8_EEENS_6half_tEfNS_4arch4Sm80ELb0ELb1ELb1ELb1ELb1ELb0ELb0ELb0ELi2ELi2ELi4ELi2ELb1EEENS1_24CollectiveEpilogueBwdGQAISA_fSD_Li256ELb1ELb1EEENS1_19SingleTileSchedulerILb1ELb0ELb0ELi128EEEEEEEEEvNT_6ParamsE,@"STO_CUDA_ENTRY STV_DEFAULT"
_ZN7cutlass13device_kernelIN5flash19enable_sm80_to_sm89INS1_16FlashAttnBwdSm80INS1_25CollectiveMainloopBwdSm80ILi2ELi2EN4cute5tupleIJNS5_1CILi64EEENS7_ILi128EEES8_EEENS_6half_tEfNS_4arch4Sm80ELb0ELb1ELb1ELb1ELb1ELb0ELb0ELb0ELi2ELi2ELi4ELi2ELb1EEENS1_24CollectiveEpilogueBwdGQAISA_fSD_Li256ELb1ELb1EEENS1_19SingleTileSchedulerILb1ELb0ELb0ELi128EEEEEEEEEvNT_6ParamsE:
[----:B------:R-:W-:Y:S01]  /*0000*/  LDC R1, c[0x0][0x28] ;  /* 0x00000a00ff017b82 */ /* 0x000fe20000000800 */
[----:B------:R-:W-:Y:S05]  /*0010*/  EXIT ;  /* 0x000000000000794d */ /* 0x000fea0003800000 */
.L_x_15:
        /* <DEDUP_REMOVED lines=14> */
.L_x_101:


//--------------------- .text._ZN7cutlass13device_kernelIN5flash19enable_sm80_to_sm89INS1_16FlashAttnBwdSm80INS1_25CollectiveMainloopBwdSm80ILi2ELi2EN4cute5tupleIJNS5_1CILi64EEENS7_ILi128EEES8_EEENS_6half_tEfNS_4arch4Sm80ELb1ELb0ELb1ELb0ELb0ELb0ELb0ELb0ELi2ELi2ELi4ELi2ELb1EEENS1_21CollectiveEpilogueBwdISA_SB_SD_Li256ELb0ELb0ELi2EEENS1_25SingleTileBwdLPTSchedulerILb0ELi128ELb0EEEEEEEEEvNT_6ParamsE --------------------------
	.section	.text._ZN7cutlass13device_kernelIN5flash19enable_sm80_to_sm89INS1_16FlashAttnBwdSm80INS1_25CollectiveMainloopBwdSm80ILi2ELi2EN4cute5tupleIJNS5_1CILi64EEENS7_ILi128EEES8_EEENS_6half_tEfNS_4arch4Sm80ELb1ELb0ELb1ELb0ELb0ELb0ELb0ELb0ELi2ELi2ELi4ELi2ELb1EEENS1_21CollectiveEpilogueBwdISA_SB_SD_Li256ELb0ELb0ELi2EEENS1_25SingleTileBwdLPTSchedulerILb0ELi128ELb0EEEEEEEEEvNT_6ParamsE,"ax",@progbits
	.align	128
.text._ZN7cutlass13device_kernelIN5flash19enable_sm80_to_sm89INS1_16FlashAttnBwdSm80INS1_25CollectiveMainloopBwdSm80ILi2ELi2EN4cute5tupleIJNS5_1CILi64EEENS7_ILi128EEES8_EEENS_6half_tEfNS_4arch4Sm80ELb1ELb0ELb1ELb0ELb0ELb0ELb0ELb0ELi2ELi2ELi4ELi2ELb1EEENS1_21CollectiveEpilogueBwdISA_SB_SD_Li256ELb0ELb0ELi2EEENS1_25SingleTileBwdLPTSchedulerILb0ELi128ELb0EEEEEEEEEvNT_6ParamsE:
        .type           _ZN7cutlass13device_kernelIN5flash19enable_sm80_to_sm89INS1_16FlashAttnBwdSm80INS1_25CollectiveMainloopBwdSm80ILi2ELi2EN4cute5tupleIJNS5_1CILi64EEENS7_ILi128EEES8_EEENS_6half_tEfNS_4arch4Sm80ELb1ELb0ELb1ELb0ELb0ELb0ELb0ELb0ELi2ELi2ELi4ELi2ELb1EEENS1_21CollectiveEpilogueBwdISA_SB_SD_Li256ELb0ELb0ELi2EEENS1_25SingleTileBwdLPTSchedulerILb0ELi128ELb0EEEEEEEEEvNT_6ParamsE,@function
        .size           _ZN7cutlass13device_kernelIN5flash19enable_sm80_to_sm89INS1_16FlashAttnBwdSm80INS1_25CollectiveMainloopBwdSm80ILi2ELi2EN4cute5tupleIJNS5_1CILi64EEENS7_ILi128EEES8_EEENS_6half_tEfNS_4arch4Sm80ELb1ELb0ELb1ELb0ELb0ELb0ELb0ELb0ELi2ELi2ELi4ELi2ELb1EEENS1_21CollectiveEpilogueBwdISA_SB_SD_Li256ELb0ELb0ELi2EEENS1_25SingleTileBwdLPTSchedulerILb0ELi128ELb0EEEEEEEEEvNT_6ParamsE,(.L_x_102 - _ZN7cutlass13device_kernelIN5flash19enable_sm80_to_sm89INS1_16FlashAttnBwdSm80INS1_25CollectiveMainloopBwdSm80ILi2ELi2EN4cute5tupleIJNS5_1CILi64EEENS7_ILi128EEES8_EEENS_6half_tEfNS_4arch4Sm80ELb1ELb0ELb1ELb0ELb0ELb0ELb0ELb0ELi2ELi2ELi4ELi2ELb1EEENS1_21CollectiveEpilogueBwdISA_SB_SD_Li256ELb0ELb0ELi2EEENS1_25SingleTileBwdLPTSchedulerILb0ELi128ELb0EEEEEEEEEvNT_6ParamsE)
        .other          _ZN7cutlass13device_kernelIN5flash19enable_sm80_to_sm89INS1_16FlashAttnBwdSm80INS1_25CollectiveMainloopBwdSm80ILi2ELi2EN4cute5tupleIJNS5_1CILi64EEENS7_ILi128EEES8_EEENS_6half_tEfNS_4arch4Sm80ELb1ELb0ELb1ELb0ELb0ELb0ELb0ELb0ELi2ELi2ELi4ELi2ELb1EEENS1_21CollectiveEpilogueBwdISA_SB_SD_Li256ELb0ELb0ELi2EEENS1_25SingleTileBwdLPTSchedulerILb0ELi128ELb0EEEEEEEEEvNT_6ParamsE,@"STO_CUDA_ENTRY STV_DEFAULT"
_ZN7cutlass13device_kernelIN5flash19enable_sm80_to_sm89INS1_16FlashAttnBwdSm80INS1_25CollectiveMainloopBwdSm80ILi2ELi2EN4cute5tupleIJNS5_1CILi64EEENS7_ILi128EEES8_EEENS_6half_tEfNS_4arch4Sm80ELb1ELb0ELb1ELb0ELb0ELb0ELb0ELb0ELi2ELi2ELi4ELi2ELb1EEENS1_21CollectiveEpilogueBwdISA_SB_SD_Li256ELb0ELb0ELi2EEENS1_25SingleTileBwdLPTSchedulerILb0ELi128ELb0EEEEEEEEEvNT_6ParamsE:
[----:B------:R-:W-:Y:S01]  /*0000*/  LDC R1, c[0x0][0x28] ;  /* 0x00000a00ff017b82 */ /* 0x000fe20000000800 */
[----:B------:R-:W-:Y:S05]  /*0010*/  EXIT ;  /* 0x000000000000794d */ /* 0x000fea0003800000 */
.L_x_16:
        /* <DEDUP_REMOVED lines=14> */
.L_x_102:


//--------------------- .text._ZN7cutlass13device_kernelIN5flash19enable_sm80_to_sm89INS1_16FlashAttnBwdSm80INS1_25CollectiveMainloopBwdSm80ILi2ELi2EN4cute5tupleIJNS5_1CILi64EEENS7_ILi128EEES8_EEENS_6half_tEfNS_4arch4Sm80ELb1ELb0ELb1ELb0ELb1ELb0ELb0ELb0ELi2ELi2ELi4ELi2ELb1EEENS1_21CollectiveEpilogueBwdISA_SB_SD_Li256ELb0ELb0ELi2EEENS1_25SingleTileBwdLPTSchedulerILb0ELi128ELb1EEEEEEEEEvNT_6ParamsE --------------------------
	.section	.text._ZN7cutlass13device_kernelIN5flash19enable_sm80_to_sm89INS1_16FlashAttnBwdSm80INS1_25CollectiveMainloopBwdSm80ILi2ELi2EN4cute5tupleIJNS5_1CILi64EEENS7_ILi128EEES8_EEENS_6half_tEfNS_4arch4Sm80ELb1ELb0ELb1ELb0ELb1ELb0ELb0ELb0ELi2ELi2ELi4ELi2ELb1EEENS1_21CollectiveEpilogueBwdISA_SB_SD_Li256ELb0ELb0ELi2EEENS1_25SingleTileBwdLPTSchedulerILb0ELi128ELb1EEEEEEEEEvNT_6ParamsE,"ax",@progbits
	.align	128
.text._ZN7cutlass13device_kernelIN5flash19enable_sm80_to_sm89INS1_16FlashAttnBwdSm80INS1_25CollectiveMainloopBwdSm80ILi2ELi2EN4cute5tupleIJNS5_1CILi64EEENS7_ILi128EEES8_EEENS_6half_tEfNS_4arch4Sm80ELb1ELb0ELb1ELb0ELb1ELb0ELb0ELb0ELi2ELi2ELi4ELi2ELb1EEENS1_21CollectiveEpilogueBwdISA_SB_SD_Li256ELb0ELb0ELi2EEENS1_25SingleTileBwdLPTSchedulerILb0ELi128ELb1EEEEEEEEEvNT_6ParamsE:
        .type           _ZN7cutlass13device_kernelIN5flash19enable_sm80_to_sm89INS1_16FlashAttnBwdSm80INS1_25CollectiveMainloopBwdSm80ILi2ELi2EN4cute5tupleIJNS5_1CILi64EEENS7_ILi128EEES8_EEENS_6half_tEfNS_4arch4Sm80ELb1ELb0ELb1ELb0ELb1ELb0ELb0ELb0ELi2ELi2ELi4ELi2ELb1EEENS1_21CollectiveEpilogueBwdISA_SB_SD_Li256ELb0ELb0ELi2EEENS1_25SingleTileBwdLPTSchedulerILb0ELi128ELb1EEEEEEEEEvNT_6ParamsE,@function
        .size           _ZN7cutlass13device_kernelIN5flash19enable_sm80_to_sm89INS1_16FlashAttnBwdSm80INS1_25CollectiveMainloopBwdSm80ILi2ELi2EN4cute5tupleIJNS5_1CILi64EEENS7_ILi128EEES8_EEENS_6half_tEfNS_4arch4Sm80ELb1ELb0ELb1ELb0ELb1ELb0ELb0ELb0ELi2ELi2ELi4ELi2ELb1EEENS1_21CollectiveEpilogueBwdISA_SB_SD_Li256ELb0ELb0ELi2EEENS1_25SingleTileBwdLPTSchedulerILb0ELi128ELb1EEEEEEEEEvNT_6ParamsE,(.L_x_103 - _ZN7cutlass13device_kernelIN5flash19enable_sm80_to_sm89INS1_16FlashAttnBwdSm80INS1_25CollectiveMainloopBwdSm80ILi2ELi2EN4cute5tupleIJNS5_1CILi64EEENS7_ILi128EEES8_EEENS_6half_tEfNS_4arch4Sm80ELb1ELb0ELb1ELb0ELb1ELb0ELb0ELb0ELi2ELi2ELi4ELi2ELb1EEENS1_21CollectiveEpilogueBwdISA_SB_SD_Li256ELb0ELb0ELi2EEENS1_25SingleTileBwdLPTSchedulerILb0ELi128ELb1EEEEEEEEEvNT_6ParamsE)
        .other          _ZN7cutlass13device_kernelIN5flash19enable_sm80_to_sm89INS1_16FlashAttnBwdSm80INS1_25CollectiveMainloopBwdSm80ILi2ELi2EN4cute5tupleIJNS5_1CILi64EEENS7_ILi128EEES8_EEENS_6half_tEfNS_4arch4Sm80ELb1ELb0ELb1ELb0ELb1ELb0ELb0ELb0ELi2ELi2ELi4ELi2ELb1EEENS1_21CollectiveEpilogueBwdISA_SB_SD_Li256ELb0ELb0ELi2EEENS1_25SingleTileBwdLPTSchedulerILb0ELi128ELb1EEEEEEEEEvNT_6ParamsE,@"STO_CUDA_ENTRY STV_DEFAULT"
_ZN7cutlass13device_kernelIN5flash19enable_sm80_to_sm89INS1_16FlashAttnBwdSm80INS1_25CollectiveMainloopBwdSm80ILi2ELi2EN4cute5tupleIJNS5_1CILi64EEENS7_ILi128EEES8_EEENS_6half_tEfNS_4arch4Sm80ELb1ELb0ELb1ELb0ELb1ELb0ELb0ELb0ELi2ELi2ELi4ELi2ELb1EEENS1_21CollectiveEpilogueBwdISA_SB_SD_Li256ELb0ELb0ELi2EEENS1_25SingleTileBwdLPTSchedulerILb0ELi128ELb1EEEEEEEEEvNT_6ParamsE:
[----:B------:R-:W-:Y:S01]  /*0000*/  LDC R1, c[0x0][0x28] ;  /* 0x00000a00ff017b82 */ /* 0x000fe20000000800 */
[----:B------:R-:W-:Y:S05]  /*0010*/  EXIT ;  /* 0x000000000000794d */ /* 0x000fea0003800000 */
.L_x_17:
        /* <DEDUP_REMOVED lines=14> */
.L_x_103:


//--------------------- .text._ZN7cutlass13device_kernelIN5flash19enable_sm80_to_sm89INS1_16FlashAttnBwdSm80INS1_25CollectiveMainloopBwdSm80ILi2ELi2EN4cute5tupleIJNS5_1CILi64EEENS7_ILi128EEES8_EEENS_6half_tEfNS_4arch4Sm80ELb1ELb0ELb1ELb0ELb0ELb0ELb0ELb0ELi2ELi2ELi4ELi2ELb1EEENS1_24CollectiveEpilogueBwdGQAISA_fSD_Li256ELb0ELb0EEENS1_25SingleTileBwdLPTSchedulerILb0ELi128ELb0EEEEEEEEEvNT_6ParamsE --------------------------
	.section	.text._ZN7cutlass13device_kernelIN5flash19enable_sm80_to_sm89INS1_16FlashAttnBwdSm80INS1_25CollectiveMainloopBwdSm80ILi2ELi2EN4cute5tupleIJNS5_1CILi64EEENS7_ILi128EEES8_EEENS_6half_tEfNS_4arch4Sm80ELb1ELb0ELb1ELb0ELb0ELb0ELb0ELb0ELi2ELi2ELi4ELi2ELb1EEENS1_24CollectiveEpilogueBwdGQAISA_fSD_Li256ELb0ELb0EEENS1_25SingleTileBwdLPTSchedulerILb0ELi128ELb0EEEEEEEEEvNT_6ParamsE,"ax",@progbits
	.align	128
.text._ZN7cutlass13device_kernelIN5flash19enable_sm80_to_sm89INS1_16FlashAttnBwdSm80INS1_25CollectiveMainloopBwdSm80ILi2ELi2EN4cute5tupleIJNS5_1CILi64EEENS7_ILi128EEES8_EEENS_6half_tEfNS_4arch4Sm80ELb1ELb0ELb1ELb0ELb0ELb0ELb0ELb0ELi2ELi2ELi4ELi2ELb1EEENS1_24CollectiveEpilogueBwdGQAISA_fSD_Li256ELb0ELb0EEENS1_25SingleTileBwdLPTSchedulerILb0ELi128ELb0EEEEEEEEEvNT_6ParamsE:
        .type           _ZN7cutlass13device_kernelIN5flash19enable_sm80_to_sm89INS1_16FlashAttnBwdSm80INS1_25CollectiveMainloopBwdSm80ILi2ELi2EN4cute5tupleIJNS5_1CILi64EEENS7_ILi128EEES8_EEENS_6half_tEfNS_4arch4Sm80ELb1ELb0ELb1ELb0ELb0ELb0ELb0ELb0ELi2ELi2ELi4ELi2ELb1EEENS1_24CollectiveEpilogueBwdGQAISA_fSD_Li256ELb0ELb0EEENS1_25SingleTileBwdLPTSchedulerILb0ELi128ELb0EEEEEEEEEvNT_6ParamsE,@function
        .size           _ZN7cutlass13device_kernelIN5flash19enable_sm80_to_sm89INS1_16FlashAttnBwdSm80INS1_25CollectiveMainloopBwdSm80ILi2ELi2EN4cute5tupleIJNS5_1CILi64EEENS7_ILi128EEES8_EEENS_6half_tEfNS_4arch4Sm80ELb1ELb0ELb1ELb0ELb0ELb0ELb0ELb0ELi2ELi2ELi4ELi2ELb1EEENS1_24CollectiveEpilogueBwdGQAISA_fSD_Li256ELb0ELb0EEENS1_25SingleTileBwdLPTSchedulerILb0ELi128ELb0EEEEEEEEEvNT_6ParamsE,(.L_x_104 - _ZN7cutlass13device_kernelIN5flash19enable_sm80_to_sm89INS1_16FlashAttnBwdSm80INS1_25CollectiveMainloopBwdSm80ILi2ELi2EN4cute5tupleIJNS5_1CILi64EEENS7_ILi128EEES8_EEENS_6half_tEfNS_4arch4Sm80ELb1ELb0ELb1ELb0ELb0ELb0ELb0ELb0ELi2ELi2ELi4ELi2ELb1EEENS1_24CollectiveEpilogueBwdGQAISA_fSD_Li256ELb0ELb0EEENS1_25SingleTileBwdLPTSchedulerILb0ELi128ELb0EEEEEEEEEvNT_6ParamsE)
        .other          _ZN7cutlass13device_kernelIN5flash19enable_sm80_to_sm89INS1_16FlashAttnBwdSm80INS1_25CollectiveMainloopBwdSm80ILi2ELi2EN4cute5tupleIJNS5_1CILi64EEENS7_ILi128EEES8_EEENS_6half_tEfNS_4arch4Sm80ELb1ELb0ELb1ELb0ELb0ELb0ELb0ELb0ELi2ELi2ELi4ELi2ELb1EEENS1_24CollectiveEpilogueBwdGQAISA_fSD_Li256ELb0ELb0EEENS1_25SingleTileBwdLPTSchedulerILb0ELi128ELb0EEEEEEEEEvNT_6ParamsE,@"STO_CUDA_ENTRY STV_DEFAULT"
_ZN7cutlass13device_kernelIN5flash19enable_sm80_to_sm89INS1_16FlashAttnBwdSm80INS1_25CollectiveMainloopBwdSm80ILi2ELi2EN4cute5tupleIJNS5_1CILi64EEENS7_ILi128EEES8_EEENS_6half_tEfNS_4arch4Sm80ELb1ELb0ELb1ELb0ELb0ELb0ELb0ELb0ELi2ELi2ELi4ELi2ELb1EEENS1_24CollectiveEpilogueBwdGQAISA_fSD_Li256ELb0ELb0EEENS1_25SingleTileBwdLPTSchedulerILb0ELi128ELb0EEEEEEEEEvNT_6ParamsE:
[----:B------:R-:W-:Y:S01]  /*0000*/  LDC R1, c[0x0][0x28] ;  /* 0x00000a00ff017b82 */ /* 0x000fe20000000800 */
[----:B------:R-:W-:Y:S05]  /*0010*/  EXIT ;  /* 0x000000000000794d */ /* 0x000fea0003800000 */
.L_x_18:
        /* <DEDUP_REMOVED lines=14> */
.L_x_104:


//--------------------- .text._ZN7cutlass13device_kernelIN5flash19enable_sm80_to_sm89INS1_16FlashAttnBwdSm80INS1_25CollectiveMainloopBwdSm80ILi2ELi2EN4cute5tupleIJNS5_1CILi64EEENS7_ILi128EEES8_EEENS_6half_tEfNS_4arch4Sm80ELb1ELb0ELb1ELb0ELb1ELb0ELb0ELb0ELi2ELi2ELi4ELi2ELb1EEENS1_24CollectiveEpilogueBwdGQAISA_fSD_Li256ELb0ELb1EEENS1_25SingleTileBwdLPTSchedulerILb0ELi128ELb1EEEEEEEEEvNT_6ParamsE --------------------------
	.section	.text._ZN7cutlass13device_kernelIN5flash19enable_sm80_to_sm89INS1_16FlashAttnBwdSm80INS1_25CollectiveMainloopBwdSm80ILi2ELi2EN4cute5tupleIJNS5_1CILi64EEENS7_ILi128EEES8_EEENS_6half_tEfNS_4arch4Sm80ELb1ELb0ELb1ELb0ELb1ELb0ELb0ELb0ELi2ELi2ELi4ELi2ELb1EEENS1_24CollectiveEpilogueBwdGQAISA_fSD_Li256ELb0ELb1EEENS1_25SingleTileBwdLPTSchedulerILb0ELi128ELb1EEEEEEEEEvNT_6ParamsE,"ax",@progbits
	.align	128
.text._ZN7cutlass13device_kernelIN5flash19enable_sm80_to_sm89INS1_16FlashAttnBwdSm80INS1_25CollectiveMainloopBwdSm80ILi2ELi2EN4cute5tupleIJNS5_1CILi64EEENS7_ILi128EEES8_EEENS_6half_tEfNS_4arch4Sm80ELb1ELb0ELb1ELb0ELb1ELb0ELb0ELb0ELi2ELi2ELi4ELi2ELb1EEENS1_24CollectiveEpilogueBwdGQAISA_fSD_Li256ELb0ELb1EEENS1_25SingleTileBwdLPTSchedulerILb0ELi128ELb1EEEEEEEEEvNT_6ParamsE:
        .type           _ZN7cutlass13device_kernelIN5flash19enable_sm80_to_sm89INS1_16FlashAttnBwdSm80INS1_25CollectiveMainloopBwdSm80ILi2ELi2EN4cute5tupleIJNS5_1CILi64EEENS7_ILi128EEES8_EEENS_6half_tEfNS_4arch4Sm80ELb1ELb0ELb1ELb0ELb1ELb0ELb0ELb0ELi2ELi2ELi4ELi2ELb1EEENS1_24CollectiveEpilogueBwdGQAISA_fSD_Li256ELb0ELb1EEENS1_25SingleTileBwdLPTSchedulerILb0ELi128ELb1EEEEEEEEEvNT_6ParamsE,@function
        .size           _ZN7cutlass13device_kernelIN5flash19enable_sm80_to_sm89INS1_16FlashAttnBwdSm80INS1_25CollectiveMainloopBwdSm80ILi2ELi2EN4cute5tupleIJNS5_1CILi64EEENS7_ILi128EEES8_EEENS_6half_tEfNS_4arch4Sm80ELb1ELb0ELb1ELb0ELb1ELb0ELb0ELb0ELi2ELi2ELi4ELi2ELb1EEENS1_24CollectiveEpilogueBwdGQAISA_fSD_Li256ELb0ELb1EEENS1_25SingleTileBwdLPTSchedulerILb0ELi128ELb1EEEEEEEEEvNT_6ParamsE,(.L_x_105 - _ZN7cutlass13device_kernelIN5flash19enable_sm80_to_sm89INS1_16FlashAttnBwdSm80INS1_25CollectiveMainloopBwdSm80ILi2ELi2EN4cute5tupleIJNS5_1CILi64EEENS7_ILi128EEES8_EEENS_6half_tEfNS_4arch4Sm80ELb1ELb0ELb1ELb0ELb1ELb0ELb0ELb0ELi2ELi2ELi4ELi2ELb1EEENS1_24CollectiveEpilogueBwdGQAISA_fSD_Li256ELb0ELb1EEENS1_25SingleTileBwdLPTSchedulerILb0ELi128ELb1EEEEEEEEEvNT_6ParamsE)
        .other          _ZN7cutlass13device_kernelIN5flash19enable_sm80_to_sm89INS1_16FlashAttnBwdSm80INS1_25CollectiveMainloopBwdSm80ILi2ELi2EN4cute5tupleIJNS5_1CILi64EEENS7_ILi128EEES8_EEENS_6half_tEfNS_4arch4Sm80ELb1ELb0ELb1ELb0ELb1ELb0ELb0ELb0ELi2ELi2ELi4ELi2ELb1EEENS1_24CollectiveEpilogueBwdGQAISA_fSD_Li256ELb0ELb1EEENS1_25SingleTileBwdLPTSchedulerILb0ELi128ELb1EEEEEEEEEvNT_6ParamsE,@"STO_CUDA_ENTRY STV_DEFAULT"
_ZN7cutlass13device_kernelIN5flash19enable_sm80_to_sm89INS1_16FlashAttnBwdSm80INS1_25CollectiveMainloopBwdSm80ILi2ELi2EN4cute5tupleIJNS5_1CILi64EEENS7_ILi128EEES8_EEENS_6half_tEfNS_4arch4Sm80ELb1ELb0ELb1ELb0ELb1ELb0ELb0ELb0ELi2ELi2ELi4ELi2ELb1EEENS1_24CollectiveEpilogueBwdGQAISA_fSD_Li256ELb0ELb1EEENS1_25SingleTileBwdLPTSchedulerILb0ELi128ELb1EEEEEEEEEvNT_6ParamsE:
[----:B------:R-:W-:Y:S01]  /*0000*/  LDC R1, c[0x0][0x28] ;  /* 0x00000a00ff017b82 */ /* 0x000fe20000000800 */
[----:B------:R-:W-:Y:S05]  /*0010*/  EXIT ;  /* 0x000000000000794d */ /* 0x000fea0003800000 */
.L_x_19:
        /* <DEDUP_REMOVED lines=14> */
.L_x_105:


//--------------------- .text._ZN7cutlass13device_kernelIN5flash22FlashAttnBwdPreprocessIN4cute5tupleIJNS3_1CILi64EEES6_EEENS_6half_tEfNS_4arch4Sm80ELb1ELb0EEEEEvNT_6ParamsE --------------------------
	.section	.text._ZN7cutlass13device_kernelIN5flash22FlashAttnBwdPreprocessIN4cute5tupleIJNS3_1CILi64EEES6_EEENS_6half_tEfNS_4arch4Sm80ELb1ELb0EEEEEvNT_6ParamsE,"ax",@progbits
	.align	128
.text._ZN7cutlass13device_kernelIN5flash22FlashAttnBwdPreprocessIN4cute5tupleIJNS3_1CILi64EEES6_EEENS_6half_tEfNS_4arch4Sm80ELb1ELb0EEEEEvNT_6ParamsE:
        .type           _ZN7cutlass13device_kernelIN5flash22FlashAttnBwdPreprocessIN4cute5tupleIJNS3_1CILi64EEES6_EEENS_6half_tEfNS_4arch4Sm80ELb1ELb0EEEEEvNT_6ParamsE,@function
        .size           _ZN7cutlass13device_kernelIN5flash22FlashAttnBwdPreprocessIN4cute5tupleIJNS3_1CILi64EEES6_EEENS_6half_tEfNS_4arch4Sm80ELb1ELb0EEEEEvNT_6ParamsE,(.L_x_106 - _ZN7cutlass13device_kernelIN5flash22FlashAttnBwdPreprocessIN4cute5tupleIJNS3_1CILi64EEES6_EEENS_6half_tEfNS_4arch4Sm80ELb1ELb0EEEEEvNT_6ParamsE)
        .other          _ZN7cutlass13device_kernelIN5flash22FlashAttnBwdPreprocessIN4cute5tupleIJNS3_1CILi64EEES6_EEENS_6half_tEfNS_4arch4Sm80ELb1ELb0EEEEEvNT_6ParamsE,@"STO_CUDA_ENTRY STV_DEFAULT"
_ZN7cutlass13device_kernelIN5flash22FlashAttnBwdPreprocessIN4cute5tupleIJNS3_1CILi64EEES6_EEENS_6half_tEfNS_4arch4Sm80ELb1ELb0EEEEEvNT_6ParamsE:
[----:B------:R-:W-:Y:S01]  /*0000*/  LDC R1, c[0x0][0x28] ;  /* 0x00000a00ff017b82 */ /* 0x000fe20000000800 */
[----:B------:R-:W0:Y:S07]  /*0010*/  S2R R0, SR_TID.X ;  /* 0x0000000000007919 */ /* 0x000e2e0000002100 */
[----:B------:R-:W1:Y:S01]  /*0020*/  S2UR UR8, SR_CTAID.Y ;  /* 0x00000000000879c3 */ /* 0x000e620000002600 */
[----:B------:R-:W-:Y:S01]  /*0030*/  ULDC UR4, c[0x0][0x218] ;  /* 0x0000860000047ab9 */ /* 0x000fe20000000800 */
[----:B------:R-:W-:Y:S01]  /*0040*/  ULDC UR5, c[0x0][0x21c] ;  /* 0x0000870000057ab9 */ /* 0x000fe20000000800 */
[----:B------:R-:W2:Y:S01]  /*0050*/  S2R R2, SR_CTAID.X ;  /* 0x0000000000027919 */ /* 0x000ea20000002500 */
[----:B------:R-:W-:-:S04]  /*0060*/  ULDC.64 UR6, c[0x0][0x208] ;  /* 0x0000820000067ab9 */ /* 0x000fc80000000a00 */
[----:B------:R-:W3:Y:S08]  /*0070*/  LDC.64 R14, c[0x0][0x230] ;  /* 0x00008c00ff0e7b82 */ /* 0x000ef00000000a00 */
[----:B------:R-:W4:Y:S08]  /*0080*/  S2UR UR9, SR_CTAID.Z ;  /* 0x00000000000979c3 */ /* 0x000f300000002700 */
[----:B------:R-:W4:Y:S01]  /*0090*/  LDC.64 R10, c[0x0][0x238] ;  /* 0x00008e00ff0a7b82 */ /* 0x000f220000000a00 */
[----:B-1----:R-:W-:Y:S01]  /*00a0*/  USHF.R.S32.HI UR10, URZ, 0x1f, UR8 ;  /* 0x0000001f3f0a7899 */ /* 0x002fe20008011408 */
[----:B0-----:R-:W-:-:S06]  /*00b0*/  SHF.R.S32.HI R3, RZ, 0x1f, R0 ;  /* 0x0000001fff037819 */ /* 0x001fcc0000011400 */
[----:B------:R-:W0:Y:S01]  /*00c0*/  LDC.64 R8, c[0x0][0x250] ;  /* 0x00009400ff087b82 */ /* 0x000e220000000a00 */
[----:B---3--:R-:W-:Y:S01]  /*00d0*/  IMAD R4, R14, UR10, RZ ;  /* 0x0000000a0e047c24 */ /* 0x008fe2000f8e02ff */
[-C--:B------:R-:W-:Y:S02]  /*00e0*/  LEA.HI R6, R3, R0.reuse, RZ, 0x3 ;  /* 0x0000000003067211 */ /* 0x080fe400078f18ff */
[----:B--2---:R-:W-:Y:S01]  /*00f0*/  SHF.L.U32 R24, R2, 0x6, RZ ;  /* 0x0000000602187819 */ /* 0x004fe200000006ff */
[----:B------:R-:W-:Y:S01]  /*0100*/  IMAD R7, R15, UR8, R4 ;  /* 0x000000080f077c24 */ /* 0x000fe2000f8e0204 */
[----:B------:R-:W-:Y:S02]  /*0110*/  LOP3.LUT R3, R6, 0xfffffff8, RZ, 0xc0, !PT ;  /* 0xfffffff806037812 */ /* 0x000fe400078ec0ff */
[----:B------:R-:W1:Y:S01]  /*0120*/  LDC.64 R22, c[0x0][0x258] ;  /* 0x00009600ff167b82 */ /* 0x000e620000000a00 */
[----:B------:R-:W-:Y:S01]  /*0130*/  IADD3 R5, -R24, UR4, RZ ;  /* 0x0000000418057c10 */ /* 0x000fe2000fffe1ff */
[----:B----4-:R-:W-:Y:S01]  /*0140*/  USHF.R.S32.HI UR11, URZ, 0x1f, UR9 ;  /* 0x0000001f3f0b7899 */ /* 0x010fe20008011409 */
[----:B------:R-:W-:-:S02]  /*0150*/  IADD3 R3, -R3, R0, RZ ;  /* 0x0000000003037210 */ /* 0x000fc40007ffe1ff */
[----:B------:R-:W-:Y:S02]  /*0160*/  SHF.R.S32.HI R6, RZ, 0x3, R6 ;  /* 0x00000003ff067819 */ /* 0x000fe40000011406 */
[----:B------:R-:W-:Y:S02]  /*0170*/  SHF.L.U32 R12, R3, 0x3, RZ ;  /* 0x00000003030c7819 */ /* 0x000fe400000006ff */
[----:B------:R-:W-:Y:S02]  /*0180*/  ISETP.GE.AND P1, PT, R6, R5, PT ;  /* 0x000000050600720c */ /* 0x000fe40003f26270 */
[--C-:B------:R-:W-:Y:S02]  /*0190*/  SHF.R.S32.HI R13, RZ, 0x1f, R12.reuse ;  /* 0x0000001fff0d7819 */ /* 0x100fe4000001140c */
[----:B------:R-:W-:Y:S02]  /*01a0*/  ISETP.LT.AND P3, PT, R12, UR5, !P1 ;  /* 0x000000050c007c0c */ /* 0x000fe4000cf61270 */
[----:B------:R-:W-:Y:S01]  /*01b0*/  IADD3 R4, R6, 0x20, RZ ;  /* 0x0000002006047810 */ /* 0x000fe20007ffe0ff */
[----:B------:R-:W-:-:S03]  /*01c0*/  IMAD.WIDE.U32 R14, R14, UR8, R12 ;  /* 0x000000080e0e7c25 */ /* 0x000fc6000f8e000c */
[----:B------:R-:W-:Y:S01]  /*01d0*/  ISETP.GE.AND P2, PT, R4, R5, PT ;  /* 0x000000050400720c */ /* 0x000fe20003f46270 */
[----:B------:R-:W-:Y:S01]  /*01e0*/  IMAD R4, R10, UR11, RZ ;  /* 0x0000000b0a047c24 */ /* 0x000fe2000f8e02ff */
[----:B------:R-:W-:Y:S01]  /*01f0*/  IADD3 R15, R15, R7, RZ ;  /* 0x000000070f0f7210 */ /* 0x000fe20007ffe0ff */
[----:B0-----:R-:W-:Y:S01]  /*0200*/  IMAD R18, R8, UR10, RZ ;  /* 0x0000000a08127c24 */ /* 0x001fe2000f8e02ff */
[----:B------:R-:W-:Y:S01]  /*0210*/  ISETP.LT.AND P0, PT, R12, UR5, !P2 ;  /* 0x000000050c007c0c */ /* 0x000fe2000d701270 */
[----:B------:R-:W-:Y:S01]  /*0220*/  IMAD R11, R11, UR9, R4 ;  /* 0x000000090b0b7c24 */ /* 0x000fe2000f8e0204 */
[----:B------:R-:W-:Y:S01]  /*0230*/  SHF.R.S32.HI R7, RZ, 0x1f, R6 ;  /* 0x0000001fff077819 */ /* 0x000fe20000011406 */
[----:B------:R-:W0:Y:S01]  /*0240*/  @P3 LDC.64 R20, c[0x0][0x228] ;  /* 0x00008a00ff143b82 */ /* 0x000e220000000a00 */
[----:B------:R-:W-:-:S04]  /*0250*/  IMAD.WIDE.U32 R32, R10, UR9, R14 ;  /* 0x000000090a207c25 */ /* 0x000fc8000f8e000e */
[----:B------:R-:W-:Y:S01]  /*0260*/  IMAD R9, R9, UR8, R18 ;  /* 0x0000000809097c24 */ /* 0x000fe2000f8e0212 */
[----:B------:R-:W-:Y:S01]  /*0270*/  IADD3 R33, R33, R11, RZ ;  /* 0x0000000b21217210 */ /* 0x000fe20007ffe0ff */
[----:B------:R-:W-:Y:S01]  /*0280*/  IMAD.WIDE.U32 R12, R8, UR8, R12 ;  /* 0x00000008080c7c25 */ /* 0x000fe2000f8e000c */
[----:B------:R-:W2:Y:S02]  /*0290*/  @P3 LDC.64 R16, c[0x0][0x248] ;  /* 0x00009200ff103b82 */ /* 0x000ea40000000a00 */
[----:B------:R-:W-:Y:S01]  /*02a0*/  @P0 MOV R8, R32 ;  /* 0x0000002000080202 */ /* 0x000fe20000000f00 */
[----:B-1----:R-:W-:Y:S01]  /*02b0*/  IMAD R4, R22, UR11, RZ ;  /* 0x0000000b16047c24 */ /* 0x002fe2000f8e02ff */
[----:B------:R-:W-:Y:S01]  /*02c0*/  IADD3 R13, R13, R9, RZ ;  /* 0x000000090d0d7210 */ /* 0x000fe20007ffe0ff */
[----:B------:R-:W-:Y:S01]  /*02d0*/  IMAD.WIDE R28, R2, 0x40, R6 ;  /* 0x00000040021c7825 */ /* 0x000fe200078e0206 */
[----:B------:R-:W-:Y:S02]  /*02e0*/  @P0 MOV R9, R33 ;  /* 0x0000002100090202 */ /* 0x000fe40000000f00 */
[----:B------:R-:W1:Y:S01]  /*02f0*/  @P0 LDC.64 R10, c[0x0][0x228] ;  /* 0x00008a00ff0a0b82 */ /* 0x000e620000000a00 */
[----:B------:R-:W-:Y:S01]  /*0300*/  IMAD R35, R23, UR9, R4 ;  /* 0x0000000917237c24 */ /* 0x000fe2000f8e0204 */
[----:B------:R-:W-:Y:S01]  /*0310*/  @P0 IADD3 R4, P4, R28, 0x20, RZ ;  /* 0x000000201c040810 */ /* 0x000fe20007f9e0ff */
[----:B------:R-:W-:-:S05]  /*0320*/  IMAD.WIDE.U32 R22, R22, UR9, R12 ;  /* 0x0000000916167c25 */ /* 0x000fca000f8e000c */
[----:B------:R-:W3:Y:S01]  /*0330*/  @P3 LDC.64 R26, c[0x0][0x210] ;  /* 0x00008400ff1a3b82 */ /* 0x000ee20000000a00 */
[----:B0-----:R-:W-:Y:S01]  /*0340*/  @P3 IMAD R31, R29, R20, RZ ;  /* 0x000000141d1f3224 */ /* 0x001fe200078e02ff */
[----:B------:R-:W-:-:S03]  /*0350*/  IADD3 R23, R23, R35, RZ ;  /* 0x0000002317177210 */ /* 0x000fc60007ffe0ff */
[C---:B------:R-:W-:Y:S02]  /*0360*/  @P3 IMAD R31, R28.reuse, R21, R31 ;  /* 0x000000151c1f3224 */ /* 0x040fe400078e021f */
[C---:B------:R-:W-:Y:S01]  /*0370*/  @P3 IMAD.WIDE.U32 R20, R28.reuse, R20, R32 ;  /* 0x000000141c143225 */ /* 0x040fe200078e0020 */
[----:B------:R-:W0:Y:S01]  /*0380*/  @P0 LDC.64 R14, c[0x0][0x210] ;  /* 0x00008400ff0e0b82 */ /* 0x000e220000000a00 */
[----:B------:R-:W-:Y:S02]  /*0390*/  @P0 IADD3.X R33, RZ, R29, RZ, P4, !PT ;  /* 0x0000001dff210210 */ /* 0x000fe400027fe4ff */
[-C--:B--2---:R-:W-:Y:S01]  /*03a0*/  @P3 IMAD R30, R29, R16.reuse, RZ ;  /* 0x000000101d1e3224 */ /* 0x084fe200078e02ff */
[C---:B------:R-:W-:Y:S01]  /*03b0*/  @P0 IADD3 R32, P5, R28.reuse, 0x20, RZ ;  /* 0x000000201c200810 */ /* 0x040fe20007fbe0ff */
[C---:B------:R-:W-:Y:S01]  /*03c0*/  @P3 IMAD.WIDE.U32 R34, R28.reuse, R16, R22 ;  /* 0x000000101c223225 */ /* 0x040fe200078e0016 */
[----:B------:R-:W-:Y:S02]  /*03d0*/  @P3 IADD3 R31, R21, R31, RZ ;  /* 0x0000001f151f3210 */ /* 0x000fe40007ffe0ff */
[----:B------:R-:W2:Y:S01]  /*03e0*/  @P0 LDC.64 R12, c[0x0][0x248] ;  /* 0x00009200ff0c0b82 */ /* 0x000ea20000000a00 */
[----:B------:R-:W-:Y:S01]  /*03f0*/  @P3 IMAD R30, R28, R17, R30 ;  /* 0x000000111c1e3224 */ /* 0x000fe200078e021e */
[----:B------:R-:W-:Y:S01]  /*0400*/  @P0 IADD3.X R29, RZ, R29, RZ, P5, !PT ;  /* 0x0000001dff1d0210 */ /* 0x000fe20002ffe4ff */
[----:B-1----:R-:W-:-:S02]  /*0410*/  @P0 IMAD R28, R33, R10, RZ ;  /* 0x0000000a211c0224 */ /* 0x002fc400078e02ff */
[----:B------:R-:W-:-:S03]  /*0420*/  @P0 IMAD.WIDE.U32 R8, R4, R10, R8 ;  /* 0x0000000a04080225 */ /* 0x000fc600078e0008 */
[----:B------:R-:W1:Y:S01]  /*0430*/  @P3 LDC.64 R18, c[0x0][0x240] ;  /* 0x00009000ff123b82 */ /* 0x000e620000000a00 */
[----:B---3--:R-:W-:Y:S01]  /*0440*/  @P3 LEA R26, P4, R20, R26, 0x1 ;  /* 0x0000001a141a3211 */ /* 0x008fe200078808ff */
[----:B------:R-:W-:Y:S01]  /*0450*/  @P0 IMAD R11, R4, R11, R28 ;  /* 0x0000000b040b0224 */ /* 0x000fe200078e021c */
[----:B------:R-:W-:Y:S02]  /*0460*/  @P3 IADD3 R4, R35, R30, RZ ;  /* 0x0000001e23043210 */ /* 0x000fe40007ffe0ff */
[----:B------:R-:W-:Y:S02]  /*0470*/  @P3 LEA.HI.X R27, R20, R27, R31, 0x1, P4 ;  /* 0x0000001b141b3211 */ /* 0x000fe400020f0c1f */
[----:B------:R-:W-:Y:S01]  /*0480*/  @P0 IADD3 R11, R9, R11, RZ ;  /* 0x0000000b090b0210 */ /* 0x000fe20007ffe0ff */
[----:B------:R-:W3:Y:S01]  /*0490*/  @P0 LDC.64 R16, c[0x0][0x240] ;  /* 0x00009000ff100b82 */ /* 0x000ee20000000a00 */
[----:B0-----:R-:W-:Y:S01]  /*04a0*/  @P0 LEA R28, P4, R8, R14, 0x1 ;  /* 0x0000000e081c0211 */ /* 0x001fe200078808ff */
[----:B--2---:R-:W-:-:S03]  /*04b0*/  @P0 IMAD R9, R29, R12, RZ ;  /* 0x0000000c1d090224 */ /* 0x004fc600078e02ff */
[----:B------:R-:W-:Y:S01]  /*04c0*/  @P0 LEA.HI.X R29, R8, R15, R11, 0x1, P4 ;  /* 0x0000000f081d0211 */ /* 0x000fe200020f0c0b */
[----:B------:R-:W-:Y:S01]  /*04d0*/  @P0 IMAD.WIDE.U32 R22, R32, R12, R22 ;  /* 0x0000000c20160225 */ /* 0x000fe200078e0016 */
[----:B------:R-:W-:-:S03]  /*04e0*/  CS2R R10, SRZ ;  /* 0x00000000000a7805 */ /* 0x000fc6000001ff00 */
[----:B------:R-:W-:Y:S01]  /*04f0*/  @P0 IMAD R15, R32, R13, R9 ;  /* 0x0000000d200f0224 */ /* 0x000fe200078e0209 */
[----:B------:R-:W-:Y:S02]  /*0500*/  CS2R R8, SRZ ;  /* 0x0000000000087805 */ /* 0x000fe4000001ff00 */
[C---:B-1----:R-:W-:Y:S02]  /*0510*/  @P3 LEA R30, P5, R34.reuse, R18, 0x1 ;  /* 0x00000012221e3211 */ /* 0x042fe400078a08ff */
[----:B------:R-:W-:Y:S02]  /*0520*/  CS2R R12, SRZ ;  /* 0x00000000000c7805 */ /* 0x000fe4000001ff00 */
[----:B------:R-:W-:Y:S02]  /*0530*/  @P3 LEA.HI.X R31, R34, R19, R4, 0x1, P5 ;  /* 0x00000013221f3211 */ /* 0x000fe400028f0c04 */
[----:B------:R-:W-:Y:S02]  /*0540*/  CS2R R20, SRZ ;  /* 0x0000000000147805 */ /* 0x000fe4000001ff00 */
[----:B------:R-:W-:-:S02]  /*0550*/  @P0 IADD3 R4, R23, R15, RZ ;  /* 0x0000000f17040210 */ /* 0x000fc40007ffe0ff */
[----:B------:R-:W-:Y:S02]  /*0560*/  CS2R R14, SRZ ;  /* 0x00000000000e7805 */ /* 0x000fe4000001ff00 */
[C---:B---3--:R-:W-:Y:S02]  /*0570*/  @P0 LEA R32, P4, R22.reuse, R16, 0x1 ;  /* 0x0000001016200211 */ /* 0x048fe400078808ff */
[----:B------:R-:W-:Y:S01]  /*0580*/  CS2R R18, SRZ ;  /* 0x0000000000127805 */ /* 0x000fe2000001ff00 */
[----:B------:R-:W2:Y:S01]  /*0590*/  @P3 LDG.E.128 R8, desc[UR6][R26.64] ;  /* 0x000000061a083981 */ /* 0x000ea2000c1e1d00 */
[----:B------:R-:W-:Y:S02]  /*05a0*/  @P0 LEA.HI.X R33, R22, R17, R4, 0x1, P4 ;  /* 0x0000001116210211 */ /* 0x000fe400020f0c04 */
[----:B------:R-:W-:Y:S02]  /*05b0*/  CS2R R16, SRZ ;  /* 0x0000000000107805 */ /* 0x000fe4000001ff00 */
[----:B------:R-:W-:Y:S01]  /*05c0*/  CS2R R22, SRZ ;  /* 0x0000000000167805 */ /* 0x000fe2000001ff00 */
[----:B------:R0:W3:Y:S04]  /*05d0*/  @P3 LDG.E.128 R12, desc[UR6][R30.64] ;  /* 0x000000061e0c3981 */ /* 0x0000e8000c1e1d00 */
[----:B------:R1:W4:Y:S04]  /*05e0*/  @P0 LDG.E.128 R16, desc[UR6][R28.64] ;  /* 0x000000061c100981 */ /* 0x000328000c1e1d00 */
[----:B------:R1:W4:Y:S01]  /*05f0*/  @P0 LDG.E.128 R20, desc[UR6][R32.64] ;  /* 0x0000000620140981 */ /* 0x000322000c1e1d00 */
[----:B------:R-:W-:-:S04]  /*0600*/  ISETP.GT.AND P0, PT, R0, 0x3f, PT ;  /* 0x0000003f0000780c */ /* 0x000fc80003f04270 */
[----:B------:R-:W-:-:S13]  /*0610*/  ISETP.GE.OR P3, PT, R0, R5, P0 ;  /* 0x000000050000720c */ /* 0x000fda0000766670 */
[----:B------:R-:W1:Y:S01]  /*0620*/  @!P3 LDC.64 R34, c[0x0][0x290] ;  /* 0x0000a400ff22bb82 */ /* 0x000e620000000a00 */
[----:B0-----:R-:W-:Y:S02]  /*0630*/  @!P3 SHF.R.S32.HI R31, RZ, 0x1f, R0 ;  /* 0x0000001fff1fb819 */ /* 0x001fe40000011400 */
[----:B------:R-:W-:-:S04]  /*0640*/  @!P3 IADD3 R30, P4, R24, R0, RZ ;  /* 0x00000000181eb210 */ /* 0x000fc80007f9e0ff */
[----:B------:R-:W-:Y:S01]  /*0650*/  @!P3 LEA.HI.X.SX32 R31, R24, R31, 0x1, P4 ;  /* 0x0000001f181fb211 */ /* 0x000fe200020f0eff */
[----:B------:R-:W0:Y:S08]  /*0660*/  @!P3 LDC.64 R26, c[0x0][0x298] ;  /* 0x0000a600ff1abb82 */ /* 0x000e300000000a00 */
[----:B------:R-:W0:Y:S01]  /*0670*/  @!P3 LDC.64 R4, c[0x0][0x288] ;  /* 0x0000a200ff04bb82 */ /* 0x000e220000000a00 */
[----:B-1----:R-:W-:-:S02]  /*0680*/  @!P3 IMAD R36, R34, UR10, RZ ;  /* 0x0000000a2224bc24 */ /* 0x002fc4000f8e02ff */
[----:B------:R-:W-:-:S04]  /*0690*/  @!P3 IMAD.WIDE.U32 R30, R34, UR8, R30 ;  /* 0x00000008221ebc25 */ /* 0x000fc8000f8e001e */
[----:B------:R-:W-:Y:S02]  /*06a0*/  @!P3 IMAD R35, R35, UR8, R36 ;  /* 0x000000082323bc24 */ /* 0x000fe4000f8e0224 */
[----:B0-----:R-:W-:-:S03]  /*06b0*/  @!P3 IMAD R28, R26, UR11, RZ ;  /* 0x0000000b1a1cbc24 */ /* 0x001fc6000f8e02ff */
[----:B------:R-:W-:Y:S01]  /*06c0*/  @!P3 IADD3 R31, R31, R35, RZ ;  /* 0x000000231f1fb210 */ /* 0x000fe20007ffe0ff */
[----:B------:R-:W-:Y:S02]  /*06d0*/  @!P3 IMAD R29, R27, UR9, R28 ;  /* 0x000000091b1dbc24 */ /* 0x000fe4000f8e021c */
[----:B------:R-:W-:Y:S01]  /*06e0*/  @!P3 IMAD.WIDE.U32 R26, R26, UR9, R30 ;  /* 0x000000091a1abc25 */ /* 0x000fe2000f8e001e */
[----:B------:R-:W-:-:S04]  /*06f0*/  MOV R30, 0x7f800000 ;  /* 0x7f800000001e7802 */ /* 0x000fc80000000f00 */
[----:B------:R-:W-:Y:S02]  /*0700*/  @!P3 IADD3 R27, R27, R29, RZ ;  /* 0x0000001d1b1bb210 */ /* 0x000fe40007ffe0ff */
[----:B------:R-:W-:-:S04]  /*0710*/  @!P3 LEA R32, P4, R26, R4, 0x2 ;  /* 0x000000041a20b211 */ /* 0x000fc800078810ff */
[----:B------:R-:W-:-:S05]  /*0720*/  @!P3 LEA.HI.X R33, R26, R5, R27, 0x2, P4 ;  /* 0x000000051a21b211 */ /* 0x000fca00020f141b */
[----:B------:R0:W5:Y:S01]  /*0730*/  @!P3 LDG.E R30, desc[UR6][R32.64] ;  /* 0x00000006201eb981 */ /* 0x000162000c1e1900 */
[----:B------:R-:W-:Y:S01]  /*0740*/  ISETP.NE.AND P3, PT, R3, RZ, PT ;  /* 0x000000ff0300720c */ /* 0x000fe20003f65270 */
[----:B------:R-:W-:Y:S01]  /*0750*/  BSSY B0, `(.L_x_20) ;  /* 0x0000055000007945 */ /* 0x000fe20003800000 */
[----:B------:R-:W-:Y:S01]  /*0760*/  SHF.L.U32 R3, R2, 0xc, RZ ;  /* 0x0000000c02037819 */ /* 0x000fe200000006ff */
[--C-:B--2---:R-:W-:Y:S02]  /*0770*/  HADD2.F32 R4, -RZ, R8.reuse.H0_H0 ;  /* 0x20000008ff047230 */ /* 0x104fe40000004100 */
[----:B------:R-:W-:Y:S02]  /*0780*/  HADD2.F32 R8, -RZ, R8.H1_H1 ;  /* 0x30000008ff087230 */ /* 0x000fe40000004100 */
[----:B------:R-:W-:Y:S02]  /*0790*/  HADD2.F32 R5, -RZ, R9.H0_H0 ;  /* 0x20000009ff057230 */ /* 0x000fe40000004100 */
[----:B---3--:R-:W-:-:S02]  /*07a0*/  HADD2.F32 R35, -RZ, R12.H1_H1 ;  /* 0x3000000cff237230 */ /* 0x008fc40000004100 */
[----:B------:R-:W-:Y:S02]  /*07b0*/  HADD2.F32 R29, -RZ, R12.H0_H0 ;  /* 0x2000000cff1d7230 */ /* 0x000fe40000004100 */
[----:B----4-:R-:W-:Y:S02]  /*07c0*/  HADD2.F32 R34, -RZ, R16.H1_H1 ;  /* 0x30000010ff227230 */ /* 0x010fe40000004100 */
[----:B------:R-:W-:Y:S01]  /*07d0*/  FMUL.FTZ R35, R8, R35 ;  /* 0x0000002308237220 */ /* 0x000fe20000410000 */
[--C-:B------:R-:W-:Y:S02]  /*07e0*/  HADD2.F32 R31, -RZ, R15.reuse.H0_H0 ;  /* 0x2000000fff1f7230 */ /* 0x100fe40000004100 */
[----:B0-----:R-:W-:Y:S02]  /*07f0*/  HADD2.F32 R33, -RZ, R20.H1_H1 ;  /* 0x30000014ff217230 */ /* 0x001fe40000004100 */
[----:B------:R-:W-:Y:S01]  /*0800*/  FFMA.FTZ R8, R4, R29, R35 ;  /* 0x0000001d04087223 */ /* 0x000fe20000010023 */
[----:B------:R-:W-:-:S02]  /*0810*/  HADD2.F32 R32, -RZ, R15.H1_H1 ;  /* 0x3000000fff207230 */ /* 0x000fc40000004100 */
[----:B------:R-:W-:Y:S02]  /*0820*/  HADD2.F32 R16, -RZ, R16.H0_H0 ;  /* 0x20000010ff107230 */ /* 0x000fe40000004100 */
[----:B------:R-:W-:Y:S01]  /*0830*/  FMUL.FTZ R33, R34, R33 ;  /* 0x0000002122217220 */ /* 0x000fe20000410000 */
[----:B------:R-:W-:Y:S02]  /*0840*/  HADD2.F32 R15, -RZ, R20.H0_H0 ;  /* 0x20000014ff0f7230 */ /* 0x000fe40000004100 */
[----:B------:R-:W-:Y:S02]  /*0850*/  HADD2.F32 R12, -RZ, R13.H0_H0 ;  /* 0x2000000dff0c7230 */ /* 0x000fe40000004100 */
[----:B------:R-:W-:Y:S02]  /*0860*/  HADD2.F32 R4, -RZ, R17.H0_H0 ;  /* 0x20000011ff047230 */ /* 0x000fe40000004100 */
[----:B------:R-:W-:Y:S01]  /*0870*/  FFMA.FTZ R15, R16, R15, R33 ;  /* 0x0000000f100f7223 */ /* 0x000fe20000010021 */
[----:B------:R-:W-:-:S02]  /*0880*/  HADD2.F32 R29, -RZ, R21.H0_H0 ;  /* 0x20000015ff1d7230 */ /* 0x000fc40000004100 */
[----:B------:R-:W-:Y:S01]  /*0890*/  FFMA.FTZ R5, R5, R12, R8 ;  /* 0x0000000c05057223 */ /* 0x000fe20000010008 */
[----:B------:R-:W-:Y:S02]  /*08a0*/  HADD2.F32 R26, -RZ, R9.H1_H1 ;  /* 0x30000009ff1a7230 */ /* 0x000fe40000004100 */
[----:B------:R-:W-:Y:S02]  /*08b0*/  HADD2.F32 R13, -RZ, R13.H1_H1 ;  /* 0x3000000dff0d7230 */ /* 0x000fe40000004100 */
[----:B------:R-:W-:Y:S01]  /*08c0*/  FFMA.FTZ R12, R4, R29, R15 ;  /* 0x0000001d040c7223 */ /* 0x000fe2000001000f */
[----:B------:R-:W-:Y:S02]  /*08d0*/  HADD2.F32 R17, -RZ, R17.H1_H1 ;  /* 0x30000011ff117230 */ /* 0x000fe40000004100 */
[----:B------:R-:W-:Y:S02]  /*08e0*/  HADD2.F32 R8, -RZ, R21.H1_H1 ;  /* 0x30000015ff087230 */ /* 0x000fe40000004100 */
[----:B------:R-:W-:Y:S01]  /*08f0*/  FFMA.FTZ R26, R26, R13, R5 ;  /* 0x0000000d1a1a7223 */ /* 0x000fe20000010005 */
[----:B------:R-:W-:-:S02]  /*0900*/  HADD2.F32 R9, -RZ, R10.H0_H0 ;  /* 0x2000000aff097230 */ /* 0x000fc40000004100 */
[----:B------:R-:W-:Y:S02]  /*0910*/  HADD2.F32 R28, -RZ, R14.H0_H0 ;  /* 0x2000000eff1c7230 */ /* 0x000fe40000004100 */
[----:B------:R-:W-:Y:S01]  /*0920*/  FFMA.FTZ R17, R17, R8, R12 ;  /* 0x0000000811117223 */ /* 0x000fe2000001000c */
[----:B------:R-:W-:Y:S02]  /*0930*/  HADD2.F32 R4, -RZ, R18.H0_H0 ;  /* 0x20000012ff047230 */ /* 0x000fe40000004100 */
[----:B------:R-:W-:Y:S02]  /*0940*/  HADD2.F32 R5, -RZ, R22.H0_H0 ;  /* 0x20000016ff057230 */ /* 0x000fe40000004100 */
[----:B------:R-:W-:Y:S01]  /*0950*/  FFMA.FTZ R26, R9, R28, R26 ;  /* 0x0000001c091a7223 */ /* 0x000fe2000001001a */
[----:B------:R-:W-:Y:S02]  /*0960*/  HADD2.F32 R27, -RZ, R10.H1_H1 ;  /* 0x3000000aff1b7230 */ /* 0x000fe40000004100 */
[----:B------:R-:W-:-:S02]  /*0970*/  HADD2.F32 R14, -RZ, R14.H1_H1 ;  /* 0x3000000eff0e7230 */ /* 0x000fc40000004100 */
[----:B------:R-:W-:Y:S01]  /*0980*/  FFMA.FTZ R17, R4, R5, R17 ;  /* 0x0000000504117223 */ /* 0x000fe20000010011 */
[----:B------:R-:W-:Y:S02]  /*0990*/  HADD2.F32 R18, -RZ, R18.H1_H1 ;  /* 0x30000012ff127230 */ /* 0x000fe40000004100 */
[----:B------:R-:W-:Y:S02]  /*09a0*/  HADD2.F32 R9, -RZ, R22.H1_H1 ;  /* 0x30000016ff097230 */ /* 0x000fe40000004100 */
[----:B------:R-:W-:Y:S01]  /*09b0*/  FFMA.FTZ R27, R27, R14, R26 ;  /* 0x0000000e1b1b7223 */ /* 0x000fe2000001001a */
        /* <DEDUP_REMOVED lines=9> */
[----:B------:R-:W-:-:S03]  /*0a50*/  FFMA.FTZ R10, R11, R32, R10 ;  /* 0x000000200b0a7223 */ /* 0x000fc6000001000a */
[----:B------:R-:W-:Y:S02]  /*0a60*/  FFMA.FTZ R19, R19, R8, R4 ;  /* 0x0000000813137223 */ /* 0x000fe40000010004 */
[----:B------:R-:W0:Y:S01]  /*0a70*/  SHFL.BFLY PT, R5, R10, 0x4, 0x1f ;  /* 0x0c801f000a057f89 */ /* 0x000e2200000e0000 */
[----:B------:R-:W1:Y:S03]  /*0a80*/  LDC.64 R8, c[0x0][0x2d0] ;  /* 0x0000b400ff087b82 */ /* 0x000e660000000a00 */
[----:B------:R-:W2:Y:S01]  /*0a90*/  SHFL.BFLY PT, R4, R19, 0x4, 0x1f ;  /* 0x0c801f0013047f89 */ /* 0x000ea200000e0000 */
[----:B0-----:R-:W-:Y:S01]  /*0aa0*/  FADD.FTZ R11, R10, R5 ;  /* 0x000000050a0b7221 */ /* 0x001fe20000010000 */
[----:B------:R-:W-:Y:S01]  /*0ab0*/  SHF.L.U32 R10, R0, 0x2, RZ ;  /* 0x00000002000a7819 */ /* 0x000fe200000006ff */
[----:B--2---:R-:W-:-:S03]  /*0ac0*/  FADD.FTZ R14, R19, R4 ;  /* 0x00000004130e7221 */ /* 0x004fc60000010000 */
[----:B------:R-:W0:Y:S04]  /*0ad0*/  SHFL.BFLY PT, R4, R11, 0x2, 0x1f ;  /* 0x0c401f000b047f89 */ /* 0x000e2800000e0000 */
[----:B------:R-:W2:Y:S01]  /*0ae0*/  SHFL.BFLY PT, R5, R14, 0x2, 0x1f ;  /* 0x0c401f000e057f89 */ /* 0x000ea200000e0000 */
[----:B0-----:R-:W-:Y:S01]  /*0af0*/  FADD.FTZ R12, R11, R4 ;  /* 0x000000040b0c7221 */ /* 0x001fe20000010000 */
[----:B--2---:R-:W-:-:S04]  /*0b00*/  FADD.FTZ R15, R14, R5 ;  /* 0x000000050e0f7221 */ /* 0x004fc80000010000 */
[----:B------:R-:W0:Y:S01]  /*0b10*/  SHFL.BFLY PT, R13, R12, 0x1, 0x1f ;  /* 0x0c201f000c0d7f89 */ /* 0x000e2200000e0000 */
[----:B------:R-:W2:Y:S03]  /*0b20*/  LDC.64 R4, c[0x0][0x2d8] ;  /* 0x0000b600ff047b82 */ /* 0x000ea60000000a00 */
[----:B------:R-:W3:Y:S01]  /*0b30*/  SHFL.BFLY PT, R16, R15, 0x1, 0x1f ;  /* 0x0c201f000f107f89 */ /* 0x000ee200000e0000 */
[----:B0-----:R-:W-:Y:S01]  /*0b40*/  FADD.FTZ R17, R12, R13 ;  /* 0x0000000d0c117221 */ /* 0x001fe20000010000 */
[----:B---3--:R-:W-:Y:S01]  /*0b50*/  FADD.FTZ R20, R15, R16 ;  /* 0x000000100f147221 */ /* 0x008fe20000010000 */
[----:B-1----:R-:W-:Y:S06]  /*0b60*/  @P3 BRA `(.L_x_21) ;  /* 0x00000000004c3947 */ /* 0x002fec0003800000 */
[----:B------:R-:W0:Y:S01]  /*0b70*/  LDC.64 R18, c[0x0][0x278] ;  /* 0x00009e00ff127b82 */ /* 0x000e220000000a00 */
[----:B------:R-:W-:Y:S01]  /*0b80*/  SHF.R.S32.HI R25, RZ, 0x1f, R24 ;  /* 0x0000001fff197819 */ /* 0x000fe20000011418 */
[----:B------:R-:W-:-:S06]  /*0b90*/  ULDC.64 UR12, c[0x0][0x260] ;  /* 0x00009800000c7ab9 */ /* 0x000fcc0000000a00 */
[----:B------:R-:W1:Y:S01]  /*0ba0*/  LDC.64 R12, c[0x0][0x280] ;  /* 0x0000a000ff0c7b82 */ /* 0x000e620000000a00 */
[C---:B0-----:R-:W-:Y:S02]  /*0bb0*/  IMAD R16, R18.reuse, UR10, RZ ;  /* 0x0000000a12107c24 */ /* 0x041fe4000f8e02ff */
[----:B------:R-:W-:-:S04]  /*0bc0*/  IMAD.WIDE.U32 R14, R18, UR8, R24 ;  /* 0x00000008120e7c25 */ /* 0x000fc8000f8e0018 */
[----:B------:R-:W-:Y:S02]  /*0bd0*/  IMAD R11, R19, UR8, R16 ;  /* 0x00000008130b7c24 */ /* 0x000fe4000f8e0210 */
[----:B-1----:R-:W-:-:S03]  /*0be0*/  IMAD R16, R12, UR11, RZ ;  /* 0x0000000b0c107c24 */ /* 0x002fc6000f8e02ff */
[----:B------:R-:W-:Y:S01]  /*0bf0*/  IADD3 R15, R15, R11, RZ ;  /* 0x0000000b0f0f7210 */ /* 0x000fe20007ffe0ff */
[----:B------:R-:W-:Y:S02]  /*0c00*/  IMAD R13, R13, UR9, R16 ;  /* 0x000000090d0d7c24 */ /* 0x000fe4000f8e0210 */
[----:B------:R-:W-:-:S03]  /*0c10*/  IMAD.WIDE.U32 R14, R12, UR9, R14 ;  /* 0x000000090c0e7c25 */ /* 0x000fc6000f8e000e */
[----:B------:R-:W-:-:S04]  /*0c20*/  IADD3 R11, P3, R6, R14, RZ ;  /* 0x0000000e060b7210 */ /* 0x000fc80007f7e0ff */
[----:B------:R-:W-:Y:S02]  /*0c30*/  IADD3.X R14, R7, R15, R13, P3, !PT ;  /* 0x0000000f070e7210 */ /* 0x000fe40001ffe40d */
[C---:B------:R-:W-:Y:S02]  /*0c40*/  LEA R6, P3, R11.reuse, UR12, 0x2 ;  /* 0x0000000c0b067c11 */ /* 0x040fe4000f8610ff */
[----:B------:R-:W-:Y:S02]  /*0c50*/  FSEL R13, R20, RZ, !P2 ;  /* 0x000000ff140d7208 */ /* 0x000fe40005000000 */
[----:B------:R-:W-:Y:S02]  /*0c60*/  LEA.HI.X R7, R11, UR13, R14, 0x2, P3 ;  /* 0x0000000d0b077c11 */ /* 0x000fe400098f140e */
[----:B------:R-:W-:-:S03]  /*0c70*/  FSEL R11, R17, RZ, !P1 ;  /* 0x000000ff110b7208 */ /* 0x000fc60004800000 */
[----:B------:R0:W-:Y:S04]  /*0c80*/  STG.E desc[UR6][R6.64+0x80], R13 ;  /* 0x0000800d06007986 */ /* 0x0001e8000c101906 */
[----:B------:R0:W-:Y:S02]  /*0c90*/  STG.E desc[UR6][R6.64], R11 ;  /* 0x0000000b06007986 */ /* 0x0001e4000c101906 */
.L_x_21:
[----:B------:R-:W-:Y:S05]  /*0ca0*/  BSYNC B0 ;  /* 0x0000000000007941 */ /* 0x000fea0003800000 */
.L_x_20:
[----:B------:R-:W-:Y:S01]  /*0cb0*/  UIADD3 UR4, UR4, 0x3f, URZ ;  /* 0x0000003f04047890 */ /* 0x000fe2000fffe03f */
[----:B0-----:R-:W-:Y:S01]  /*0cc0*/  SHF.R.S32.HI R6, RZ, 0x1f, R10 ;  /* 0x0000001fff067819 */ /* 0x001fe2000001140a */
[----:B------:R-:W-:Y:S01]  /*0cd0*/  BSSY B0, `(.L_x_22) ;  /* 0x0000025000007945 */ /* 0x000fe20003800000 */
[----:B------:R-:W-:Y:S01]  /*0ce0*/  IADD3 R10, P1, R3, R10, RZ ;  /* 0x0000000a030a7210 */ /* 0x000fe20007f3e0ff */
[----:B------:R-:W-:-:S03]  /*0cf0*/  USHF.R.S32.HI UR5, URZ, 0x1f, UR4 ;  /* 0x0000001f3f057899 */ /* 0x000fc60008011404 */
[----:B------:R-:W-:Y:S01]  /*0d00*/  LEA.HI.X.SX32 R11, R3, R6, 0x1, P1 ;  /* 0x00000006030b7211 */ /* 0x000fe200008f0eff */
[----:B------:R-:W-:Y:S01]  /*0d10*/  IMAD R6, R8, UR10, RZ ;  /* 0x0000000a08067c24 */ /* 0x000fe2000f8e02ff */
[----:B------:R-:W-:-:S03]  /*0d20*/  ULEA.HI UR5, UR5, UR4, URZ, 0x6 ;  /* 0x0000000405057291 */ /* 0x000fc6000f8f303f */
[----:B------:R-:W-:Y:S01]  /*0d30*/  IMAD R3, R9, UR8, R6 ;  /* 0x0000000809037c24 */ /* 0x000fe2000f8e0206 */
[----:B------:R-:W-:Y:S01]  /*0d40*/  ULOP3.LUT UR5, UR5, 0xffffffc0, URZ, 0xc0, !UPT ;  /* 0xffffffc005057892 */ /* 0x000fe2000f8ec03f */
[----:B------:R-:W-:-:S04]  /*0d50*/  IMAD.WIDE.U32 R8, R8, UR8, R10 ;  /* 0x0000000808087c25 */ /* 0x000fc8000f8e000a */
[----:B--2---:R-:W-:Y:S01]  /*0d60*/  IMAD R6, R4, UR11, RZ ;  /* 0x0000000b04067c24 */ /* 0x004fe2000f8e02ff */
[----:B------:R-:W-:Y:S02]  /*0d70*/  IADD3 R9, R9, R3, RZ ;  /* 0x0000000309097210 */ /* 0x000fe40007ffe0ff */
[----:B------:R-:W-:Y:S01]  /*0d80*/  IADD3 R3, -R24, UR5, RZ ;  /* 0x0000000518037c10 */ /* 0x000fe2000fffe1ff */
[----:B------:R-:W-:Y:S02]  /*0d90*/  IMAD R11, R5, UR9, R6 ;  /* 0x00000009050b7c24 */ /* 0x000fe4000f8e0206 */
[----:B------:R-:W-:Y:S01]  /*0da0*/  IMAD.WIDE.U32 R4, R4, UR9, R8 ;  /* 0x0000000904047c25 */ /* 0x000fe2000f8e0008 */
[----:B------:R-:W-:-:S04]  /*0db0*/  ISETP.GE.OR P0, PT, R0, R3, P0 ;  /* 0x000000030000720c */ /* 0x000fc80000706670 */
[----:B------:R-:W-:-:S09]  /*0dc0*/  IADD3 R11, R5, R11, RZ ;  /* 0x0000000b050b7210 */ /* 0x000fd20007ffe0ff */
[----:B------:R-:W-:Y:S05]  /*0dd0*/  @P0 BRA `(.L_x_23) ;  /* 0x0000000000500947 */ /* 0x000fea0003800000 */
[----:B------:R-:W0:Y:S01]  /*0de0*/  LDC.64 R12, c[0x0][0x2a8] ;  /* 0x0000aa00ff0c7b82 */ /* 0x000e220000000a00 */
[----:B------:R-:W-:Y:S01]  /*0df0*/  SHF.R.S32.HI R3, RZ, 0x1f, R0 ;  /* 0x0000001fff037819 */ /* 0x000fe20000011400 */
[----:B------:R-:W-:Y:S01]  /*0e00*/  ULDC.64 UR4, c[0x0][0x2a0] ;  /* 0x0000a80000047ab9 */ /* 0x000fe20000000a00 */
[----:B------:R-:W-:-:S04]  /*0e10*/  IADD3 R6, P0, R24, R0, RZ ;  /* 0x0000000018067210 */ /* 0x000fc80007f1e0ff */
[----:B------:R-:W-:Y:S01]  /*0e20*/  LEA.HI.X.SX32 R7, R24, R3, 0x1, P0 ;  /* 0x0000000318077211 */ /* 0x000fe200000f0eff */
[----:B------:R-:W1:Y:S01]  /*0e30*/  LDC.64 R14, c[0x0][0x2b0] ;  /* 0x0000ac00ff0e7b82 */ /* 0x000e620000000a00 */
[----:B-----5:R-:W-:Y:S01]  /*0e40*/  FSETP.NEU.FTZ.AND P0, PT, R30, -INF , PT ;  /* 0xff8000001e00780b */ /* 0x020fe20003f1d000 */
[C---:B0-----:R-:W-:Y:S02]  /*0e50*/  IMAD R8, R12.reuse, UR10, RZ ;  /* 0x0000000a0c087c24 */ /* 0x041fe4000f8e02ff */
[----:B------:R-:W-:-:S04]  /*0e60*/  IMAD.WIDE.U32 R6, R12, UR8, R6 ;  /* 0x000000080c067c25 */ /* 0x000fc8000f8e0006 */
[----:B------:R-:W-:Y:S02]  /*0e70*/  IMAD R3, R13, UR8, R8 ;  /* 0x000000080d037c24 */ /* 0x000fe4000f8e0208 */
[----:B-1----:R-:W-:-:S03]  /*0e80*/  IMAD R8, R14, UR11, RZ ;  /* 0x0000000b0e087c24 */ /* 0x002fc6000f8e02ff */
[----:B------:R-:W-:Y:S01]  /*0e90*/  IADD3 R7, R7, R3, RZ ;  /* 0x0000000307077210 */ /* 0x000fe20007ffe0ff */
[----:B------:R-:W-:Y:S02]  /*0ea0*/  IMAD R9, R15, UR9, R8 ;  /* 0x000000090f097c24 */ /* 0x000fe4000f8e0208 */
[----:B------:R-:W-:Y:S01]  /*0eb0*/  FMUL.FTZ R3, R30, 1.4426950216293334961 ;  /* 0x3fb8aa3b1e037820 */ /* 0x000fe20000410000 */
[----:B------:R-:W-:-:S04]  /*0ec0*/  IMAD.WIDE.U32 R6, R14, UR9, R6 ;  /* 0x000000090e067c25 */ /* 0x000fc8000f8e0006 */
[----:B------:R-:W-:Y:S02]  /*0ed0*/  FSEL R3, R3, RZ, P0 ;  /* 0x000000ff03037208 */ /* 0x000fe40000000000 */
[----:B------:R-:W-:Y:S02]  /*0ee0*/  IADD3 R7, R7, R9, RZ ;  /* 0x0000000907077210 */ /* 0x000fe40007ffe0ff */
[----:B------:R-:W-:-:S04]  /*0ef0*/  LEA R8, P1, R6, UR4, 0x2 ;  /* 0x0000000406087c11 */ /* 0x000fc8000f8210ff */
[----:B------:R-:W-:-:S05]  /*0f00*/  LEA.HI.X R9, R6, UR5, R7, 0x2, P1 ;  /* 0x0000000506097c11 */ /* 0x000fca00088f1407 */
[----:B------:R0:W-:Y:S04]  /*0f10*/  STG.E desc[UR6][R8.64], R3 ;  /* 0x0000000308007986 */ /* 0x0001e8000c101906 */
.L_x_23:
[----:B------:R-:W-:Y:S05]  /*0f20*/  BSYNC B0 ;  /* 0x0000000000007941 */ /* 0x000fea0003800000 */
.L_x_22:
[----:B------:R-:W-:Y:S01]  /*0f30*/  ULDC.64 UR12, c[0x0][0x2e8] ;  /* 0x0000ba00000c7ab9 */ /* 0x000fe20000000a00 */
[----:B------:R-:W-:Y:S01]  /*0f40*/  ULDC.64 UR4, c[0x0][0x2b8] ;  /* 0x0000ae0000047ab9 */ /* 0x000fe20000000a00 */
[----:B------:R-:W-:Y:S02]  /*0f50*/  ISETP.NE.U32.AND P0, PT, RZ, UR12, PT ;  /* 0x0000000cff007c0c */ /* 0x000fe4000bf05070 */
[C---:B------:R-:W-:Y:S02]  /*0f60*/  LEA R6, P1, R4.reuse, UR4, 0x2 ;  /* 0x0000000404067c11 */ /* 0x040fe4000f8210ff */
[----:B------:R-:W-:Y:S02]  /*0f70*/  ISETP.NE.AND.EX P0, PT, RZ, UR13, PT, P0 ;  /* 0x0000000dff007c0c */ /* 0x000fe4000bf05300 */
[----:B------:R-:W-:Y:S02]  /*0f80*/  LEA.HI.X R7, R4, UR5, R11, 0x2, P1 ;  /* 0x0000000504077c11 */ /* 0x000fe400088f140b */
[----:B------:R-:W-:-:S03]  /*0f90*/  ISETP.NE.OR P0, PT, R0, RZ, !P0 ;  /* 0x000000ff0000720c */ /* 0x000fc60004705670 */
[----:B------:R1:W-:Y:S04]  /*0fa0*/  STG.E.128 desc[UR6][R6.64], RZ ;  /* 0x000000ff06007986 */ /* 0x0003e8000c101d06 */
[----:B------:R1:W-:Y:S04]  /*0fb0*/  STG.E.128 desc[UR6][R6.64+0x1000], RZ ;  /* 0x001000ff06007986 */ /* 0x0003e8000c101d06 */
[----:B------:R1:W-:Y:S04]  /*0fc0*/  STG.E.128 desc[UR6][R6.64+0x2000], RZ ;  /* 0x002000ff06007986 */ /* 0x0003e8000c101d06 */
[----:B------:R1:W-:Y:S01]  /*0fd0*/  STG.E.128 desc[UR6][R6.64+0x3000], RZ ;  /* 0x003000ff06007986 */ /* 0x0003e2000c101d06 */
[----:B------:R-:W-:Y:S05]  /*0fe0*/  @P0 EXIT ;  /* 0x000000000000094d */ /* 0x000fea0003800000 */
[----:B0-----:R-:W0:Y:S08]  /*0ff0*/  LDC R3, c[0x0][0x2e0] ;  /* 0x0000b800ff037b82 */ /* 0x001e300000000800 */
[----:B-1----:R-:W1:Y:S08]  /*1000*/  LDC R7, c[0x0][0x220] ;  /* 0x00008800ff077b82 */ /* 0x002e700000000800 */
[----:B------:R-:W2:Y:S01]  /*1010*/  LDC.64 R4, c[0x0][0x2e8] ;  /* 0x0000ba00ff047b82 */ /* 0x000ea20000000a00 */
[----:B0-----:R-:W-:-:S04]  /*1020*/  IMAD R2, R2, R3, UR9 ;  /* 0x0000000902027e24 */ /* 0x001fc8000f8e0203 */
[----:B-1----:R-:W-:-:S04]  /*1030*/  IMAD R3, R2, R7, UR8 ;  /* 0x0000000802037e24 */ /* 0x002fc8000f8e0207 */
[----:B--2---:R-:W-:-:S05]  /*1040*/  IMAD.WIDE R2, R3, 0x4, R4 ;  /* 0x0000000403027825 */ /* 0x004fca00078e0204 */
[----:B------:R-:W-:Y:S01]  /*1050*/  STG.E desc[UR6][R2.64], RZ ;  /* 0x000000ff02007986 */ /* 0x000fe2000c101906 */
[----:B------:R-:W-:Y:S05]  /*1060*/  EXIT ;  /* 0x000000000000794d */ /* 0x000fea0003800000 */
.L_x_24:
        /* <DEDUP_REMOVED lines=9> */
.L_x_106:


//--------------------- .text._ZN7cutlass13device_kernelIN5flash19enable_sm80_to_sm89INS1_16FlashAttnBwdSm80INS1_25CollectiveMainloopBwdSm80ILi2ELi2EN4cute5tupleIJNS5_1CILi64EEENS7_ILi128EEES8_EEENS_6half_tEfNS_4arch4Sm80ELb1ELb0ELb1ELb1ELb0ELb0ELb0ELb0ELi2ELi2ELi4ELi2ELb1EEENS1_21CollectiveEpilogueBwdISA_SB_SD_Li256ELb1ELb0ELi2EEENS1_25SingleTileBwdLPTSchedulerILb1ELi128ELb0EEEEEEEEEvNT_6ParamsE --------------------------
	.section	.text._ZN7cutlass13device_kernelIN5flash19enable_sm80_to_sm89INS1_16FlashAttnBwdSm80INS1_25CollectiveMainloopBwdSm80ILi2ELi2EN4cute5tupleIJNS5_1CILi64EEENS7_ILi128EEES8_EEENS_6half_tEfNS_4arch4Sm80ELb1ELb0ELb1ELb1ELb0ELb0ELb0ELb0ELi2ELi2ELi4ELi2ELb1EEENS1_21CollectiveEpilogueBwdISA_SB_SD_Li256ELb1ELb0ELi2EEENS1_25SingleTileBwdLPTSchedulerILb1ELi128ELb0EEEEEEEEEvNT_6ParamsE,"ax",@progbits
	.align	128
.text._ZN7cutlass13device_kernelIN5flash19enable_sm80_to_sm89INS1_16FlashAttnBwdSm80INS1_25CollectiveMainloopBwdSm80ILi2ELi2EN4cute5tupleIJNS5_1CILi64EEENS7_ILi128EEES8_EEENS_6half_tEfNS_4arch4Sm80ELb1ELb0ELb1ELb1ELb0ELb0ELb0ELb0ELi2ELi2ELi4ELi2ELb1EEENS1_21CollectiveEpilogueBwdISA_SB_SD_Li256ELb1ELb0ELi2EEENS1_25SingleTileBwdLPTSchedulerILb1ELi128ELb0EEEEEEEEEvNT_6ParamsE:
        .type           _ZN7cutlass13device_kernelIN5flash19enable_sm80_to_sm89INS1_16FlashAttnBwdSm80INS1_25CollectiveMainloopBwdSm80ILi2ELi2EN4cute5tupleIJNS5_1CILi64EEENS7_ILi128EEES8_EEENS_6half_tEfNS_4arch4Sm80ELb1ELb0ELb1ELb1ELb0ELb0ELb0ELb0ELi2ELi2ELi4ELi2ELb1EEENS1_21CollectiveEpilogueBwdISA_SB_SD_Li256ELb1ELb0ELi2EEENS1_25SingleTileBwdLPTSchedulerILb1ELi128ELb0EEEEEEEEEvNT_6ParamsE,@function
        .size           _ZN7cutlass13device_kernelIN5flash19enable_sm80_to_sm89INS1_16FlashAttnBwdSm80INS1_25CollectiveMainloopBwdSm80ILi2ELi2EN4cute5tupleIJNS5_1CILi64EEENS7_ILi128EEES8_EEENS_6half_tEfNS_4arch4Sm80ELb1ELb0ELb1ELb1ELb0ELb0ELb0ELb0ELi2ELi2ELi4ELi2ELb1EEENS1_21CollectiveEpilogueBwdISA_SB_SD_Li256ELb1ELb0ELi2EEENS1_25SingleTileBwdLPTSchedulerILb1ELi128ELb0EEEEEEEEEvNT_6ParamsE,(.L_x_107 - _ZN7cutlass13device_kernelIN5flash19enable_sm80_to_sm89INS1_16FlashAttnBwdSm80INS1_25CollectiveMainloopBwdSm80ILi2ELi2EN4cute5tupleIJNS5_1CILi64EEENS7_ILi128EEES8_EEENS_6half_tEfNS_4arch4Sm80ELb1ELb0ELb1ELb1ELb0ELb0ELb0ELb0ELi2ELi2ELi4ELi2ELb1EEENS1_21CollectiveEpilogueBwdISA_SB_SD_Li256ELb1ELb0ELi2EEENS1_25SingleTileBwdLPTSchedulerILb1ELi128ELb0EEEEEEEEEvNT_6ParamsE)
        .other          _ZN7cutlass13device_kernelIN5flash19enable_sm80_to_sm89INS1_16FlashAttnBwdSm80INS1_25CollectiveMainloopBwdSm80ILi2ELi2EN4cute5tupleIJNS5_1CILi64EEENS7_ILi128EEES8_EEENS_6half_tEfNS_4arch4Sm80ELb1ELb0ELb1ELb1ELb0ELb0ELb0ELb0ELi2ELi2ELi4ELi2ELb1EEENS1_21CollectiveEpilogueBwdISA_SB_SD_Li256ELb1ELb0ELi2EEENS1_25SingleTileBwdLPTSchedulerILb1ELi128ELb0EEEEEEEEEvNT_6ParamsE,@"STO_CUDA_ENTRY STV_DEFAULT"
_ZN7cutlass13device_kernelIN5flash19enable_sm80_to_sm89INS1_16FlashAttnBwdSm80INS1_25CollectiveMainloopBwdSm80ILi2ELi2EN4cute5tupleIJNS5_1CILi64EEENS7_ILi128EEES8_EEENS_6half_tEfNS_4arch4Sm80ELb1ELb0ELb1ELb1ELb0ELb0ELb0ELb0ELi2ELi2ELi4ELi2ELb1EEENS1_21CollectiveEpilogueBwdISA_SB_SD_Li256ELb1ELb0ELi2EEENS1_25SingleTileBwdLPTSchedulerILb1ELi128ELb0EEEEEEEEEvNT_6ParamsE:
[----:B------:R-:W-:Y:S01]  /*0000*/  LDC R1, c[0x0][0x28] ;  /* 0x00000a00ff017b82 */ /* 0x000fe20000000800 */
[----:B------:R-:W-:Y:S05]  /*0010*/  EXIT ;  /* 0x000000000000794d */ /* 0x000fea0003800000 */
.L_x_25:
        /* <DEDUP_REMOVED lines=14> */
.L_x_107:


//--------------------- .text._ZN7cutlass13device_kernelIN5flash19enable_sm80_to_sm89INS1_16FlashAttnBwdSm80INS1_25CollectiveMainloopBwdSm80ILi2ELi2EN4cute5tupleIJNS5_1CILi64EEENS7_ILi128EEES8_EEENS_6half_tEfNS_4arch4Sm80ELb1ELb0ELb1ELb1ELb1ELb0ELb0ELb0ELi2ELi2ELi4ELi2ELb1EEENS1_21CollectiveEpilogueBwdISA_SB_SD_Li256ELb1ELb0ELi2EEENS1_25SingleTileBwdLPTSchedulerILb1ELi128ELb1EEEEEEEEEvNT_6ParamsE --------------------------
	.section	.text._ZN7cutlass13device_kernelIN5flash19enable_sm80_to_sm89INS1_16FlashAttnBwdSm80INS1_25CollectiveMainloopBwdSm80ILi2ELi2EN4cute5tupleIJNS5_1CILi64EEENS7_ILi128EEES8_EEENS_6half_tEfNS_4arch4Sm80ELb1ELb0ELb1ELb1ELb1ELb0ELb0ELb0ELi2ELi2ELi4ELi2ELb1EEENS1_21CollectiveEpilogueBwdISA_SB_SD_Li256ELb1ELb0ELi2EEENS1_25SingleTileBwdLPTSchedulerILb1ELi128ELb1EEEEEEEEEvNT_6ParamsE,"ax",@progbits
	.align	128
.text._ZN7cutlass13device_kernelIN5flash19enable_sm80_to_sm89INS1_16FlashAttnBwdSm80INS1_25CollectiveMainloopBwdSm80ILi2ELi2EN4cute5tupleIJNS5_1CILi64EEENS7_ILi128EEES8_EEENS_6half_tEfNS_4arch4Sm80ELb1ELb0ELb1ELb1ELb1ELb0ELb0ELb0ELi2ELi2ELi4ELi2ELb1EEENS1_21CollectiveEpilogueBwdISA_SB_SD_Li256ELb1ELb0ELi2EEENS1_25SingleTileBwdLPTSchedulerILb1ELi128ELb1EEEEEEEEEvNT_6ParamsE:
        .type           _ZN7cutlass13device_kernelIN5flash19enable_sm80_to_sm89INS1_16FlashAttnBwdSm80INS1_25CollectiveMainloopBwdSm80ILi2ELi2EN4cute5tupleIJNS5_1CILi64EEENS7_ILi128EEES8_EEENS_6half_tEfNS_4arch4Sm80ELb1ELb0ELb1ELb1ELb1ELb0ELb0ELb0ELi2ELi2ELi4ELi2ELb1EEENS1_21CollectiveEpilogueBwdISA_SB_SD_Li256ELb1ELb0ELi2EEENS1_25SingleTileBwdLPTSchedulerILb1ELi128ELb1EEEEEEEEEvNT_6ParamsE,@function
        .size           _ZN7cutlass13device_kernelIN5flash19enable_sm80_to_sm89INS1_16FlashAttnBwdSm80INS1_25CollectiveMainloopBwdSm80ILi2ELi2EN4cute5tupleIJNS5_1CILi64EEENS7_ILi128EEES8_EEENS_6half_tEfNS_4arch4Sm80ELb1ELb0ELb1ELb1ELb1ELb0ELb0ELb0ELi2ELi2ELi4ELi2ELb1EEENS1_21CollectiveEpilogueBwdISA_SB_SD_Li256ELb1ELb0ELi2EEENS1_25SingleTileBwdLPTSchedulerILb1ELi128ELb1EEEEEEEEEvNT_6ParamsE,(.L_x_108 - _ZN7cutlass13device_kernelIN5flash19enable_sm80_to_sm89INS1_16FlashAttnBwdSm80INS1_25CollectiveMainloopBwdSm80ILi2ELi2EN4cute5tupleIJNS5_1CILi64EEENS7_ILi128EEES8_EEENS_6half_tEfNS_4arch4Sm80ELb1ELb0ELb1ELb1ELb1ELb0ELb0ELb0ELi2ELi2ELi4ELi2ELb1EEENS1_21CollectiveEpilogueBwdISA_SB_SD_Li256ELb1ELb0ELi2EEENS1_25SingleTileBwdLPTSchedulerILb1ELi128ELb1EEEEEEEEEvNT_6ParamsE)
        .other          _ZN7cutlass13device_kernelIN5flash19enable_sm80_to_sm89INS1_16FlashAttnBwdSm80INS1_25CollectiveMainloopBwdSm80ILi2ELi2EN4cute5tupleIJNS5_1CILi64EEENS7_ILi128EEES8_EEENS_6half_tEfNS_4arch4Sm80ELb1ELb0ELb1ELb1ELb1ELb0ELb0ELb0ELi2ELi2ELi4ELi2ELb1EEENS1_21CollectiveEpilogueBwdISA_SB_SD_Li256ELb1ELb0ELi2EEENS1_25SingleTileBwdLPTSchedulerILb1ELi128ELb1EEEEEEEEEvNT_6ParamsE,@"STO_CUDA_ENTRY STV_DEFAULT"
_ZN7cutlass13device_kernelIN5flash19enable_sm80_to_sm89INS1_16FlashAttnBwdSm80INS1_25CollectiveMainloopBwdSm80ILi2ELi2EN4cute5tupleIJNS5_1CILi64EEENS7_ILi128EEES8_EEENS_6half_tEfNS_4arch4Sm80ELb1ELb0ELb1ELb1ELb1ELb0ELb0ELb0ELi2ELi2ELi4ELi2ELb1EEENS1_21CollectiveEpilogueBwdISA_SB_SD_Li256ELb1ELb0ELi2EEENS1_25SingleTileBwdLPTSchedulerILb1ELi128ELb1EEEEEEEEEvNT_6ParamsE:
[----:B------:R-:W-:Y:S01]  /*0000*/  LDC R1, c[0x0][0x28] ;  /* 0x00000a00ff017b82 */ /* 0x000fe20000000800 */
[----:B------:R-:W-:Y:S05]  /*0010*/  EXIT ;  /* 0x000000000000794d */ /* 0x000fea0003800000 */
.L_x_26:
        /* <DEDUP_REMOVED lines=14> */
.L_x_108:


//--------------------- .text._ZN7cutlass13device_kernelIN5flash19enable_sm80_to_sm89INS1_16FlashAttnBwdSm80INS1_25CollectiveMainloopBwdSm80ILi2ELi2EN4cute5tupleIJNS5_1CILi64EEENS7_ILi128EEES8_EEENS_6half_tEfNS_4arch4Sm80ELb1ELb0ELb1ELb1ELb0ELb0ELb0ELb0ELi2ELi2ELi4ELi2ELb1EEENS1_24CollectiveEpilogueBwdGQAISA_fSD_Li256ELb1ELb0EEENS1_25SingleTileBwdLPTSchedulerILb1ELi128ELb0EEEEEEEEEvNT_6ParamsE --------------------------
	.section	.text._ZN7cutlass13device_kernelIN5flash19enable_sm80_to_sm89INS1_16FlashAttnBwdSm80INS1_25CollectiveMainloopBwdSm80ILi2ELi2EN4cute5tupleIJNS5_1CILi64EEENS7_ILi128EEES8_EEENS_6half_tEfNS_4arch4Sm80ELb1ELb0ELb1ELb1ELb0ELb0ELb0ELb0ELi2ELi2ELi4ELi2ELb1EEENS1_24CollectiveEpilogueBwdGQAISA_fSD_Li256ELb1ELb0EEENS1_25SingleTileBwdLPTSchedulerILb1ELi128ELb0EEEEEEEEEvNT_6ParamsE,"ax",@progbits
	.align	128
.text._ZN7cutlass13device_kernelIN5flash19enable_sm80_to_sm89INS1_16FlashAttnBwdSm80INS1_25CollectiveMainloopBwdSm80ILi2ELi2EN4cute5tupleIJNS5_1CILi64EEENS7_ILi128EEES8_EEENS_6half_tEfNS_4arch4Sm80ELb1ELb0ELb1ELb1ELb0ELb0ELb0ELb0ELi2ELi2ELi4ELi2ELb1EEENS1_24CollectiveEpilogueBwdGQAISA_fSD_Li256ELb1ELb0EEENS1_25SingleTileBwdLPTSchedulerILb1ELi128ELb0EEEEEEEEEvNT_6ParamsE:
        .type           _ZN7cutlass13device_kernelIN5flash19enable_sm80_to_sm89INS1_16FlashAttnBwdSm80INS1_25CollectiveMainloopBwdSm80ILi2ELi2EN4cute5tupleIJNS5_1CILi64EEENS7_ILi128EEES8_EEENS_6half_tEfNS_4arch4Sm80ELb1ELb0ELb1ELb1ELb0ELb0ELb0ELb0ELi2ELi2ELi4ELi2ELb1EEENS1_24CollectiveEpilogueBwdGQAISA_fSD_Li256ELb1ELb0EEENS1_25SingleTileBwdLPTSchedulerILb1ELi128ELb0EEEEEEEEEvNT_6ParamsE,@function
        .size           _ZN7cutlass13device_kernelIN5flash19enable_sm80_to_sm89INS1_16FlashAttnBwdSm80INS1_25CollectiveMainloopBwdSm80ILi2ELi2EN4cute5tupleIJNS5_1CILi64EEENS7_ILi128EEES8_EEENS_6half_tEfNS_4arch4Sm80ELb1ELb0ELb1ELb1ELb0ELb0ELb0ELb0ELi2ELi2ELi4ELi2ELb1EEENS1_24CollectiveEpilogueBwdGQAISA_fSD_Li256ELb1ELb0EEENS1_25SingleTileBwdLPTSchedulerILb1ELi128ELb0EEEEEEEEEvNT_6ParamsE,(.L_x_109 - _ZN7cutlass13device_kernelIN5flash19enable_sm80_to_sm89INS1_16FlashAttnBwdSm80INS1_25CollectiveMainloopBwdSm80ILi2ELi2EN4cute5tupleIJNS5_1CILi64EEENS7_ILi128EEES8_EEENS_6half_tEfNS_4arch4Sm80ELb1ELb0ELb1ELb1ELb0ELb0ELb0ELb0ELi2ELi2ELi4ELi2ELb1EEENS1_24CollectiveEpilogueBwdGQAISA_fSD_Li256ELb1ELb0EEENS1_25SingleTileBwdLPTSchedulerILb1ELi128ELb0EEEEEEEEEvNT_6ParamsE)
        .other          _ZN7cutlass13device_kernelIN5flash19enable_sm80_to_sm89INS1_16FlashAttnBwdSm80INS1_25CollectiveMainloopBwdSm80ILi2ELi2EN4cute5tupleIJNS5_1CILi64EEENS7_ILi128EEES8_EEENS_6half_tEfNS_4arch4Sm80ELb1ELb0ELb1ELb1ELb0ELb0ELb0ELb0ELi2ELi2ELi4ELi2ELb1EEENS1_24CollectiveEpilogueBwdGQAISA_fSD_Li256ELb1ELb0EEENS1_25SingleTileBwdLPTSchedulerILb1ELi128ELb0EEEEEEEEEvNT_6ParamsE,@"STO_CUDA_ENTRY STV_DEFAULT"
_ZN7cutlass13device_kernelIN5flash19enable_sm80_to_sm89INS1_16FlashAttnBwdSm80INS1_25CollectiveMainloopBwdSm80ILi2ELi2EN4cute5tupleIJNS5_1CILi64EEENS7_ILi128EEES8_EEENS_6half_tEfNS_4arch4Sm80ELb1ELb0ELb1ELb1ELb0ELb0ELb0ELb0ELi2ELi2ELi4ELi2ELb1EEENS1_24CollectiveEpilogueBwdGQAISA_fSD_Li256ELb1ELb0EEENS1_25SingleTileBwdLPTSchedulerILb1ELi128ELb0EEEEEEEEEvNT_6ParamsE:
[----:B------:R-:W-:Y:S01]  /*0000*/  LDC R1, c[0x0][0x28] ;  /* 0x00000a00ff017b82 */ /* 0x000fe20000000800 */
[----:B------:R-:W-:Y:S05]  /*0010*/  EXIT ;  /* 0x000000000000794d */ /* 0x000fea0003800000 */
.L_x_27:
        /* <DEDUP_REMOVED lines=14> */
.L_x_109:


//--------------------- .text._ZN7cutlass13device_kernelIN5flash32FlashAttnBwdPostprocessConvertdQIN4cute5tupleIJNS3_1CILi64EEES6_EEENS_6half_tEfNS_4arch4Sm80ELi256ENS3_8TiledMMAINS3_8MMA_AtomIJNS3_28SM80_16x8x16_F32F16F16F32_TNEEEENS3_6LayoutINS4_IJNS5_ILi2EEENS5_ILi4EEENS5_ILi1EEEEEENS4_IJSI_SG_NS5_ILi0EEEEEEEENS4_IJNS5_ILi32EEES6_NS5_ILi16EEEEEEEELb0EEEEEvNT_6ParamsE --------------------------
	.section	.text._ZN7cutlass13device_kernelIN5flash32FlashAttnBwdPostprocessConvertdQIN4cute5tupleIJNS3_1CILi64EEES6_EEENS_6half_tEfNS_4arch4Sm80ELi256ENS3_8TiledMMAINS3_8MMA_AtomIJNS3_28SM80_16x8x16_F32F16F16F32_TNEEEENS3_6LayoutINS4_IJNS5_ILi2EEENS5_ILi4EEENS5_ILi1EEEEEENS4_IJSI_SG_NS5_ILi0EEEEEEEENS4_IJNS5_ILi32EEES6_NS5_ILi16EEEEEEEELb0EEEEEvNT_6ParamsE,"ax",@progbits
	.align	128
.text._ZN7cutlass13device_kernelIN5flash32FlashAttnBwdPostprocessConvertdQIN4cute5tupleIJNS3_1CILi64EEES6_EEENS_6half_tEfNS_4arch4Sm80ELi256ENS3_8TiledMMAINS3_8MMA_AtomIJNS3_28SM80_16x8x16_F32F16F16F32_TNEEEENS3_6LayoutINS4_IJNS5_ILi2EEENS5_ILi4EEENS5_ILi1EEEEEENS4_IJSI_SG_NS5_ILi0EEEEEEEENS4_IJNS5_ILi32EEES6_NS5_ILi16EEEEEEEELb0EEEEEvNT_6ParamsE:
        .type           _ZN7cutlass13device_kernelIN5flash32FlashAttnBwdPostprocessConvertdQIN4cute5tupleIJNS3_1CILi64EEES6_EEENS_6half_tEfNS_4arch4Sm80ELi256ENS3_8TiledMMAINS3_8MMA_AtomIJNS3_28SM80_16x8x16_F32F16F16F32_TNEEEENS3_6LayoutINS4_IJNS5_ILi2EEENS5_ILi4EEENS5_ILi1EEEEEENS4_IJSI_SG_NS5_ILi0EEEEEEEENS4_IJNS5_ILi32EEES6_NS5_ILi16EEEEEEEELb0EEEEEvNT_6ParamsE,@function
        .size           _ZN7cutlass13device_kernelIN5flash32FlashAttnBwdPostprocessConvertdQIN4cute5tupleIJNS3_1CILi64EEES6_EEENS_6half_tEfNS_4arch4Sm80ELi256ENS3_8TiledMMAINS3_8MMA_AtomIJNS3_28SM80_16x8x16_F32F16F16F32_TNEEEENS3_6LayoutINS4_IJNS5_ILi2EEENS5_ILi4EEENS5_ILi1EEEEEENS4_IJSI_SG_NS5_ILi0EEEEEEEENS4_IJNS5_ILi32EEES6_NS5_ILi16EEEEEEEELb0EEEEEvNT_6ParamsE,(.L_x_110 - _ZN7cutlass13device_kernelIN5flash32FlashAttnBwdPostprocessConvertdQIN4cute5tupleIJNS3_1CILi64EEES6_EEENS_6half_tEfNS_4arch4Sm80ELi256ENS3_8TiledMMAINS3_8MMA_AtomIJNS3_28SM80_16x8x16_F32F16F16F32_TNEEEENS3_6LayoutINS4_IJNS5_ILi2EEENS5_ILi4EEENS5_ILi1EEEEEENS4_IJSI_SG_NS5_ILi0EEEEEEEENS4_IJNS5_ILi32EEES6_NS5_ILi16EEEEEEEELb0EEEEEvNT_6ParamsE)
        .other          _ZN7cutlass13device_kernelIN5flash32FlashAttnBwdPostprocessConvertdQIN4cute5tupleIJNS3_1CILi64EEES6_EEENS_6half_tEfNS_4arch4Sm80ELi256ENS3_8TiledMMAINS3_8MMA_AtomIJNS3_28SM80_16x8x16_F32F16F16F32_TNEEEENS3_6LayoutINS4_IJNS5_ILi2EEENS5_ILi4EEENS5_ILi1EEEEEENS4_IJSI_SG_NS5_ILi0EEEEEEEENS4_IJNS5_ILi32EEES6_NS5_ILi16EEEEEEEELb0EEEEEvNT_6ParamsE,@"STO_CUDA_ENTRY STV_DEFAULT"
_ZN7cutlass13device_kernelIN5flash32FlashAttnBwdPostprocessConvertdQIN4cute5tupleIJNS3_1CILi64EEES6_EEENS_6half_tEfNS_4arch4Sm80ELi256ENS3_8TiledMMAINS3_8MMA_AtomIJNS3_28SM80_16x8x16_F32F16F16F32_TNEEEENS3_6LayoutINS4_IJNS5_ILi2EEENS5_ILi4EEENS5_ILi1EEEEEENS4_IJSI_SG_NS5_ILi0EEEEEEEENS4_IJNS5_ILi32EEES6_NS5_ILi16EEEEEEEELb0EEEEEvNT_6ParamsE:
[----:B------:R-:W-:Y:S08]  /*0000*/  LDC R1, c[0x0][0x28] ;  /* 0x00000a00ff017b82 */ /* 0x000ff00000000800 */
[----:B------:R-:W0:Y:S01]  /*0010*/  LDC.64 R8, c[0x0][0x278] ;  /* 0x00009e00ff087b82 */ /* 0x000e220000000a00 */
[----:B------:R-:W1:Y:S01]  /*0020*/  S2R R7, SR_CTAID.Z ;  /* 0x0000000000077919 */ /* 0x000e620000002700 */
[----:B------:R-:W-:Y:S01]  /*0030*/  ULDC.64 UR4, c[0x0][0x270] ;  /* 0x00009c0000047ab9 */ /* 0x000fe20000000a00 */
[----:B------:R-:W-:Y:S01]  /*0040*/  ULDC.64 UR6, c[0x0][0x208] ;  /* 0x0000820000067ab9 */ /* 0x000fe20000000a00 */
[----:B------:R-:W-:-:S04]  /*0050*/  ISETP.NE.U32.AND P0, PT, RZ, UR4, PT ;  /* 0x00000004ff007c0c */ /* 0x000fc8000bf05070 */
[----:B------:R-:W1:Y:S01]  /*0060*/  LDC.64 R4, c[0x0][0x270] ;  /* 0x00009c00ff047b82 */ /* 0x000e620000000a00 */
[----:B------:R-:W-:Y:S02]  /*0070*/  ISETP.NE.AND.EX P0, PT, RZ, UR5, PT, P0 ;  /* 0x00000005ff007c0c */ /* 0x000fe4000bf05300 */
[----:B0-----:R-:W-:-:S04]  /*0080*/  ISETP.NE.U32.AND P1, PT, R8, RZ, PT ;  /* 0x000000ff0800720c */ /* 0x001fc80003f25070 */
[----:B------:R-:W-:Y:S01]  /*0090*/  ISETP.NE.AND.EX P1, PT, R9, RZ, PT, P1 ;  /* 0x000000ff0900720c */ /* 0x000fe20003f25310 */
[----:B------:R-:W-:Y:S01]  /*00a0*/  ULDC UR8, c[0x0][0x240] ;  /* 0x0000900000087ab9 */ /* 0x000fe20000000800 */
[----:B-1----:R-:W-:-:S11]  /*00b0*/  IMAD.WIDE R4, R7, 0x4, R4 ;  /* 0x0000000407047825 */ /* 0x002fd600078e0204 */
[----:B------:R-:W0:Y:S01]  /*00c0*/  @P1 LDC.64 R8, c[0x0][0x278] ;  /* 0x00009e00ff081b82 */ /* 0x000e220000000a00 */
[----:B------:R-:W-:Y:S01]  /*00d0*/  IMAD.U32 R0, RZ, RZ, UR8 ;  /* 0x00000008ff007e24 */ /* 0x000fe2000f8e00ff */
[----:B------:R1:W5:Y:S01]  /*00e0*/  @P0 LDG.E R2, desc[UR6][R4.64] ;  /* 0x0000000604020981 */ /* 0x000362000c1e1900 */
[----:B------:R-:W2:Y:S01]  /*00f0*/  S2R R3, SR_CTAID.X ;  /* 0x0000000000037919 */ /* 0x000ea20000002500 */
[----:B0-----:R-:W-:-:S05]  /*0100*/  @P1 IMAD.WIDE R8, R7, 0x4, R8 ;  /* 0x0000000407081825 */ /* 0x001fca00078e0208 */
[----:B------:R1:W5:Y:S01]  /*0110*/  @P1 LDG.E R0, desc[UR6][R8.64] ;  /* 0x0000000608001981 */ /* 0x000362000c1e1900 */
[----:B--2---:R-:W-:Y:S01]  /*0120*/  IMAD.SHL.U32 R21, R3, 0x40, RZ ;  /* 0x0000004003157824 */ /* 0x004fe200078e00ff */
[----:B------:R-:W-:Y:S06]  /*0130*/  @P1 BRA `(.L_x_28) ;  /* 0x0000000000101947 */ /* 0x000fec0003800000 */
[----:B------:R-:W-:Y:S05]  /*0140*/  @!P0 BRA `(.L_x_28) ;  /* 0x00000000000c8947 */ /* 0x000fea0003800000 */
[----:B-1----:R-:W2:Y:S04]  /*0150*/  LDG.E R9, desc[UR6][R4.64] ;  /* 0x0000000604097981 */ /* 0x002ea8000c1e1900 */
[----:B-----5:R-:W2:Y:S02]  /*0160*/  LDG.E R0, desc[UR6][R4.64+0x4] ;  /* 0x0000040604007981 */ /* 0x020ea4000c1e1900 */
[----:B--2---:R-:W-:-:S07]  /*0170*/  IMAD.IADD R0, R0, 0x1, -R9 ;  /* 0x0000000100007824 */ /* 0x004fce00078e0a09 */
.L_x_28:
[----:B------:R-:W-:Y:S02]  /*0180*/  ISETP.NE.U32.AND P1, PT, RZ, UR4, PT ;  /* 0x00000004ff007c0c */ /* 0x000fe4000bf25070 */
[----:B-----5:R-:W-:Y:S02]  /*0190*/  ISETP.LE.AND P2, PT, R0, R21, PT ;  /* 0x000000150000720c */ /* 0x020fe40003f43270 */
[----:B------:R-:W-:-:S13]  /*01a0*/  ISETP.NE.AND.EX P1, PT, RZ, UR5, PT, P1 ;  /* 0x00000005ff007c0c */ /* 0x000fda000bf25310 */
[----:B------:R-:W-:Y:S05]  /*01b0*/  @P1 EXIT P2 ;  /* 0x000000000000194d */ /* 0x000fea0001000000 */
[----:B------:R-:W0:Y:S01]  /*01c0*/  S2R R22, SR_TID.X ;  /* 0x0000000000167919 */ /* 0x000e220000002100 */
[----:B-1----:R-:W-:Y:S01]  /*01d0*/  @P0 IMAD R4, R7, 0x40, R2 ;  /* 0x0000004007040824 */ /* 0x002fe200078e0202 */
[----:B------:R-:W1:Y:S01]  /*01e0*/  S2UR UR8, SR_CTAID.Y ;  /* 0x00000000000879c3 */ /* 0x000e620000002600 */
[----:B------:R-:W-:Y:S01]  /*01f0*/  CS2R R8, SRZ ;  /* 0x0000000000087805 */ /* 0x000fe2000001ff00 */
[----:B------:R-:W-:Y:S01]  /*0200*/  IMAD.SHL.U32 R13, R3, 0x1000, RZ ;  /* 0x00001000030d7824 */ /* 0x000fe200078e00ff */
[----:B------:R-:W-:Y:S01]  /*0210*/  SHF.R.S32.HI R23, RZ, 0x1f, R7 ;  /* 0x0000001fff177819 */ /* 0x000fe20000011407 */
[----:B------:R-:W-:Y:S01]  /*0220*/  ULDC.64 UR4, c[0x0][0x230] ;  /* 0x00008c0000047ab9 */ /* 0x000fe20000000a00 */
[----:B------:R-:W-:Y:S02]  /*0230*/  @P0 SHF.R.S32.HI R5, RZ, 0x1f, R4 ;  /* 0x0000001fff050819 */ /* 0x000fe40000011404 */
[----:B------:R-:W-:Y:S02]  /*0240*/  SEL R23, R23, RZ, !P1 ;  /* 0x000000ff17177207 */ /* 0x000fe40004800000 */
[----:B------:R-:W-:-:S02]  /*0250*/  @P0 LEA.HI R6, R5, R4, RZ, 0x6 ;  /* 0x0000000405060211 */ /* 0x000fc400078f30ff */
[----:B------:R-:W2:Y:S01]  /*0260*/  LDC.64 R4, c[0x0][0x228] ;  /* 0x00008a00ff047b82 */ /* 0x000ea20000000a00 */
[----:B------:R-:W-:Y:S01]  /*0270*/  SEL R20, R7, RZ, !P1 ;  /* 0x000000ff07147207 */ /* 0x000fe20004800000 */
[----:B------:R-:W-:Y:S02]  /*0280*/  IMAD R7, R23, UR4, RZ ;  /* 0x0000000417077c24 */ /* 0x000fe4000f8e02ff */
[----:B------:R-:W-:Y:S02]  /*0290*/  @P0 IMAD.SHL.U32 R6, R6, 0x40, RZ ;  /* 0x0000004006060824 */ /* 0x000fe400078e00ff */
[----:B------:R-:W-:-:S03]  /*02a0*/  IMAD R7, R20, UR5, R7 ;  /* 0x0000000514077c24 */ /* 0x000fc6000f8e0207 */
[----:B------:R-:W-:Y:S01]  /*02b0*/  @P0 LOP3.LUT R11, R6, 0xfffff000, RZ, 0xc0, !PT ;  /* 0xfffff000060b0812 */ /* 0x000fe200078ec0ff */
[----:B-1----:R-:W-:-:S04]  /*02c0*/  USHF.R.S32.HI UR9, URZ, 0x1f, UR8 ;  /* 0x0000001f3f097899 */ /* 0x002fc80008011408 */
[--C-:B------:R-:W-:Y:S01]  /*02d0*/  @P0 IMAD.MOV.U32 R8, RZ, RZ, R11.reuse ;  /* 0x000000ffff080224 */ /* 0x100fe200078e000b */
[----:B------:R-:W-:Y:S02]  /*02e0*/  @P0 SHF.R.S32.HI R9, RZ, 0x1f, R11 ;  /* 0x0000001fff090819 */ /* 0x000fe4000001140b */
[----:B------:R-:W-:Y:S01]  /*02f0*/  SHF.R.S32.HI R11, RZ, 0x1f, R13 ;  /* 0x0000001fff0b7819 */ /* 0x000fe2000001140d */
[----:B0-----:R-:W-:-:S05]  /*0300*/  IMAD.SHL.U32 R26, R22, 0x4, RZ ;  /* 0x00000004161a7824 */ /* 0x001fca00078e00ff */
[----:B------:R-:W-:Y:S01]  /*0310*/  IADD3 R8, P2, P3, R8, R26, R13 ;  /* 0x0000001a08087210 */ /* 0x000fe20007b5e00d */
[----:B--2---:R-:W-:Y:S01]  /*0320*/  IMAD R10, R4, UR9, RZ ;  /* 0x00000009040a7c24 */ /* 0x004fe2000f8e02ff */
[----:B------:R-:W-:-:S04]  /*0330*/  SHF.R.S32.HI R6, RZ, 0x1f, R26 ;  /* 0x0000001fff067819 */ /* 0x000fc8000001141a */
[----:B------:R-:W-:Y:S01]  /*0340*/  IADD3.X R9, R9, R6, R11, P2, P3 ;  /* 0x0000000609097210 */ /* 0x000fe200017e640b */
[----:B------:R-:W-:Y:S02]  /*0350*/  IMAD R11, R5, UR8, R10 ;  /* 0x00000008050b7c24 */ /* 0x000fe4000f8e020a */
[----:B------:R-:W-:-:S04]  /*0360*/  IMAD.WIDE.U32 R4, R4, UR8, R8 ;  /* 0x0000000804047c25 */ /* 0x000fc8000f8e0008 */
[----:B------:R-:W-:Y:S02]  /*0370*/  IMAD.IADD R5, R5, 0x1, R11 ;  /* 0x0000000105057824 */ /* 0x000fe400078e020b */
[----:B------:R-:W-:Y:S01]  /*0380*/  IMAD.WIDE.U32 R4, R20, UR4, R4 ;  /* 0x0000000414047c25 */ /* 0x000fe2000f8e0004 */
[----:B------:R-:W-:-:S03]  /*0390*/  ULDC.64 UR4, c[0x0][0x210] ;  /* 0x0000840000047ab9 */ /* 0x000fc60000000a00 */
[----:B------:R-:W-:Y:S01]  /*03a0*/  IMAD.IADD R5, R5, 0x1, R7 ;  /* 0x0000000105057824 */ /* 0x000fe200078e0207 */
[----:B------:R-:W-:-:S04]  /*03b0*/  LEA R34, P1, R4, UR4, 0x2 ;  /* 0x0000000404227c11 */ /* 0x000fc8000f8210ff */
[----:B------:R-:W-:-:S05]  /*03c0*/  LEA.HI.X R35, R4, UR5, R5, 0x2, P1 ;  /* 0x0000000504237c11 */ /* 0x000fca00088f1405 */
[----:B------:R-:W2:Y:S04]  /*03d0*/  LDG.E.128 R4, desc[UR6][R34.64] ;  /* 0x0000000622047981 */ /* 0x000ea8000c1e1d00 */
[----:B------:R-:W3:Y:S04]  /*03e0*/  LDG.E.128 R8, desc[UR6][R34.64+0x1000] ;  /* 0x0010000622087981 */ /* 0x000ee8000c1e1d00 */
[----:B------:R-:W4:Y:S04]  /*03f0*/  LDG.E.128 R12, desc[UR6][R34.64+0x2000] ;  /* 0x00200006220c7981 */ /* 0x000f28000c1e1d00 */
[----:B------:R0:W5:Y:S01]  /*0400*/  LDG.E.128 R16, desc[UR6][R34.64+0x3000] ;  /* 0x0030000622107981 */ /* 0x000162000c1e1d00 */
[----:B------:R-:W1:Y:S01]  /*0410*/  S2UR UR5, SR_CgaCtaId ;  /* 0x00000000000579c3 */ /* 0x000e620000008800 */
[----:B------:R-:W-:Y:S01]  /*0420*/  SHF.R.S32.HI R29, RZ, 0x1f, R22 ;  /* 0x0000001fff1d7819 */ /* 0x000fe20000011416 */
[----:B------:R-:W-:Y:S01]  /*0430*/  UMOV UR4, 0x400 ;  /* 0x0000040000047882 */ /* 0x000fe20000000000 */
[----:B------:R-:W-:Y:S01]  /*0440*/  VIADDMNMX R21, R0, -R21, 0x40, PT ;  /* 0x0000004000157446 */ /* 0x000fe20003800915 */
[----:B------:R-:W-:Y:S01]  /*0450*/  BSSY B0, `(.L_x_29) ;  /* 0x0000095000007945 */ /* 0x000fe20003800000 */
[----:B------:R-:W-:-:S02]  /*0460*/  LEA.HI R24, R29, R22, RZ, 0x3 ;  /* 0x000000161d187211 */ /* 0x000fc400078f18ff */
[-C--:B------:R-:W-:Y:S02]  /*0470*/  LEA.HI R25, R29, R22.reuse, RZ, 0x2 ;  /* 0x000000161d197211 */ /* 0x080fe400078f10ff */
[----:B0-----:R-:W-:Y:S02]  /*0480*/  LOP3.LUT R35, R24, 0xfffffff8, RZ, 0xc0, !PT ;  /* 0xfffffff818237812 */ /* 0x001fe400078ec0ff */
[--C-:B------:R-:W-:Y:S02]  /*0490*/  SHF.R.S32.HI R30, RZ, 0x2, R25.reuse ;  /* 0x00000002ff1e7819 */ /* 0x100fe40000011419 */
[----:B------:R-:W-:Y:S02]  /*04a0*/  LOP3.LUT R31, R25, 0x7ffffffc, RZ, 0xc0, !PT ;  /* 0x7ffffffc191f7812 */ /* 0x000fe400078ec0ff */
[----:B------:R-:W-:Y:S01]  /*04b0*/  SHF.R.S32.HI R33, RZ, 0x1f, R25 ;  /* 0x0000001fff217819 */ /* 0x000fe20000011419 */
[C---:B------:R-:W-:Y:S01]  /*04c0*/  IMAD.IADD R25, R22.reuse, 0x1, -R35 ;  /* 0x0000000116197824 */ /* 0x040fe200078e0a23 */
[CC--:B------:R-:W-:Y:S01]  /*04d0*/  LEA.HI R32, R29.reuse, R22.reuse, RZ, 0x7 ;  /* 0x000000161d207211 */ /* 0x0c0fe200078f38ff */
[----:B------:R-:W-:Y:S01]  /*04e0*/  IMAD.IADD R31, R22, 0x1, -R31 ;  /* 0x00000001161f7824 */ /* 0x000fe200078e0a1f */
[----:B------:R-:W-:-:S02]  /*04f0*/  LEA.HI R27, R29, R22, RZ, 0x5 ;  /* 0x000000161d1b7211 */ /* 0x000fc400078f28ff */
[----:B------:R-:W-:Y:S01]  /*0500*/  LEA.HI R29, R29, R22, RZ, 0x6 ;  /* 0x000000161d1d7211 */ /* 0x000fe200078f30ff */
[----:B------:R-:W-:Y:S01]  /*0510*/  IMAD.SHL.U32 R32, R32, 0x8, RZ ;  /* 0x0000000820207824 */ /* 0x000fe200078e00ff */
[----:B------:R-:W-:Y:S01]  /*0520*/  SHF.R.S32.HI R28, RZ, 0x5, R27 ;  /* 0x00000005ff1c7819 */ /* 0x000fe2000001141b */
[----:B-1----:R-:W-:Y:S01]  /*0530*/  ULEA UR4, UR5, UR4, 0x18 ;  /* 0x0000000405047291 */ /* 0x002fe2000f8ec03f */
[----:B------:R-:W-:Y:S02]  /*0540*/  SHF.R.S32.HI R34, RZ, 0x1f, R24 ;  /* 0x0000001fff227819 */ /* 0x000fe40000011418 */
[----:B------:R-:W-:Y:S01]  /*0550*/  LEA.HI R27, R27, R28, RZ, 0x1 ;  /* 0x0000001c1b1b7211 */ /* 0x000fe200078f08ff */
[----:B------:R-:W-:Y:S01]  /*0560*/  ULDC UR5, c[0x0][0x268] ;  /* 0x00009a0000057ab9 */ /* 0x000fe20000000800 */
[----:B------:R-:W-:Y:S02]  /*0570*/  LOP3.LUT R32, R32, 0x7ffffc00, RZ, 0xc0, !PT ;  /* 0x7ffffc0020207812 */ /* 0x000fe400078ec0ff */
[----:B------:R-:W-:-:S02]  /*0580*/  LEA R35, R22, UR4, 0x4 ;  /* 0x0000000416237c11 */ /* 0x000fc4000f8e20ff */
[----:B------:R-:W-:Y:S02]  /*0590*/  SHF.R.S32.HI R22, RZ, 0x3, R24 ;  /* 0x00000003ff167819 */ /* 0x000fe40000011418 */
[----:B------:R-:W-:Y:S02]  /*05a0*/  LEA.HI R33, R33, R30, RZ, 0x3 ;  /* 0x0000001e21217211 */ /* 0x000fe400078f18ff */
[----:B------:R-:W-:Y:S01]  /*05b0*/  LEA.HI R34, R34, R22, RZ, 0x2 ;  /* 0x0000001622227211 */ /* 0x000fe200078f10ff */
[----:B------:R-:W-:Y:S01]  /*05c0*/  VIADD R0, R22, 0x20 ;  /* 0x0000002016007836 */ /* 0x000fe20000000000 */
[----:B------:R-:W-:Y:S01]  /*05d0*/  LOP3.LUT R37, R27, 0xfffffffe, RZ, 0xc0, !PT ;  /* 0xfffffffe1b257812 */ /* 0x000fe200078ec0ff */
[----:B------:R-:W-:Y:S01]  /*05e0*/  IMAD R27, R31, 0x2, R32 ;  /* 0x000000021f1b7824 */ /* 0x000fe200078e0220 */
[----:B------:R-:W-:Y:S02]  /*05f0*/  LOP3.LUT R33, R33, 0xfffffff8, RZ, 0xc0, !PT ;  /* 0xfffffff821217812 */ /* 0x000fe400078ec0ff */
[----:B------:R-:W-:Y:S01]  /*0600*/  LOP3.LUT R31, R34, 0xffffffc, RZ, 0xc0, !PT ;  /* 0x0ffffffc221f7812 */ /* 0x000fe200078ec0ff */
[----:B------:R-:W-:Y:S01]  /*0610*/  IMAD.IADD R28, R28, 0x1, -R37 ;  /* 0x000000011c1c7824 */ /* 0x000fe200078e0a25 */
[----:B------:R-:W-:Y:S01]  /*0620*/  SHF.R.S32.HI R34, RZ, 0x6, R29 ;  /* 0x00000006ff227819 */ /* 0x000fe2000001141d */
[----:B------:R-:W-:Y:S01]  /*0630*/  IMAD.IADD R24, R30, 0x1, -R33 ;  /* 0x000000011e187824 */ /* 0x000fe200078e0a21 */
[----:B------:R-:W-:Y:S01]  /*0640*/  LEA.HI R36, R25, R25, RZ, 0x1 ;  /* 0x0000001919247211 */ /* 0x000fe200078f08ff */
[----:B------:R-:W-:-:S02]  /*0650*/  IMAD.IADD R37, R22, 0x1, -R31 ;  /* 0x0000000116257824 */ /* 0x000fc400078e0a1f */
[C---:B------:R-:W-:Y:S02]  /*0660*/  IMAD R27, R28.reuse, 0x100, R27 ;  /* 0x000001001c1b7824 */ /* 0x040fe400078e021b */
[----:B------:R-:W-:Y:S01]  /*0670*/  IMAD.SHL.U32 R28, R28, 0x40, RZ ;  /* 0x000000401c1c7824 */ /* 0x000fe200078e00ff */
[----:B--2---:R-:W-:Y:S04]  /*0680*/  STS.128 [R35], R4 ;  /* 0x0000000423007388 */ /* 0x004fe80000000c00 */
[----:B---3--:R0:W-:Y:S04]  /*0690*/  STS.128 [R35+0x1000], R8 ;  /* 0x0010000823007388 */ /* 0x0081e80000000c00 */
[----:B----4-:R-:W-:Y:S04]  /*06a0*/  STS.128 [R35+0x2000], R12 ;  /* 0x0020000c23007388 */ /* 0x010fe80000000c00 */
[----:B-----5:R1:W-:Y:S01]  /*06b0*/  STS.128 [R35+0x3000], R16 ;  /* 0x0030001023007388 */ /* 0x0203e20000000c00 */
[----:B------:R-:W-:Y:S01]  /*06c0*/  BAR.SYNC.DEFER_BLOCKING 0x0 ;  /* 0x0000000000007b1d */ /* 0x000fe20000010000 */
[----:B0-----:R-:W-:Y:S01]  /*06d0*/  IMAD.SHL.U32 R8, R25, 0x8, RZ ;  /* 0x0000000819087824 */ /* 0x001fe200078e00ff */
[----:B------:R-:W-:-:S02]  /*06e0*/  LOP3.LUT R25, R28, 0x40, RZ, 0xc0, !PT ;  /* 0x000000401c197812 */ /* 0x000fc400078ec0ff */
[----:B-1----:R-:W-:Y:S01]  /*06f0*/  SHF.R.S32.HI R19, RZ, 0x1f, R24 ;  /* 0x0000001fff137819 */ /* 0x002fe20000011418 */
[----:B------:R-:W-:Y:S02]  /*0700*/  IMAD.SHL.U32 R17, R34, 0x8, RZ ;  /* 0x0000000822117824 */ /* 0x000fe400078e00ff */
[----:B------:R-:W-:Y:S01]  /*0710*/  IMAD.SHL.U32 R18, R36, 0x200, RZ ;  /* 0x0000020024127824 */ /* 0x000fe200078e00ff */
[----:B------:R-:W-:Y:S01]  /*0720*/  LEA.HI R19, R19, R24, RZ, 0x2 ;  /* 0x0000001813137211 */ /* 0x000fe200078f10ff */
[----:B------:R-:W-:-:S03]  /*0730*/  IMAD R16, R34, 0x8, R37 ;  /* 0x0000000822107824 */ /* 0x000fc600078e0225 */
[----:B------:R-:W-:Y:S01]  /*0740*/  LOP3.LUT R35, R18, 0x7ffffc00, RZ, 0xc0, !PT ;  /* 0x7ffffc0012237812 */ /* 0x000fe200078ec0ff */
[C---:B------:R-:W-:Y:S01]  /*0750*/  IMAD.SHL.U32 R28, R19.reuse, 0x10, RZ ;  /* 0x00000010131c7824 */ /* 0x040fe200078e00ff */
[----:B------:R-:W-:Y:S01]  /*0760*/  LOP3.LUT R19, R19, 0x7fffffc, RZ, 0xc0, !PT ;  /* 0x07fffffc13137812 */ /* 0x000fe200078ec0ff */
[----:B------:R-:W0:Y:S01]  /*0770*/  LDS R15, [R26+UR4+0x1c00] ;  /* 0x001c00041a0f7984 */ /* 0x000e220008000800 */
[----:B------:R-:W-:Y:S01]  /*0780*/  LOP3.LUT R18, R25, 0x8, R8, 0xf8, !PT ;  /* 0x0000000819127812 */ /* 0x000fe200078ef808 */
[----:B------:R-:W-:Y:S01]  /*0790*/  IMAD.U32 R16, R16, 0x10, R35 ;  /* 0x0000001010107824 */ /* 0x000fe200078e0023 */
[----:B------:R-:W-:Y:S01]  /*07a0*/  LOP3.LUT R28, R28, 0x40, RZ, 0xc0, !PT ;  /* 0x000000401c1c7812 */ /* 0x000fe200078ec0ff */
[----:B------:R-:W1:Y:S01]  /*07b0*/  LDS R33, [R26+UR4] ;  /* 0x000000041a217984 */ /* 0x000e620008000800 */
[----:B------:R-:W-:Y:S01]  /*07c0*/  IMAD.IADD R24, R24, 0x1, -R19 ;  /* 0x0000000118187824 */ /* 0x000fe200078e0a13 */
[----:B------:R-:W-:Y:S02]  /*07d0*/  SHF.R.U32.HI R25, RZ, 0x3, R25 ;  /* 0x00000003ff197819 */ /* 0x000fe40000011619 */
[----:B------:R-:W2:Y:S01]  /*07e0*/  LDS R32, [R26+UR4+0x400] ;  /* 0x000400041a207984 */ /* 0x000ea20008000800 */
[----:B------:R-:W-:Y:S01]  /*07f0*/  LOP3.LUT R17, R28, 0x8, R17, 0xf8, !PT ;  /* 0x000000081c117812 */ /* 0x000fe200078ef811 */
[----:B------:R-:W-:Y:S01]  /*0800*/  IMAD R27, R24, 0x10, R27 ;  /* 0x00000010181b7824 */ /* 0x000fe200078e021b */
[----:B------:R-:W-:Y:S01]  /*0810*/  SHF.R.U32.HI R28, RZ, 0x3, R28 ;  /* 0x00000003ff1c7819 */ /* 0x000fe2000001161c */
[----:B------:R-:W3:Y:S01]  /*0820*/  LDS R29, [R26+UR4+0x800] ;  /* 0x000800041a1d7984 */ /* 0x000ee20008000800 */
[----:B------:R-:W-:-:S02]  /*0830*/  LOP3.LUT R25, R18, R25, RZ, 0x3c, !PT ;  /* 0x0000001912197212 */ /* 0x000fc400078e3cff */
[----:B------:R-:W-:Y:S01]  /*0840*/  LOP3.LUT R28, R17, R28, RZ, 0x3c, !PT ;  /* 0x0000001c111c7212 */ /* 0x000fe200078e3cff */
[----:B------:R-:W4:Y:S02]  /*0850*/  LDS R31, [R26+UR4+0xc00] ;  /* 0x000c00041a1f7984 */ /* 0x000f240008000800 */
[----:B------:R-:W-:Y:S02]  /*0860*/  IMAD.IADD R16, R16, 0x1, R25 ;  /* 0x0000000110107824 */ /* 0x000fe400078e0219 */
[----:B------:R-:W5:Y:S04]  /*0870*/  LDS R10, [R26+UR4+0x1000] ;  /* 0x001000041a0a7984 */ /* 0x000f680008000800 */
[----:B------:R-:W5:Y:S04]  /*0880*/  LDS R30, [R26+UR4+0x1400] ;  /* 0x001400041a1e7984 */ /* 0x000f680008000800 */
[----:B------:R-:W5:Y:S04]  /*0890*/  LDS R11, [R26+UR4+0x1800] ;  /* 0x001800041a0b7984 */ /* 0x000f680008000800 */
[----:B------:R-:W5:Y:S04]  /*08a0*/  LDS R4, [R26+UR4+0x2000] ;  /* 0x002000041a047984 */ /* 0x000f680008000800 */
[----:B------:R-:W5:Y:S04]  /*08b0*/  LDS R5, [R26+UR4+0x2400] ;  /* 0x002400041a057984 */ /* 0x000f680008000800 */
[----:B------:R-:W5:Y:S01]  /*08c0*/  LDS R6, [R26+UR4+0x2800] ;  /* 0x002800041a067984 */ /* 0x000f620008000800 */
[----:B0-----:R-:W-:Y:S01]  /*08d0*/  FMUL.FTZ R24, R15, UR5 ;  /* 0x000000050f187c20 */ /* 0x001fe20008410000 */
[----:B------:R-:W-:-:S02]  /*08e0*/  IMAD.IADD R15, R28, 0x1, R27 ;  /* 0x000000011c0f7824 */ /* 0x000fc400078e021b */
[----:B------:R-:W0:Y:S01]  /*08f0*/  LDS R7, [R26+UR4+0x2c00] ;  /* 0x002c00041a077984 */ /* 0x000e220008000800 */
[----:B-1----:R-:W-:Y:S02]  /*0900*/  FMUL.FTZ R17, R33, UR5 ;  /* 0x0000000521117c20 */ /* 0x002fe40008410000 */
[----:B------:R-:W-:Y:S01]  /*0910*/  LEA R27, R15, UR4, 0x1 ;  /* 0x000000040f1b7c11 */ /* 0x000fe2000f8e08ff */
[----:B------:R-:W1:Y:S01]  /*0920*/  LDS R9, [R26+UR4+0x3000] ;  /* 0x003000041a097984 */ /* 0x000e620008000800 */
[----:B--2---:R-:W-:-:S03]  /*0930*/  FMUL.FTZ R32, R32, UR5 ;  /* 0x0000000520207c20 */ /* 0x004fc60008410000 */
[----:B------:R-:W2:Y:S01]  /*0940*/  LDS R12, [R26+UR4+0x3400] ;  /* 0x003400041a0c7984 */ /* 0x000ea20008000800 */
[----:B---3--:R-:W-:Y:S01]  /*0950*/  FMUL.FTZ R18, R29, UR5 ;  /* 0x000000051d127c20 */ /* 0x008fe20008410000 */
[----:B------:R-:W-:Y:S02]  /*0960*/  F2FP.F16.F32.PACK_AB R17, R32, R17 ;  /* 0x000000112011723e */ /* 0x000fe400000000ff */
[----:B------:R-:W3:Y:S01]  /*0970*/  LDS R13, [R26+UR4+0x3800] ;  /* 0x003800041a0d7984 */ /* 0x000ee20008000800 */
[----:B----4-:R-:W-:-:S03]  /*0980*/  FMUL.FTZ R31, R31, UR5 ;  /* 0x000000051f1f7c20 */ /* 0x010fc60008410000 */
[----:B------:R4:W4:Y:S01]  /*0990*/  LDS R14, [R26+UR4+0x3c00] ;  /* 0x003c00041a0e7984 */ /* 0x0009220008000800 */
[----:B-----5:R-:W-:Y:S01]  /*09a0*/  FMUL.FTZ R10, R10, UR5 ;  /* 0x000000050a0a7c20 */ /* 0x020fe20008410000 */
[----:B------:R-:W-:Y:S01]  /*09b0*/  F2FP.F16.F32.PACK_AB R18, R31, R18 ;  /* 0x000000121f12723e */ /* 0x000fe200000000ff */
[----:B------:R-:W-:Y:S01]  /*09c0*/  FMUL.FTZ R19, R30, UR5 ;  /* 0x000000051e137c20 */ /* 0x000fe20008410000 */
[----:B------:R-:W-:Y:S01]  /*09d0*/  STS [R27+0x4000], R17 ;  /* 0x004000111b007388 */ /* 0x000fe20000000800 */
[----:B------:R-:W-:-:S03]  /*09e0*/  FMUL.FTZ R11, R11, UR5 ;  /* 0x000000050b0b7c20 */ /* 0x000fc60008410000 */
[----:B------:R-:W-:Y:S01]  /*09f0*/  F2FP.F16.F32.PACK_AB R19, R19, R10 ;  /* 0x0000000a1313723e */ /* 0x000fe200000000ff */
[----:B------:R5:W-:Y:S01]  /*0a00*/  STS [R27+0x4100], R18 ;  /* 0x004100121b007388 */ /* 0x000be20000000800 */
[----:B------:R-:W-:Y:S01]  /*0a10*/  FMUL.FTZ R4, R4, UR5 ;  /* 0x0000000504047c20 */ /* 0x000fe20008410000 */
[----:B------:R-:W-:Y:S02]  /*0a20*/  F2FP.F16.F32.PACK_AB R24, R24, R11 ;  /* 0x0000000b1818723e */ /* 0x000fe400000000ff */
[----:B------:R-:W-:Y:S01]  /*0a30*/  STS [R27+0x4400], R19 ;  /* 0x004400131b007388 */ /* 0x000fe20000000800 */
[----:B------:R-:W5:Y:S01]  /*0a40*/  LDC.64 R10, c[0x0][0x258] ;  /* 0x00009600ff0a7b82 */ /* 0x000f620000000a00 */
[----:B------:R-:W-:Y:S02]  /*0a50*/  FMUL.FTZ R5, R5, UR5 ;  /* 0x0000000505057c20 */ /* 0x000fe40008410000 */
[----:B------:R-:W-:Y:S01]  /*0a60*/  STS [R27+0x4500], R24 ;  /* 0x004500181b007388 */ /* 0x000fe20000000800 */
[----:B------:R-:W-:-:S02]  /*0a70*/  FMUL.FTZ R6, R6, UR5 ;  /* 0x0000000506067c20 */ /* 0x000fc40008410000 */
[----:B------:R-:W-:Y:S02]  /*0a80*/  F2FP.F16.F32.PACK_AB R15, R5, R4 ;  /* 0x00000004050f723e */ /* 0x000fe400000000ff */
[----:B------:R-:W-:Y:S01]  /*0a90*/  LEA R4, R16, UR4, 0x1 ;  /* 0x0000000410047c11 */ /* 0x000fe2000f8e08ff */
[----:B0-----:R-:W-:Y:S01]  /*0aa0*/  FMUL.FTZ R7, R7, UR5 ;  /* 0x0000000507077c20 */ /* 0x001fe20008410000 */
[----:B------:R-:W-:Y:S01]  /*0ab0*/  UIADD3 UR4, UR4, 0x4000, URZ ;  /* 0x0000400004047890 */ /* 0x000fe2000fffe03f */
[----:B------:R0:W-:Y:S01]  /*0ac0*/  STS [R27+0x5000], R15 ;  /* 0x0050000f1b007388 */ /* 0x0001e20000000800 */
[----:B-1----:R-:W-:Y:S02]  /*0ad0*/  FMUL.FTZ R9, R9, UR5 ;  /* 0x0000000509097c20 */ /* 0x002fe40008410000 */
[----:B------:R-:W-:Y:S01]  /*0ae0*/  F2FP.F16.F32.PACK_AB R25, R7, R6 ;  /* 0x000000060719723e */ /* 0x000fe200000000ff */
[----:B--2---:R-:W-:-:S04]  /*0af0*/  FMUL.FTZ R12, R12, UR5 ;  /* 0x000000050c0c7c20 */ /* 0x004fc80008410000 */
[----:B------:R1:W-:Y:S01]  /*0b00*/  STS [R27+0x5100], R25 ;  /* 0x005100191b007388 */ /* 0x0003e20000000800 */
[----:B---3--:R-:W-:Y:S01]  /*0b10*/  FMUL.FTZ R13, R13, UR5 ;  /* 0x000000050d0d7c20 */ /* 0x008fe20008410000 */
[----:B----4-:R-:W-:Y:S01]  /*0b20*/  F2FP.F16.F32.PACK_AB R26, R12, R9 ;  /* 0x000000090c1a723e */ /* 0x010fe200000000ff */
[----:B-----5:R-:W-:Y:S02]  /*0b30*/  IMAD R18, R10, UR9, RZ ;  /* 0x000000090a127c24 */ /* 0x020fe4000f8e02ff */
[----:B------:R-:W-:Y:S01]  /*0b40*/  FMUL.FTZ R14, R14, UR5 ;  /* 0x000000050e0e7c20 */ /* 0x000fe20008410000 */
[----:B------:R-:W-:Y:S01]  /*0b50*/  ULDC UR5, c[0x0][0x244] ;  /* 0x0000910000057ab9 */ /* 0x000fe20000000800 */
[----:B------:R1:W-:Y:S01]  /*0b60*/  STS [R27+0x5400], R26 ;  /* 0x0054001a1b007388 */ /* 0x0003e20000000800 */
[----:B------:R-:W-:Y:S01]  /*0b70*/  SHF.R.S32.HI R9, RZ, 0x1f, R8 ;  /* 0x0000001fff097819 */ /* 0x000fe20000011408 */
[----:B0-----:R-:W-:Y:S01]  /*0b80*/  IMAD R15, R11, UR8, R18 ;  /* 0x000000080b0f7c24 */ /* 0x001fe2000f8e0212 */
[----:B------:R-:W-:-:S02]  /*0b90*/  F2FP.F16.F32.PACK_AB R14, R14, R13 ;  /* 0x0000000d0e0e723e */ /* 0x000fc400000000ff */
[----:B------:R-:W-:Y:S02]  /*0ba0*/  CS2R R12, SRZ ;  /* 0x00000000000c7805 */ /* 0x000fe4000001ff00 */
[--C-:B------:R-:W-:Y:S01]  /*0bb0*/  @P0 IMAD.MOV.U32 R12, RZ, RZ, R2.reuse ;  /* 0x000000ffff0c0224 */ /* 0x100fe200078e0002 */
[----:B------:R-:W-:Y:S01]  /*0bc0*/  @P0 SHF.R.S32.HI R13, RZ, 0x1f, R2 ;  /* 0x0000001fff0d0819 */ /* 0x000fe20000011402 */
[----:B------:R1:W-:Y:S01]  /*0bd0*/  STS [R27+0x5500], R14 ;  /* 0x0055000e1b007388 */ /* 0x0003e20000000800 */
[----:B------:R-:W-:Y:S01]  /*0be0*/  IMAD.WIDE.U32 R10, R10, UR8, R8 ;  /* 0x000000080a0a7c25 */ /* 0x000fe2000f8e0008 */
[----:B------:R-:W-:Y:S01]  /*0bf0*/  ULDC.64 UR8, c[0x0][0x260] ;  /* 0x0000980000087ab9 */ /* 0x000fe20000000a00 */
[----:B------:R-:W-:Y:S01]  /*0c00*/  BAR.SYNC.DEFER_BLOCKING 0x0 ;  /* 0x0000000000007b1d */ /* 0x000fe20000010000 */
[C---:B------:R-:W-:Y:S01]  /*0c10*/  IADD3 R12, P0, R22.reuse, R12, RZ ;  /* 0x0000000c160c7210 */ /* 0x040fe20007f1e0ff */
[----:B------:R-:W-:Y:S02]  /*0c20*/  IMAD R23, R23, UR8, RZ ;  /* 0x0000000817177c24 */ /* 0x000fe4000f8e02ff */
[----:B------:R-:W-:Y:S01]  /*0c30*/  IMAD.IADD R11, R11, 0x1, R15 ;  /* 0x000000010b0b7824 */ /* 0x000fe200078e020f */
[----:B------:R-:W-:Y:S01]  /*0c40*/  LEA.HI.X.SX32 R13, R22, R13, 0x1, P0 ;  /* 0x0000000d160d7211 */ /* 0x000fe200000f0eff */
[----:B------:R-:W-:Y:S01]  /*0c50*/  IMAD R23, R20, UR9, R23 ;  /* 0x0000000914177c24 */ /* 0x000fe2000f8e0217 */
[----:B------:R-:W-:-:S02]  /*0c60*/  ISETP.GE.AND P0, PT, R8, UR5, PT ;  /* 0x0000000508007c0c */ /* 0x000fc4000bf06270 */
[----:B------:R-:W-:Y:S01]  /*0c70*/  LEA R8, R16, UR4, 0x1 ;  /* 0x0000000410087c11 */ /* 0x000fe2000f8e08ff */
[----:B------:R-:W-:Y:S01]  /*0c80*/  IMAD.WIDE R18, R3, 0x40, R12 ;  /* 0x0000004003127825 */ /* 0x000fe200078e020c */
[-C--:B------:R-:W-:Y:S02]  /*0c90*/  ISETP.GE.OR P1, PT, R22, R21.reuse, P0 ;  /* 0x000000151600720c */ /* 0x080fe40000726670 */
[----:B------:R-:W-:Y:S01]  /*0ca0*/  ISETP.GE.OR P0, PT, R0, R21, P0 ;  /* 0x000000150000720c */ /* 0x000fe20000706670 */
[----:B------:R-:W-:-:S04]  /*0cb0*/  IMAD.WIDE.U32 R20, R20, UR8, R10 ;  /* 0x0000000814147c25 */ /* 0x000fc8000f8e000a */
[----:B------:R-:W-:Y:S01]  /*0cc0*/  IMAD.IADD R13, R21, 0x1, R23 ;  /* 0x00000001150d7824 */ /* 0x000fe200078e0217 */
[----:B------:R-:W0:Y:S05]  /*0cd0*/  LDS.128 R4, [R4+0x4400] ;  /* 0x0044000004047984 */ /* 0x000e2a0000000c00 */
[----:B-1----:R-:W-:Y:S05]  /*0ce0*/  @P1 BRA `(.L_x_30) ;  /* 0x00000000002c1947 */ /* 0x002fea0003800000 */
[----:B------:R-:W1:Y:S01]  /*0cf0*/  LDS.128 R8, [R8] ;  /* 0x0000000008087984 */ /* 0x000e620000000c00 */
[----:B------:R-:W-:Y:S01]  /*0d00*/  ULDC.64 UR4, c[0x0][0x250] ;  /* 0x0000940000047ab9 */ /* 0x000fe20000000a00 */
[----:B------:R-:W-:Y:S02]  /*0d10*/  IMAD.MOV.U32 R12, RZ, RZ, R20 ;  /* 0x000000ffff0c7224 */ /* 0x000fe400078e0014 */
[----:B------:R-:W-:Y:S02]  /*0d20*/  IMAD R15, R19, UR4, RZ ;  /* 0x00000004130f7c24 */ /* 0x000fe4000f8e02ff */
[----:B------:R-:W-:-:S04]  /*0d30*/  IMAD.WIDE.U32 R2, R18, UR4, R12 ;  /* 0x0000000412027c25 */ /* 0x000fc8000f8e000c */
[----:B------:R-:W-:Y:S01]  /*0d40*/  IMAD R15, R18, UR5, R15 ;  /* 0x00000005120f7c24 */ /* 0x000fe2000f8e020f */
[----:B------:R-:W-:Y:S02]  /*0d50*/  ULDC.64 UR4, c[0x0][0x238] ;  /* 0x00008e0000047ab9 */ /* 0x000fe40000000a00 */
[----:B------:R-:W-:Y:S01]  /*0d60*/  LEA R14, P1, R2, UR4, 0x1 ;  /* 0x00000004020e7c11 */ /* 0x000fe2000f8208ff */
[----:B------:R-:W-:-:S05]  /*0d70*/  IMAD.IADD R3, R3, 0x1, R15 ;  /* 0x0000000103037824 */ /* 0x000fca00078e020f */
[----:B------:R-:W-:-:S05]  /*0d80*/  LEA.HI.X R15, R2, UR5, R3, 0x1, P1 ;  /* 0x00000005020f7c11 */ /* 0x000fca00088f0c03 */
[----:B-1----:R1:W-:Y:S02]  /*0d90*/  STG.E.128 desc[UR6][R14.64], R8 ;  /* 0x000000080e007986 */ /* 0x0023e4000c101d06 */
.L_x_30:
[----:B------:R-:W-:Y:S05]  /*0da0*/  BSYNC B0 ;  /* 0x0000000000007941 */ /* 0x000fea0003800000 */
.L_x_29:
[----:B------:R-:W-:Y:S05]  /*0db0*/  @P0 EXIT ;  /* 0x000000000000094d */ /* 0x000fea0003800000 */
[----:B-1----:R-:W-:Y:S01]  /*0dc0*/  IADD3 R9, P0, R18, 0x20, RZ ;  /* 0x0000002012097810 */ /* 0x002fe20007f1e0ff */
[----:B------:R-:W-:Y:S01]  /*0dd0*/  ULDC.64 UR4, c[0x0][0x250] ;  /* 0x0000940000047ab9 */ /* 0x000fe20000000a00 */
[----:B------:R-:W-:Y:S02]  /*0de0*/  IMAD.MOV.U32 R2, RZ, RZ, R20 ;  /* 0x000000ffff027224 */ /* 0x000fe400078e0014 */
[----:B------:R-:W-:Y:S02]  /*0df0*/  IMAD.MOV.U32 R3, RZ, RZ, R13 ;  /* 0x000000ffff037224 */ /* 0x000fe400078e000d */
[----:B------:R-:W-:Y:S02]  /*0e00*/  IMAD.X R18, RZ, RZ, R19, P0 ;  /* 0x000000ffff127224 */ /* 0x000fe400000e0613 */
[----:B------:R-:W-:-:S04]  /*0e10*/  IMAD.WIDE.U32 R2, R9, UR4, R2 ;  /* 0x0000000409027c25 */ /* 0x000fc8000f8e0002 */
[----:B------:R-:W-:-:S04]  /*0e20*/  IMAD R18, R18, UR4, RZ ;  /* 0x0000000412127c24 */ /* 0x000fc8000f8e02ff */
[----:B------:R-:W-:Y:S01]  /*0e30*/  IMAD R9, R9, UR5, R18 ;  /* 0x0000000509097c24 */ /* 0x000fe2000f8e0212 */
[----:B------:R-:W-:Y:S02]  /*0e40*/  ULDC.64 UR4, c[0x0][0x238] ;  /* 0x00008e0000047ab9 */ /* 0x000fe40000000a00 */
[----:B------:R-:W-:Y:S01]  /*0e50*/  LEA R8, P0, R2, UR4, 0x1 ;  /* 0x0000000402087c11 */ /* 0x000fe2000f8008ff */
[----:B------:R-:W-:-:S05]  /*0e60*/  IMAD.IADD R3, R3, 0x1, R9 ;  /* 0x0000000103037824 */ /* 0x000fca00078e0209 */
[----:B------:R-:W-:-:S05]  /*0e70*/  LEA.HI.X R9, R2, UR5, R3, 0x1, P0 ;  /* 0x0000000502097c11 */ /* 0x000fca00080f0c03 */
[----:B0-----:R-:W-:Y:S01]  /*0e80*/  STG.E.128 desc[UR6][R8.64], R4 ;  /* 0x0000000408007986 */ /* 0x001fe2000c101d06 */
[----:B------:R-:W-:Y:S05]  /*0e90*/  EXIT ;  /* 0x000000000000794d */ /* 0x000fea0003800000 */
.L_x_31:
        /* <DEDUP_REMOVED lines=14> */
.L_x_110:


//--------------------- .text._ZN7cutlass13device_kernelIN5flash19enable_sm80_to_sm89INS1_16FlashAttnBwdSm80INS1_25CollectiveMainloopBwdSm80ILi2ELi2EN4cute5tupleIJNS5_1CILi64EEENS7_ILi128EEES8_EEENS_6half_tEfNS_4arch4Sm80ELb1ELb0ELb1ELb1ELb1ELb0ELb0ELb0ELi2ELi2ELi4ELi2ELb1EEENS1_24CollectiveEpilogueBwdGQAISA_fSD_Li256ELb1ELb1EEENS1_25SingleTileBwdLPTSchedulerILb1ELi128ELb1EEEEEEEEEvNT_6ParamsE --------------------------
	.section	.text._ZN7cutlass13device_kernelIN5flash19enable_sm80_to_sm89INS1_16FlashAttnBwdSm80INS1_25CollectiveMainloopBwdSm80ILi2ELi2EN4cute5tupleIJNS5_1CILi64EEENS7_ILi128EEES8_EEENS_6half_tEfNS_4arch4Sm80ELb1ELb0ELb1ELb1ELb1ELb0ELb0ELb0ELi2ELi2ELi4ELi2ELb1EEENS1_24CollectiveEpilogueBwdGQAISA_fSD_Li256ELb1ELb1EEENS1_25SingleTileBwdLPTSchedulerILb1ELi128ELb1EEEEEEEEEvNT_6ParamsE,"ax",@progbits
	.align	128
.text._ZN7cutlass13device_kernelIN5flash19enable_sm80_to_sm89INS1_16FlashAttnBwdSm80INS1_25CollectiveMainloopBwdSm80ILi2ELi2EN4cute5tupleIJNS5_1CILi64EEENS7_ILi128EEES8_EEENS_6half_tEfNS_4arch4Sm80ELb1ELb0ELb1ELb1ELb1ELb0ELb0ELb0ELi2ELi2ELi4ELi2ELb1EEENS1_24CollectiveEpilogueBwdGQAISA_fSD_Li256ELb1ELb1EEENS1_25SingleTileBwdLPTSchedulerILb1ELi128ELb1EEEEEEEEEvNT_6ParamsE:
        .type           _ZN7cutlass13device_kernelIN5flash19enable_sm80_to_sm89INS1_16FlashAttnBwdSm80INS1_25CollectiveMainloopBwdSm80ILi2ELi2EN4cute5tupleIJNS5_1CILi64EEENS7_ILi128EEES8_EEENS_6half_tEfNS_4arch4Sm80ELb1ELb0ELb1ELb1ELb1ELb0ELb0ELb0ELi2ELi2ELi4ELi2ELb1EEENS1_24CollectiveEpilogueBwdGQAISA_fSD_Li256ELb1ELb1EEENS1_25SingleTileBwdLPTSchedulerILb1ELi128ELb1EEEEEEEEEvNT_6ParamsE,@function
        .size           _ZN7cutlass13device_kernelIN5flash19enable_sm80_to_sm89INS1_16FlashAttnBwdSm80INS1_25CollectiveMainloopBwdSm80ILi2ELi2EN4cute5tupleIJNS5_1CILi64EEENS7_ILi128EEES8_EEENS_6half_tEfNS_4arch4Sm80ELb1ELb0ELb1ELb1ELb1ELb0ELb0ELb0ELi2ELi2ELi4ELi2ELb1EEENS1_24CollectiveEpilogueBwdGQAISA_fSD_Li256ELb1ELb1EEENS1_25SingleTileBwdLPTSchedulerILb1ELi128ELb1EEEEEEEEEvNT_6ParamsE,(.L_x_111 - _ZN7cutlass13device_kernelIN5flash19enable_sm80_to_sm89INS1_16FlashAttnBwdSm80INS1_25CollectiveMainloopBwdSm80ILi2ELi2EN4cute5tupleIJNS5_1CILi64EEENS7_ILi128EEES8_EEENS_6half_tEfNS_4arch4Sm80ELb1ELb0ELb1ELb1ELb1ELb0ELb0ELb0ELi2ELi2ELi4ELi2ELb1EEENS1_24CollectiveEpilogueBwdGQAISA_fSD_Li256ELb1ELb1EEENS1_25SingleTileBwdLPTSchedulerILb1ELi128ELb1EEEEEEEEEvNT_6ParamsE)
        .other          _ZN7cutlass13device_kernelIN5flash19enable_sm80_to_sm89INS1_16FlashAttnBwdSm80INS1_25CollectiveMainloopBwdSm80ILi2ELi2EN4cute5tupleIJNS5_1CILi64EEENS7_ILi128EEES8_EEENS_6half_tEfNS_4arch4Sm80ELb1ELb0ELb1ELb1ELb1ELb0ELb0ELb0ELi2ELi2ELi4ELi2ELb1EEENS1_24CollectiveEpilogueBwdGQAISA_fSD_Li256ELb1ELb1EEENS1_25SingleTileBwdLPTSchedulerILb1ELi128ELb1EEEEEEEEEvNT_6ParamsE,@"STO_CUDA_ENTRY STV_DEFAULT"
_ZN7cutlass13device_kernelIN5flash19enable_sm80_to_sm89INS1_16FlashAttnBwdSm80INS1_25CollectiveMainloopBwdSm80ILi2ELi2EN4cute5tupleIJNS5_1CILi64EEENS7_ILi128EEES8_EEENS_6half_tEfNS_4arch4Sm80ELb1ELb0ELb1ELb1ELb1ELb0ELb0ELb0ELi2ELi2ELi4ELi2ELb1EEENS1_24CollectiveEpilogueBwdGQAISA_fSD_Li256ELb1ELb1EEENS1_25SingleTileBwdLPTSchedulerILb1ELi128ELb1EEEEEEEEEvNT_6ParamsE:
[----:B------:R-:W-:Y:S01]  /*0000*/  LDC R1, c[0x0][0x28] ;  /* 0x00000a00ff017b82 */ /* 0x000fe20000000800 */
[----:B------:R-:W-:Y:S05]  /*0010*/  EXIT ;  /* 0x000000000000794d */ /* 0x000fea0003800000 */
.L_x_32:
        /* <DEDUP_REMOVED lines=14> */
.L_x_111:


//--------------------- .text._ZN7cutlass13device_kernelIN5flash22FlashAttnBwdPreprocessIN4cute5tupleIJNS3_1CILi64EEES6_EEENS_6half_tEfNS_4arch4Sm80ELb1ELb1EEEEEvNT_6ParamsE --------------------------
	.section	.text._ZN7cutlass13device_kernelIN5flash22FlashAttnBwdPreprocessIN4cute5tupleIJNS3_1CILi64EEES6_EEENS_6half_tEfNS_4arch4Sm80ELb1ELb1EEEEEvNT_6ParamsE,"ax",@progbits
	.align	128
.text._ZN7cutlass13device_kernelIN5flash22FlashAttnBwdPreprocessIN4cute5tupleIJNS3_1CILi64EEES6_EEENS_6half_tEfNS_4arch4Sm80ELb1ELb1EEEEEvNT_6ParamsE:
        .type           _ZN7cutlass13device_kernelIN5flash22FlashAttnBwdPreprocessIN4cute5tupleIJNS3_1CILi64EEES6_EEENS_6half_tEfNS_4arch4Sm80ELb1ELb1EEEEEvNT_6ParamsE,@function
        .size           _ZN7cutlass13device_kernelIN5flash22FlashAttnBwdPreprocessIN4cute5tupleIJNS3_1CILi64EEES6_EEENS_6half_tEfNS_4arch4Sm80ELb1ELb1EEEEEvNT_6ParamsE,(.L_x_112 - _ZN7cutlass13device_kernelIN5flash22FlashAttnBwdPreprocessIN4cute5tupleIJNS3_1CILi64EEES6_EEENS_6half_tEfNS_4arch4Sm80ELb1ELb1EEEEEvNT_6ParamsE)
        .other          _ZN7cutlass13device_kernelIN5flash22FlashAttnBwdPreprocessIN4cute5tupleIJNS3_1CILi64EEES6_EEENS_6half_tEfNS_4arch4Sm80ELb1ELb1EEEEEvNT_6ParamsE,@"STO_CUDA_ENTRY STV_DEFAULT"
_ZN7cutlass13device_kernelIN5flash22FlashAttnBwdPreprocessIN4cute5tupleIJNS3_1CILi64EEES6_EEENS_6half_tEfNS_4arch4Sm80ELb1ELb1EEEEEvNT_6ParamsE:
[----:B------:R-:W-:Y:S08]  /*0000*/  LDC R1, c[0x0][0x28] ;  /* 0x00000a00ff017b82 */ /* 0x000ff00000000800 */
[----:B------:R-:W0:Y:S01]  /*0010*/  LDC.64 R2, c[0x0][0x2f8] ;  /* 0x0000be00ff027b82 */ /* 0x000e220000000a00 */
[----:B------:R-:W1:Y:S01]  /*0020*/  S2R R0, SR_CTAID.Z ;  /* 0x0000000000007919 */ /* 0x000e620000002700 */
[----:B------:R-:W-:-:S06]  /*0030*/  ULDC.64 UR4, c[0x0][0x208] ;  /* 0x0000820000047ab9 */ /* 0x000fcc0000000a00 */
[----:B------:R-:W2:Y:S08]  /*0040*/  LDC.64 R4, c[0x0][0x2f0] ;  /* 0x0000bc00ff047b82 */ /* 0x000eb00000000a00 */
[----:B------:R-:W1:Y:S01]  /*0050*/  LDC.64 R6, c[0x0][0x2f0] ;  /* 0x0000bc00ff067b82 */ /* 0x000e620000000a00 */
[----:B0-----:R-:W-:-:S04]  /*0060*/  ISETP.NE.U32.AND P1, PT, R2, RZ, PT ;  /* 0x000000ff0200720c */ /* 0x001fc80003f25070 */
[----:B------:R-:W-:Y:S02]  /*0070*/  ISETP.NE.AND.EX P1, PT, R3, RZ, PT, P1 ;  /* 0x000000ff0300720c */ /* 0x000fe40003f25310 */
[----:B--2---:R-:W-:-:S04]  /*0080*/  ISETP.NE.U32.AND P0, PT, R4, RZ, PT ;  /* 0x000000ff0400720c */ /* 0x004fc80003f05070 */
[----:B------:R-:W-:Y:S01]  /*0090*/  ISETP.NE.AND.EX P0, PT, R5, RZ, PT, P0 ;  /* 0x000000ff0500720c */ /* 0x000fe20003f05300 */
[----:B------:R-:W-:Y:S01]  /*00a0*/  ULDC UR6, c[0x0][0x218] ;  /* 0x0000860000067ab9 */ /* 0x000fe20000000800 */
[----:B------:R-:W-:Y:S01]  /*00b0*/  ISETP.NE.U32.AND P2, PT, R4, RZ, PT ;  /* 0x000000ff0400720c */ /* 0x000fe20003f45070 */
[----:B-1----:R-:W-:-:S04]  /*00c0*/  IMAD.WIDE R6, R0, 0x4, R6 ;  /* 0x0000000400067825 */ /* 0x002fc800078e0206 */
[----:B------:R-:W0:Y:S01]  /*00d0*/  @P1 LDC.64 R8, c[0x0][0x2f8] ;  /* 0x0000be00ff081b82 */ /* 0x000e220000000a00 */
[----:B------:R-:W-:-:S05]  /*00e0*/  MOV R4, UR6 ;  /* 0x0000000600047c02 */ /* 0x000fca0008000f00 */
[----:B------:R1:W5:Y:S01]  /*00f0*/  @P0 LDG.E R27, desc[UR4][R6.64] ;  /* 0x00000004061b0981 */ /* 0x000362000c1e1900 */
[----:B------:R-:W-:Y:S01]  /*0100*/  ISETP.NE.AND.EX P2, PT, R5, RZ, PT, P2 ;  /* 0x000000ff0500720c */ /* 0x000fe20003f45320 */
[----:B------:R-:W2:Y:S01]  /*0110*/  S2R R3, SR_CTAID.X ;  /* 0x0000000000037919 */ /* 0x000ea20000002500 */
[----:B------:R-:W3:Y:S01]  /*0120*/  S2R R2, SR_TID.X ;  /* 0x0000000000027919 */ /* 0x000ee20000002100 */
[----:B0-----:R-:W-:-:S05]  /*0130*/  @P1 IMAD.WIDE R8, R0, 0x4, R8 ;  /* 0x0000000400081825 */ /* 0x001fca00078e0208 */
[----:B------:R1:W5:Y:S01]  /*0140*/  @P1 LDG.E R4, desc[UR4][R8.64] ;  /* 0x0000000408041981 */ /* 0x000362000c1e1900 */
[----:B--2---:R-:W-:Y:S01]  /*0150*/  SHF.L.U32 R5, R3, 0x6, RZ ;  /* 0x0000000603057819 */ /* 0x004fe200000006ff */
[----:B---3--:R-:W-:Y:S06]  /*0160*/  @P1 BRA `(.L_x_33) ;  /* 0x0000000000101947 */ /* 0x008fec0003800000 */
[----:B------:R-:W-:Y:S05]  /*0170*/  @!P0 BRA `(.L_x_33) ;  /* 0x00000000000c8947 */ /* 0x000fea0003800000 */
[----:B-1----:R-:W2:Y:S04]  /*0180*/  LDG.E R9, desc[UR4][R6.64] ;  /* 0x0000000406097981 */ /* 0x002ea8000c1e1900 */
[----:B-----5:R-:W2:Y:S02]  /*0190*/  LDG.E R4, desc[UR4][R6.64+0x4] ;  /* 0x0000040406047981 */ /* 0x020ea4000c1e1900 */
[----:B--2---:R-:W-:-:S07]  /*01a0*/  IADD3 R4, -R9, R4, RZ ;  /* 0x0000000409047210 */ /* 0x004fce0007ffe1ff */
.L_x_33:
[----:B-----5:R-:W-:-:S13]  /*01b0*/  ISETP.LE.AND P1, PT, R4, R5, PT ;  /* 0x000000050400720c */ /* 0x020fda0003f23270 */
[----:B------:R-:W-:Y:S05]  /*01c0*/  @P2 EXIT P1 ;  /* 0x000000000000294d */ /* 0x000fea0000800000 */
[----:B------:R-:W0:Y:S01]  /*01d0*/  S2UR UR6, SR_CTAID.Y ;  /* 0x00000000000679c3 */ /* 0x000e220000002600 */
[----:B-1----:R-:W-:Y:S01]  /*01e0*/  SHF.R.S32.HI R7, RZ, 0x1f, R2 ;  /* 0x0000001fff077819 */ /* 0x002fe20000011402 */
[----:B------:R-:W-:Y:S01]  /*01f0*/  BSSY B0, `(.L_x_34) ;  /* 0x0000026000007945 */ /* 0x000fe20003800000 */
[C---:B------:R-:W-:Y:S02]  /*0200*/  ISETP.GT.AND P1, PT, R2.reuse, 0x3f, PT ;  /* 0x0000003f0200780c */ /* 0x040fe40003f24270 */
[----:B------:R-:W-:Y:S02]  /*0210*/  CS2R R12, SRZ ;  /* 0x00000000000c7805 */ /* 0x000fe4000001ff00 */
[----:B------:R-:W-:Y:S02]  /*0220*/  IADD3 R15, -R5, R4, RZ ;  /* 0x00000004050f7210 */ /* 0x000fe40007ffe1ff */
[----:B------:R-:W-:Y:S01]  /*0230*/  LEA.HI R7, R7, R2, RZ, 0x3 ;  /* 0x0000000207077211 */ /* 0x000fe200078f18ff */
[----:B------:R-:W1:Y:S01]  /*0240*/  LDC.64 R16, c[0x0][0x230] ;  /* 0x00008c00ff107b82 */ /* 0x000e620000000a00 */
[----:B------:R-:W-:-:S02]  /*0250*/  ISETP.GE.OR P4, PT, R2, R15, P1 ;  /* 0x0000000f0200720c */ /* 0x000fc40000f86670 */
[----:B------:R-:W-:Y:S02]  /*0260*/  SHF.R.S32.HI R6, RZ, 0x3, R7 ;  /* 0x00000003ff067819 */ /* 0x000fe40000011407 */
[----:B------:R-:W-:Y:S02]  /*0270*/  LOP3.LUT R7, R7, 0xfffffff8, RZ, 0xc0, !PT ;  /* 0xfffffff807077812 */ /* 0x000fe400078ec0ff */
[----:B------:R-:W-:Y:S02]  /*0280*/  SHF.R.S32.HI R25, RZ, 0x1f, R0 ;  /* 0x0000001fff197819 */ /* 0x000fe40000011400 */
[----:B------:R-:W-:Y:S01]  /*0290*/  @P0 SHF.R.S32.HI R13, RZ, 0x1f, R27 ;  /* 0x0000001fff0d0819 */ /* 0x000fe2000001141b */
[----:B------:R-:W-:Y:S01]  /*02a0*/  IMAD.IADD R28, R2, 0x1, -R7 ;  /* 0x00000001021c7824 */ /* 0x000fe200078e0a07 */
[----:B------:R-:W-:Y:S02]  /*02b0*/  @P0 MOV R12, R27 ;  /* 0x0000001b000c0202 */ /* 0x000fe40000000f00 */
[----:B------:R-:W-:-:S02]  /*02c0*/  ISETP.GE.AND P3, PT, R6, R15, PT ;  /* 0x0000000f0600720c */ /* 0x000fc40003f66270 */
[----:B------:R-:W-:Y:S01]  /*02d0*/  SEL R7, R0, RZ, !P2 ;  /* 0x000000ff00077207 */ /* 0x000fe20005000000 */
[----:B0-----:R-:W-:Y:S01]  /*02e0*/  USHF.R.S32.HI UR7, URZ, 0x1f, UR6 ;  /* 0x0000001f3f077899 */ /* 0x001fe20008011406 */
[----:B------:R-:W-:Y:S02]  /*02f0*/  MOV R24, 0x7f800000 ;  /* 0x7f80000000187802 */ /* 0x000fe40000000f00 */
[----:B------:R-:W-:Y:S02]  /*0300*/  SHF.L.U32 R10, R28, 0x3, RZ ;  /* 0x000000031c0a7819 */ /* 0x000fe400000006ff */
[----:B------:R-:W-:Y:S01]  /*0310*/  SEL R25, R25, RZ, !P2 ;  /* 0x000000ff19197207 */ /* 0x000fe20005000000 */
[----:B------:R-:W-:Y:S06]  /*0320*/  @P4 BRA `(.L_x_35) ;  /* 0x0000000000484947 */ /* 0x000fec0003800000 */
[----:B------:R-:W0:Y:S01]  /*0330*/  LDC.64 R18, c[0x0][0x290] ;  /* 0x0000a400ff127b82 */ /* 0x000e220000000a00 */
[----:B------:R-:W-:Y:S01]  /*0340*/  SHF.R.S32.HI R9, RZ, 0x1f, R5 ;  /* 0x0000001fff097819 */ /* 0x000fe20000011405 */
[----:B------:R-:W-:Y:S01]  /*0350*/  ULDC.64 UR8, c[0x0][0x298] ;  /* 0x0000a60000087ab9 */ /* 0x000fe20000000a00 */
[--C-:B------:R-:W-:Y:S02]  /*0360*/  SHF.R.S32.HI R14, RZ, 0x1f, R2.reuse ;  /* 0x0000001fff0e7819 */ /* 0x100fe40000011402 */
[----:B------:R-:W-:-:S04]  /*0370*/  IADD3 R8, P2, P4, R12, R5, R2 ;  /* 0x000000050c087210 */ /* 0x000fc80007c5e002 */
[----:B------:R-:W-:Y:S01]  /*0380*/  IADD3.X R9, R13, R9, R14, P2, P4 ;  /* 0x000000090d097210 */ /* 0x000fe200017e840e */
[C---:B0-----:R-:W-:Y:S02]  /*0390*/  IMAD R14, R18.reuse, UR7, RZ ;  /* 0x00000007120e7c24 */ /* 0x041fe4000f8e02ff */
[----:B------:R-:W-:-:S04]  /*03a0*/  IMAD.WIDE.U32 R8, R18, UR6, R8 ;  /* 0x0000000612087c25 */ /* 0x000fc8000f8e0008 */
[----:B------:R-:W-:Y:S02]  /*03b0*/  IMAD R19, R19, UR6, R14 ;  /* 0x0000000613137c24 */ /* 0x000fe4000f8e020e */
[----:B------:R-:W-:-:S03]  /*03c0*/  IMAD R14, R25, UR8, RZ ;  /* 0x00000008190e7c24 */ /* 0x000fc6000f8e02ff */
[----:B------:R-:W-:Y:S01]  /*03d0*/  IADD3 R9, R9, R19, RZ ;  /* 0x0000001309097210 */ /* 0x000fe20007ffe0ff */
[C---:B------:R-:W-:Y:S02]  /*03e0*/  IMAD R19, R7.reuse, UR9, R14 ;  /* 0x0000000907137c24 */ /* 0x040fe4000f8e020e */
[----:B------:R-:W-:Y:S01]  /*03f0*/  IMAD.WIDE.U32 R8, R7, UR8, R8 ;  /* 0x0000000807087c25 */ /* 0x000fe2000f8e0008 */
[----:B------:R-:W-:-:S04]  /*0400*/  ULDC.64 UR8, c[0x0][0x288] ;  /* 0x0000a20000087ab9 */ /* 0x000fc80000000a00 */
[----:B------:R-:W-:Y:S02]  /*0410*/  IADD3 R9, R9, R19, RZ ;  /* 0x0000001309097210 */ /* 0x000fe40007ffe0ff */
[----:B------:R-:W-:-:S04]  /*0420*/  LEA R18, P2, R8, UR8, 0x2 ;  /* 0x0000000808127c11 */ /* 0x000fc8000f8410ff */
[----:B------:R-:W-:-:S05]  /*0430*/  LEA.HI.X R19, R8, UR9, R9, 0x2, P2 ;  /* 0x0000000908137c11 */ /* 0x000fca00090f1409 */
[----:B------:R0:W5:Y:S04]  /*0440*/  LDG.E R24, desc[UR4][R18.64] ;  /* 0x0000000412187981 */ /* 0x000168000c1e1900 */
.L_x_35:
[----:B------:R-:W-:Y:S05]  /*0450*/  BSYNC B0 ;  /* 0x0000000000007941 */ /* 0x000fea0003800000 */
.L_x_34:
[----:B------:R-:W-:Y:S01]  /*0460*/  ULDC UR8, c[0x0][0x21c] ;  /* 0x0000870000087ab9 */ /* 0x000fe20000000800 */
[----:B------:R-:W2:Y:S01]  /*0470*/  LDC.64 R20, c[0x0][0x250] ;  /* 0x00009400ff147b82 */ /* 0x000ea20000000a00 */
[----:B------:R-:W-:Y:S01]  /*0480*/  ISETP.LT.AND P4, PT, R10, UR8, !P3 ;  /* 0x000000080a007c0c */ /* 0x000fe2000df81270 */
[----:B-1----:R-:W-:Y:S01]  /*0490*/  IMAD R8, R16, UR7, RZ ;  /* 0x0000000710087c24 */ /* 0x002fe2000f8e02ff */
[----:B------:R-:W-:Y:S01]  /*04a0*/  SHF.R.S32.HI R11, RZ, 0x1f, R10 ;  /* 0x0000001fff0b7819 */ /* 0x000fe2000001140a */
[C---:B------:R-:W-:Y:S01]  /*04b0*/  VIADD R14, R6.reuse, 0x20 ;  /* 0x00000020060e7836 */ /* 0x040fe20000000000 */
[----:B------:R-:W-:Y:S01]  /*04c0*/  SHF.R.S32.HI R26, RZ, 0x1f, R6 ;  /* 0x0000001fff1a7819 */ /* 0x000fe20000011406 */
[----:B0-----:R-:W-:Y:S01]  /*04d0*/  IMAD R19, R17, UR6, R8 ;  /* 0x0000000611137c24 */ /* 0x001fe2000f8e0208 */
[----:B------:R-:W-:Y:S01]  /*04e0*/  IADD3 R18, P5, R6, R12, RZ ;  /* 0x0000000c06127210 */ /* 0x000fe20007fbe0ff */
[----:B------:R-:W-:Y:S01]  /*04f0*/  IMAD.WIDE.U32 R16, R16, UR6, R10 ;  /* 0x0000000610107c25 */ /* 0x000fe2000f8e000a */
[----:B------:R-:W-:-:S04]  /*0500*/  ISETP.GE.AND P2, PT, R14, R15, PT ;  /* 0x0000000f0e00720c */ /* 0x000fc80003f46270 */
[----:B------:R-:W-:Y:S01]  /*0510*/  IADD3 R17, R17, R19, RZ ;  /* 0x0000001311117210 */ /* 0x000fe20007ffe0ff */
[----:B------:R-:W0:Y:S01]  /*0520*/  @P4 LDC.64 R8, c[0x0][0x228] ;  /* 0x00008a00ff084b82 */ /* 0x000e220000000a00 */
[----:B------:R-:W-:Y:S02]  /*0530*/  IADD3.X R19, R26, R13, RZ, P5, !PT ;  /* 0x0000000d1a137210 */ /* 0x000fe40002ffe4ff */
[----:B------:R-:W-:Y:S01]  /*0540*/  ISETP.LT.AND P5, PT, R10, UR8, !P2 ;  /* 0x000000080a007c0c */ /* 0x000fe2000d7a1270 */
[----:B------:R-:W-:Y:S02]  /*0550*/  ULDC.64 UR8, c[0x0][0x238] ;  /* 0x00008e0000087ab9 */ /* 0x000fe40000000a00 */
[----:B------:R-:W-:Y:S02]  /*0560*/  IMAD R12, R25, UR8, RZ ;  /* 0x00000008190c7c24 */ /* 0x000fe4000f8e02ff */
[----:B------:R-:W1:Y:S01]  /*0570*/  @P4 LDC.64 R32, c[0x0][0x210] ;  /* 0x00008400ff204b82 */ /* 0x000e620000000a00 */
[----:B------:R-:W-:-:S04]  /*0580*/  IMAD.WIDE.U32 R16, R7, UR8, R16 ;  /* 0x0000000807107c25 */ /* 0x000fc8000f8e0010 */
[C---:B--2---:R-:W-:Y:S02]  /*0590*/  IMAD R22, R20.reuse, UR7, RZ ;  /* 0x0000000714167c24 */ /* 0x044fe4000f8e02ff */
[----:B------:R-:W-:Y:S01]  /*05a0*/  IMAD R13, R7, UR9, R12 ;  /* 0x00000009070d7c24 */ /* 0x000fe2000f8e020c */
[----:B------:R-:W2:Y:S01]  /*05b0*/  @P4 LDC.64 R14, c[0x0][0x248] ;  /* 0x00009200ff0e4b82 */ /* 0x000ea20000000a00 */
[----:B------:R-:W-:Y:S01]  /*05c0*/  IMAD.WIDE R18, R3, 0x40, R18 ;  /* 0x0000004003127825 */ /* 0x000fe200078e0212 */
[----:B------:R-:W-:Y:S01]  /*05d0*/  ULDC.64 UR8, c[0x0][0x258] ;  /* 0x0000960000087ab9 */ /* 0x000fe20000000a00 */
[----:B------:R-:W-:Y:S02]  /*05e0*/  @P5 MOV R36, R16 ;  /* 0x0000001000245202 */ /* 0x000fe40000000f00 */
[----:B------:R-:W-:Y:S01]  /*05f0*/  IMAD R23, R21, UR6, R22 ;  /* 0x0000000615177c24 */ /* 0x000fe2000f8e0216 */
[----:B------:R-:W-:Y:S01]  /*0600*/  IADD3 R17, R17, R13, RZ ;  /* 0x0000000d11117210 */ /* 0x000fe20007ffe0ff */
[----:B------:R-:W-:Y:S01]  /*0610*/  IMAD.WIDE.U32 R20, R20, UR6, R10 ;  /* 0x0000000614147c25 */ /* 0x000fe2000f8e000a */
[----:B------:R-:W3:Y:S03]  /*0620*/  @P4 LDC.64 R30, c[0x0][0x240] ;  /* 0x00009000ff1e4b82 */ /* 0x000ee60000000a00 */
[-C--:B0-----:R-:W-:Y:S01]  /*0630*/  @P4 IMAD R12, R19, R8.reuse, RZ ;  /* 0x00000008130c4224 */ /* 0x081fe200078e02ff */
[----:B------:R-:W-:Y:S01]  /*0640*/  IADD3 R21, R21, R23, RZ ;  /* 0x0000001715157210 */ /* 0x000fe20007ffe0ff */
[----:B------:R-:W-:-:S04]  /*0650*/  @P4 IMAD.WIDE.U32 R10, R18, R8, R16 ;  /* 0x00000008120a4225 */ /* 0x000fc800078e0010 */
[----:B------:R-:W-:Y:S01]  /*0660*/  @P4 IMAD R13, R18, R9, R12 ;  /* 0x00000009120d4224 */ /* 0x000fe200078e020c */
[----:B-1----:R-:W-:Y:S01]  /*0670*/  @P4 LEA R32, P6, R10, R32, 0x1 ;  /* 0x000000200a204211 */ /* 0x002fe200078c08ff */
[----:B------:R-:W-:Y:S01]  /*0680*/  IMAD R12, R25, UR8, RZ ;  /* 0x00000008190c7c24 */ /* 0x000fe2000f8e02ff */
[----:B------:R-:W0:Y:S01]  /*0690*/  @P5 LDC.64 R8, c[0x0][0x228] ;  /* 0x00008a00ff085b82 */ /* 0x000e220000000a00 */
[----:B------:R-:W-:-:S04]  /*06a0*/  IMAD.WIDE.U32 R20, R7, UR8, R20 ;  /* 0x0000000807147c25 */ /* 0x000fc8000f8e0014 */
[----:B------:R-:W-:Y:S02]  /*06b0*/  IMAD R23, R7, UR9, R12 ;  /* 0x0000000907177c24 */ /* 0x000fe4000f8e020c */
[----:B------:R-:W-:Y:S02]  /*06c0*/  @P4 IMAD.IADD R13, R11, 0x1, R13 ;  /* 0x000000010b0d4824 */ /* 0x000fe400078e020d */
[-C--:B--2---:R-:W-:Y:S01]  /*06d0*/  @P4 IMAD R22, R19, R14.reuse, RZ ;  /* 0x0000000e13164224 */ /* 0x084fe200078e02ff */
[----:B------:R-:W-:Y:S01]  /*06e0*/  IADD3 R21, R21, R23, RZ ;  /* 0x0000001715157210 */ /* 0x000fe20007ffe0ff */
[----:B------:R-:W-:Y:S01]  /*06f0*/  @P5 IMAD.MOV.U32 R37, RZ, RZ, R17 ;  /* 0x000000ffff255224 */ /* 0x000fe200078e0011 */
[----:B------:R-:W-:Y:S01]  /*0700*/  @P4 LEA.HI.X R33, R10, R33, R13, 0x1, P6 ;  /* 0x000000210a214211 */ /* 0x000fe200030f0c0d */
[C---:B------:R-:W-:Y:S01]  /*0710*/  @P4 IMAD R22, R18.reuse, R15, R22 ;  /* 0x0000000f12164224 */ /* 0x040fe200078e0216 */
[----:B------:R-:W1:Y:S01]  /*0720*/  @P5 LDC.64 R10, c[0x0][0x210] ;  /* 0x00008400ff0a5b82 */ /* 0x000e620000000a00 */
[C---:B------:R-:W-:Y:S01]  /*0730*/  @P4 IMAD.WIDE.U32 R34, R18.reuse, R14, R20 ;  /* 0x0000000e12224225 */ /* 0x040fe200078e0014 */
[----:B------:R-:W-:-:S04]  /*0740*/  @P5 IADD3 R14, P6, R18, 0x20, RZ ;  /* 0x00000020120e5810 */ /* 0x000fc80007fde0ff */
[----:B------:R-:W-:Y:S02]  /*0750*/  @P5 IADD3.X R15, RZ, R19, RZ, P6, !PT ;  /* 0x00000013ff0f5210 */ /* 0x000fe400037fe4ff */
[----:B------:R-:W2:Y:S01]  /*0760*/  @P5 LDC.64 R12, c[0x0][0x248] ;  /* 0x00009200ff0c5b82 */ /* 0x000ea20000000a00 */
[----:B------:R-:W-:Y:S02]  /*0770*/  @P4 IADD3 R22, R35, R22, RZ ;  /* 0x0000001623164210 */ /* 0x000fe40007ffe0ff */
[----:B---3--:R-:W-:Y:S01]  /*0780*/  @P4 LEA R30, P6, R34, R30, 0x1 ;  /* 0x0000001e221e4211 */ /* 0x008fe200078c08ff */
[----:B0-----:R-:W-:-:S03]  /*0790*/  @P5 IMAD R15, R15, R8, RZ ;  /* 0x000000080f0f5224 */ /* 0x001fc600078e02ff */
[----:B------:R-:W-:Y:S01]  /*07a0*/  @P4 LEA.HI.X R31, R34, R31, R22, 0x1, P6 ;  /* 0x0000001f221f4211 */ /* 0x000fe200030f0c16 */
[----:B------:R-:W0:Y:S01]  /*07b0*/  @P5 LDC.64 R16, c[0x0][0x240] ;  /* 0x00009000ff105b82 */ /* 0x000e220000000a00 */
[----:B------:R-:W-:Y:S01]  /*07c0*/  @P5 IADD3 R18, P6, R18, 0x20, RZ ;  /* 0x0000002012125810 */ /* 0x000fe20007fde0ff */
[C---:B------:R-:W-:Y:S02]  /*07d0*/  @P5 IMAD R15, R14.reuse, R9, R15 ;  /* 0x000000090e0f5224 */ /* 0x040fe400078e020f */
[----:B------:R-:W-:Y:S01]  /*07e0*/  @P5 IMAD.WIDE.U32 R8, R14, R8, R36 ;  /* 0x000000080e085225 */ /* 0x000fe200078e0024 */
[----:B------:R-:W-:Y:S02]  /*07f0*/  @P5 IADD3.X R19, RZ, R19, RZ, P6, !PT ;  /* 0x00000013ff135210 */ /* 0x000fe400037fe4ff */
[----:B-1----:R-:W-:Y:S02]  /*0800*/  @P5 LEA R36, P6, R8, R10, 0x1 ;  /* 0x0000000a08245211 */ /* 0x002fe400078c08ff */
[----:B------:R-:W-:-:S04]  /*0810*/  @P5 IADD3 R9, R9, R15, RZ ;  /* 0x0000000f09095210 */ /* 0x000fc80007ffe0ff */
[----:B------:R-:W-:Y:S01]  /*0820*/  @P5 LEA.HI.X R37, R8, R11, R9, 0x1, P6 ;  /* 0x0000000b08255211 */ /* 0x000fe200030f0c09 */
[----:B--2---:R-:W-:Y:S01]  /*0830*/  @P5 IMAD R10, R19, R12, RZ ;  /* 0x0000000c130a5224 */ /* 0x004fe200078e02ff */
[----:B------:R-:W-:-:S03]  /*0840*/  CS2R R8, SRZ ;  /* 0x0000000000087805 */ /* 0x000fc6000001ff00 */
[C---:B------:R-:W-:Y:S01]  /*0850*/  @P5 IMAD R15, R18.reuse, R13, R10 ;  /* 0x0000000d120f5224 */ /* 0x040fe200078e020a */
[----:B------:R-:W-:Y:S01]  /*0860*/  CS2R R10, SRZ ;  /* 0x00000000000a7805 */ /* 0x000fe2000001ff00 */
[----:B------:R-:W-:Y:S01]  /*0870*/  @P5 IMAD.WIDE.U32 R18, R18, R12, R20 ;  /* 0x0000000c12125225 */ /* 0x000fe200078e0014 */
[----:B------:R-:W-:-:S04]  /*0880*/  CS2R R12, SRZ ;  /* 0x00000000000c7805 */ /* 0x000fc8000001ff00 */
[----:B------:R-:W-:Y:S02]  /*0890*/  @P5 IADD3 R19, R19, R15, RZ ;  /* 0x0000000f13135210 */ /* 0x000fe40007ffe0ff */
[----:B------:R-:W-:Y:S02]  /*08a0*/  CS2R R14, SRZ ;  /* 0x00000000000e7805 */ /* 0x000fe4000001ff00 */
[C---:B0-----:R-:W-:Y:S02]  /*08b0*/  @P5 LEA R38, P6, R18.reuse, R16, 0x1 ;  /* 0x0000001012265211 */ /* 0x041fe400078c08ff */
[----:B------:R-:W-:Y:S02]  /*08c0*/  CS2R R20, SRZ ;  /* 0x0000000000147805 */ /* 0x000fe4000001ff00 */
[----:B------:R-:W-:Y:S01]  /*08d0*/  CS2R R22, SRZ ;  /* 0x0000000000167805 */ /* 0x000fe2000001ff00 */
[----:B------:R-:W2:Y:S01]  /*08e0*/  @P4 LDG.E.128 R8, desc[UR4][R32.64] ;  /* 0x0000000420084981 */ /* 0x000ea2000c1e1d00 */
[----:B------:R-:W-:-:S02]  /*08f0*/  @P5 LEA.HI.X R39, R18, R17, R19, 0x1, P6 ;  /* 0x0000001112275211 */ /* 0x000fc400030f0c13 */
[----:B------:R-:W-:Y:S02]  /*0900*/  CS2R R16, SRZ ;  /* 0x0000000000107805 */ /* 0x000fe4000001ff00 */
[----:B------:R-:W-:Y:S01]  /*0910*/  CS2R R18, SRZ ;  /* 0x0000000000127805 */ /* 0x000fe2000001ff00 */
[----:B------:R-:W3:Y:S04]  /*0920*/  @P4 LDG.E.128 R12, desc[UR4][R30.64] ;  /* 0x000000041e0c4981 */ /* 0x000ee8000c1e1d00 */
[----:B------:R-:W4:Y:S04]  /*0930*/  @P5 LDG.E.128 R20, desc[UR4][R38.64] ;  /* 0x0000000426145981 */ /* 0x000f28000c1e1d00 */
[----:B------:R0:W4:Y:S01]  /*0940*/  @P5 LDG.E.128 R16, desc[UR4][R36.64] ;  /* 0x0000000424105981 */ /* 0x000122000c1e1d00 */
[----:B------:R-:W-:-:S02]  /*0950*/  ISETP.NE.AND P4, PT, R28, RZ, PT ;  /* 0x000000ff1c00720c */ /* 0x000fc40003f85270 */
[----:B------:R-:W-:Y:S01]  /*0960*/  @P0 LEA R27, R0, R27, 0x6 ;  /* 0x0000001b001b0211 */ /* 0x000fe200078e30ff */
[----:B------:R-:W-:Y:S01]  /*0970*/  BSSY B0, `(.L_x_36) ;  /* 0x0000058000007945 */ /* 0x000fe20003800000 */
[--C-:B--2---:R-:W-:Y:S02]  /*0980*/  HADD2.F32 R29, -RZ, R8.reuse.H0_H0 ;  /* 0x20000008ff1d7230 */ /* 0x104fe40000004100 */
[----:B------:R-:W-:Y:S02]  /*0990*/  HADD2.F32 R8, -RZ, R8.H1_H1 ;  /* 0x30000008ff087230 */ /* 0x000fe40000004100 */
[--C-:B---3--:R-:W-:Y:S02]  /*09a0*/  HADD2.F32 R34, -RZ, R12.reuse.H0_H0 ;  /* 0x2000000cff227230 */ /* 0x108fe40000004100 */
[----:B------:R-:W-:Y:S02]  /*09b0*/  HADD2.F32 R33, -RZ, R12.H1_H1 ;  /* 0x3000000cff217230 */ /* 0x000fe40000004100 */
[----:B------:R-:W-:-:S02]  /*09c0*/  HADD2.F32 R12, -RZ, R14.H0_H0 ;  /* 0x2000000eff0c7230 */ /* 0x000fc40000004100 */
[----:B0-----:R-:W-:Y:S02]  /*09d0*/  HADD2.F32 R37, -RZ, R14.H1_H1 ;  /* 0x3000000eff257230 */ /* 0x001fe40000004100 */
[----:B----4-:R-:W-:Y:S02]  /*09e0*/  HADD2.F32 R38, -RZ, R16.H1_H1 ;  /* 0x30000010ff267230 */ /* 0x010fe40000004100 */
[----:B------:R-:W-:Y:S02]  /*09f0*/  HADD2.F32 R14, -RZ, R20.H1_H1 ;  /* 0x30000014ff0e7230 */ /* 0x000fe40000004100 */
[----:B------:R-:W-:Y:S01]  /*0a00*/  FMUL.FTZ R8, R8, R33 ;  /* 0x0000002108087220 */ /* 0x000fe20000410000 */
[--C-:B------:R-:W-:Y:S02]  /*0a10*/  HADD2.F32 R35, -RZ, R13.reuse.H0_H0 ;  /* 0x2000000dff237230 */ /* 0x100fe40000004100 */
[----:B------:R-:W-:Y:S02]  /*0a20*/  HADD2.F32 R36, -RZ, R13.H1_H1 ;  /* 0x3000000dff247230 */ /* 0x000fe40000004100 */
[----:B------:R-:W-:-:S02]  /*0a30*/  HADD2.F32 R13, -RZ, R15.H0_H0 ;  /* 0x2000000fff0d7230 */ /* 0x000fc40000004100 */
[----:B------:R-:W-:Y:S02]  /*0a40*/  HADD2.F32 R40, -RZ, R15.H1_H1 ;  /* 0x3000000fff287230 */ /* 0x000fe40000004100 */
[----:B------:R-:W-:Y:S01]  /*0a50*/  FMUL.FTZ R33, R38, R14 ;  /* 0x0000000e26217220 */ /* 0x000fe20000410000 */
[----:B------:R-:W-:Y:S02]  /*0a60*/  HADD2.F32 R16, -RZ, R16.H0_H0 ;  /* 0x20000010ff107230 */ /* 0x000fe40000004100 */
[----:B------:R-:W-:Y:S02]  /*0a70*/  HADD2.F32 R15, -RZ, R20.H0_H0 ;  /* 0x20000014ff0f7230 */ /* 0x000fe40000004100 */
[----:B------:R-:W-:Y:S01]  /*0a80*/  FFMA.FTZ R39, R29, R34, R8 ;  /* 0x000000221d277223 */ /* 0x000fe20000010008 */
[----:B------:R-:W-:Y:S02]  /*0a90*/  HADD2.F32 R30, -RZ, R9.H0_H0 ;  /* 0x20000009ff1e7230 */ /* 0x000fe40000004100 */
[----:B------:R-:W-:-:S02]  /*0aa0*/  HADD2.F32 R8, -RZ, R17.H0_H0 ;  /* 0x20000011ff087230 */ /* 0x000fc40000004100 */
[----:B------:R-:W-:Y:S01]  /*0ab0*/  FFMA.FTZ R15, R16, R15, R33 ;  /* 0x0000000f100f7223 */ /* 0x000fe20000010021 */
[----:B------:R-:W-:Y:S02]  /*0ac0*/  HADD2.F32 R29, -RZ, R21.H0_H0 ;  /* 0x20000015ff1d7230 */ /* 0x000fe40000004100 */
[----:B------:R-:W-:Y:S01]  /*0ad0*/  FFMA.FTZ R30, R30, R35, R39 ;  /* 0x000000231e1e7223 */ /* 0x000fe20000010027 */
[----:B------:R-:W-:Y:S02]  /*0ae0*/  HADD2.F32 R31, -RZ, R9.H1_H1 ;  /* 0x30000009ff1f7230 */ /* 0x000fe40000004100 */
[----:B------:R-:W-:Y:S02]  /*0af0*/  HADD2.F32 R17, -RZ, R17.H1_H1 ;  /* 0x30000011ff117230 */ /* 0x000fe40000004100 */
[----:B------:R-:W-:Y:S01]  /*0b00*/  FFMA.FTZ R16, R8, R29, R15 ;  /* 0x0000001d08107223 */ /* 0x000fe2000001000f */
[----:B------:R-:W-:Y:S02]  /*0b10*/  HADD2.F32 R14, -RZ, R21.H1_H1 ;  /* 0x30000015ff0e7230 */ /* 0x000fe40000004100 */
[----:B------:R-:W-:Y:S01]  /*0b20*/  FFMA.FTZ R30, R31, R36, R30 ;  /* 0x000000241f1e7223 */ /* 0x000fe2000001001e */
[----:B------:R-:W-:-:S02]  /*0b30*/  HADD2.F32 R9, -RZ, R10.H0_H0 ;  /* 0x2000000aff097230 */ /* 0x000fc40000004100 */
[----:B------:R-:W-:Y:S02]  /*0b40*/  HADD2.F32 R8, -RZ, R18.H0_H0 ;  /* 0x20000012ff087230 */ /* 0x000fe40000004100 */
[----:B------:R-:W-:Y:S01]  /*0b50*/  FFMA.FTZ R21, R17, R14, R16 ;  /* 0x0000000e11157223 */ /* 0x000fe20000010010 */
[----:B------:R-:W-:Y:S02]  /*0b60*/  HADD2.F32 R15, -RZ, R22.H0_H0 ;  /* 0x20000016ff0f7230 */ /* 0x000fe40000004100 */
[----:B------:R-:W-:Y:S01]  /*0b70*/  FFMA.FTZ R17, R9, R12, R30 ;  /* 0x0000000c09117223 */ /* 0x000fe2000001001e */
[----:B------:R-:W-:Y:S02]  /*0b80*/  HADD2.F32 R32, -RZ, R10.H1_H1 ;  /* 0x3000000aff207230 */ /* 0x000fe40000004100 */
[----:B------:R-:W-:Y:S02]  /*0b90*/  HADD2.F32 R18, -RZ, R18.H1_H1 ;  /* 0x30000012ff127230 */ /* 0x000fe40000004100 */
[----:B------:R-:W-:Y:S01]  /*0ba0*/  FFMA.FTZ R21, R8, R15, R21 ;  /* 0x0000000f08157223 */ /* 0x000fe20000010015 */
[----:B------:R-:W-:-:S02]  /*0bb0*/  HADD2.F32 R9, -RZ, R22.H1_H1 ;  /* 0x30000016ff097230 */ /* 0x000fc40000004100 */
[----:B------:R-:W-:Y:S01]  /*0bc0*/  FFMA.FTZ R17, R32, R37, R17 ;  /* 0x0000002520117223 */ /* 0x000fe20000010011 */
[----:B------:R-:W-:Y:S02]  /*0bd0*/  HADD2.F32 R10, -RZ, R11.H0_H0 ;  /* 0x2000000bff0a7230 */ /* 0x000fe40000004100 */
[----:B------:R-:W-:Y:S02]  /*0be0*/  HADD2.F32 R8, -RZ, R19.H0_H0 ;  /* 0x20000013ff087230 */ /* 0x000fe40000004100 */
[----:B------:R-:W-:Y:S01]  /*0bf0*/  FFMA.FTZ R9, R18, R9, R21 ;  /* 0x0000000912097223 */ /* 0x000fe20000010015 */
[----:B------:R-:W-:Y:S02]  /*0c00*/  HADD2.F32 R15, -RZ, R23.H0_H0 ;  /* 0x20000017ff0f7230 */ /* 0x000fe40000004100 */
[----:B------:R-:W-:Y:S01]  /*0c10*/  FFMA.FTZ R12, R10, R13, R17 ;  /* 0x0000000d0a0c7223 */ /* 0x000fe20000010011 */
[----:B------:R-:W-:Y:S02]  /*0c20*/  HADD2.F32 R11, -RZ, R11.H1_H1 ;  /* 0x3000000bff0b7230 */ /* 0x000fe40000004100 */
[----:B------:R-:W-:-:S02]  /*0c30*/  HADD2.F32 R19, -RZ, R19.H1_H1 ;  /* 0x30000013ff137230 */ /* 0x000fc40000004100 */
[----:B------:R-:W-:Y:S01]  /*0c40*/  FFMA.FTZ R8, R8, R15, R9 ;  /* 0x0000000f08087223 */ /* 0x000fe20000010009 */
[----:B------:R-:W-:Y:S02]  /*0c50*/  HADD2.F32 R10, -RZ, R23.H1_H1 ;  /* 0x30000017ff0a7230 */ /* 0x000fe40000004100 */
[----:B------:R-:W-:-:S03]  /*0c60*/  FFMA.FTZ R11, R11, R40, R12 ;  /* 0x000000280b0b7223 */ /* 0x000fc6000001000c */
[----:B------:R-:W-:Y:S02]  /*0c70*/  FFMA.FTZ R10, R19, R10, R8 ;  /* 0x0000000a130a7223 */ /* 0x000fe40000010008 */
[----:B------:R-:W0:Y:S04]  /*0c80*/  SHFL.BFLY PT, R8, R11, 0x4, 0x1f ;  /* 0x0c801f000b087f89 */ /* 0x000e2800000e0000 */
[----:B------:R-:W1:Y:S01]  /*0c90*/  SHFL.BFLY PT, R9, R10, 0x4, 0x1f ;  /* 0x0c801f000a097f89 */ /* 0x000e6200000e0000 */
[----:B0-----:R-:W-:Y:S01]  /*0ca0*/  FADD.FTZ R12, R11, R8 ;  /* 0x000000080b0c7221 */ /* 0x001fe20000010000 */
[----:B-1----:R-:W-:-:S04]  /*0cb0*/  FADD.FTZ R15, R10, R9 ;  /* 0x000000090a0f7221 */ /* 0x002fc80000010000 */
[----:B------:R-:W0:Y:S04]  /*0cc0*/  SHFL.BFLY PT, R9, R12, 0x2, 0x1f ;  /* 0x0c401f000c097f89 */ /* 0x000e2800000e0000 */
[----:B------:R-:W1:Y:S01]  /*0cd0*/  SHFL.BFLY PT, R8, R15, 0x2, 0x1f ;  /* 0x0c401f000f087f89 */ /* 0x000e6200000e0000 */
[----:B0-----:R-:W-:Y:S01]  /*0ce0*/  FADD.FTZ R13, R12, R9 ;  /* 0x000000090c0d7221 */ /* 0x001fe20000010000 */
[----:B-1----:R-:W-:-:S04]  /*0cf0*/  FADD.FTZ R16, R15, R8 ;  /* 0x000000080f107221 */ /* 0x002fc80000010000 */
[----:B------:R-:W0:Y:S01]  /*0d00*/  SHFL.BFLY PT, R14, R13, 0x1, 0x1f ;  /* 0x0c201f000d0e7f89 */ /* 0x000e2200000e0000 */
[----:B------:R-:W1:Y:S03]  /*0d10*/  LDC.64 R8, c[0x0][0x2d0] ;  /* 0x0000b400ff087b82 */ /* 0x000e660000000a00 */
[----:B------:R-:W2:Y:S01]  /*0d20*/  SHFL.BFLY PT, R17, R16, 0x1, 0x1f ;  /* 0x0c201f0010117f89 */ /* 0x000ea200000e0000 */
[----:B------:R-:W-:-:S04]  /*0d30*/  @P0 SHF.R.S32.HI R10, RZ, 0x1f, R27 ;  /* 0x0000001fff0a0819 */ /* 0x000fc8000001141b */
[----:B------:R-:W-:Y:S01]  /*0d40*/  @P0 LEA.HI R27, R10, R27, RZ, 0x6 ;  /* 0x0000001b0a1b0211 */ /* 0x000fe200078f30ff */
[----:B------:R-:W-:-:S03]  /*0d50*/  IMAD.MOV.U32 R10, RZ, RZ, RZ ;  /* 0x000000ffff0a7224 */ /* 0x000fc600078e00ff */
[----:B------:R-:W-:Y:S01]  /*0d60*/  @P0 LOP3.LUT R10, R27, 0xffffffc0, RZ, 0xc0, !PT ;  /* 0xffffffc01b0a0812 */ /* 0x000fe200078ec0ff */
[----:B0-----:R-:W-:Y:S01]  /*0d70*/  FADD.FTZ R18, R13, R14 ;  /* 0x0000000e0d127221 */ /* 0x001fe20000010000 */
[----:B--2---:R-:W-:Y:S01]  /*0d80*/  FADD.FTZ R17, R16, R17 ;  /* 0x0000001110117221 */ /* 0x004fe20000010000 */
[----:B------:R-:W-:Y:S06]  /*0d90*/  @P4 BRA `(.L_x_37) ;  /* 0x0000000000544947 */ /* 0x000fec0003800000 */
[----:B------:R-:W0:Y:S01]  /*0da0*/  LDC.64 R12, c[0x0][0x278] ;  /* 0x00009e00ff0c7b82 */ /* 0x000e220000000a00 */
[----:B------:R-:W-:Y:S01]  /*0db0*/  SHF.R.S32.HI R16, RZ, 0x1f, R10 ;  /* 0x0000001fff107819 */ /* 0x000fe2000001140a */
[----:B------:R-:W-:Y:S01]  /*0dc0*/  ULDC.64 UR8, c[0x0][0x280] ;  /* 0x0000a00000087ab9 */ /* 0x000fe20000000a00 */
[----:B------:R-:W-:-:S04]  /*0dd0*/  IADD3 R14, P0, R5, R10, RZ ;  /* 0x0000000a050e7210 */ /* 0x000fc80007f1e0ff */
[----:B------:R-:W-:Y:S01]  /*0de0*/  LEA.HI.X.SX32 R15, R5, R16, 0x1, P0 ;  /* 0x00000010050f7211 */ /* 0x000fe200000f0eff */
[C---:B0-----:R-:W-:Y:S02]  /*0df0*/  IMAD R16, R12.reuse, UR7, RZ ;  /* 0x000000070c107c24 */ /* 0x041fe4000f8e02ff */
[----:B------:R-:W-:-:S04]  /*0e00*/  IMAD.WIDE.U32 R14, R12, UR6, R14 ;  /* 0x000000060c0e7c25 */ /* 0x000fc8000f8e000e */
[----:B------:R-:W-:Y:S02]  /*0e10*/  IMAD R13, R13, UR6, R16 ;  /* 0x000000060d0d7c24 */ /* 0x000fe4000f8e0210 */
[----:B------:R-:W-:-:S03]  /*0e20*/  IMAD R16, R25, UR8, RZ ;  /* 0x0000000819107c24 */ /* 0x000fc6000f8e02ff */
[----:B------:R-:W-:Y:S01]  /*0e30*/  IADD3 R15, R15, R13, RZ ;  /* 0x0000000d0f0f7210 */ /* 0x000fe20007ffe0ff */
[C---:B------:R-:W-:Y:S02]  /*0e40*/  IMAD R11, R7.reuse, UR9, R16 ;  /* 0x00000009070b7c24 */ /* 0x040fe4000f8e0210 */
[----:B------:R-:W-:Y:S01]  /*0e50*/  IMAD.WIDE.U32 R12, R7, UR8, R14 ;  /* 0x00000008070c7c25 */ /* 0x000fe2000f8e000e */
[----:B------:R-:W-:Y:S01]  /*0e60*/  ULDC.64 UR8, c[0x0][0x260] ;  /* 0x0000980000087ab9 */ /* 0x000fe20000000a00 */
[----:B------:R-:W-:Y:S02]  /*0e70*/  FSEL R15, R17, RZ, !P2 ;  /* 0x000000ff110f7208 */ /* 0x000fe40005000000 */
[----:B------:R-:W-:-:S04]  /*0e80*/  IADD3 R6, P0, R6, R12, RZ ;  /* 0x0000000c06067210 */ /* 0x000fc80007f1e0ff */
[----:B------:R-:W-:Y:S02]  /*0e90*/  IADD3.X R13, R26, R13, R11, P0, !PT ;  /* 0x0000000d1a0d7210 */ /* 0x000fe400007fe40b */
[----:B------:R-:W-:Y:S02]  /*0ea0*/  LEA R12, P0, R6, UR8, 0x2 ;  /* 0x00000008060c7c11 */ /* 0x000fe4000f8010ff */
[----:B------:R-:W-:Y:S02]  /*0eb0*/  FSEL R11, R18, RZ, !P3 ;  /* 0x000000ff120b7208 */ /* 0x000fe40005800000 */
[----:B------:R-:W-:-:S05]  /*0ec0*/  LEA.HI.X R13, R6, UR9, R13, 0x2, P0 ;  /* 0x00000009060d7c11 */ /* 0x000fca00080f140d */
[----:B------:R0:W-:Y:S04]  /*0ed0*/  STG.E desc[UR4][R12.64], R11 ;  /* 0x0000000b0c007986 */ /* 0x0001e8000c101904 */
[----:B------:R0:W-:Y:S02]  /*0ee0*/  STG.E desc[UR4][R12.64+0x80], R15 ;  /* 0x0000800f0c007986 */ /* 0x0001e4000c101904 */
.L_x_37:
[----:B------:R-:W-:Y:S05]  /*0ef0*/  BSYNC B0 ;  /* 0x0000000000007941 */ /* 0x000fea0003800000 */
.L_x_36:
[----:B------:R-:W-:Y:S01]  /*0f00*/  IADD3 R4, R4, 0x3f, RZ ;  /* 0x0000003f04047810 */ /* 0x000fe20007ffe0ff */
[----:B------:R-:W-:Y:S01]  /*0f10*/  BSSY B0, `(.L_x_38) ;  /* 0x0000029000007945 */ /* 0x000fe20003800000 */
[----:B0-----:R-:W-:Y:S02]  /*0f20*/  SHF.L.U32 R12, R10, 0x6, RZ ;  /* 0x000000060a0c7819 */ /* 0x001fe400000006ff */
[----:B------:R-:W-:Y:S02]  /*0f30*/  SHF.R.S32.HI R11, RZ, 0x1f, R4 ;  /* 0x0000001fff0b7819 */ /* 0x000fe40000011404 */
[----:B------:R-:W-:Y:S02]  /*0f40*/  SHF.L.U32 R13, R3, 0xc, RZ ;  /* 0x0000000c030d7819 */ /* 0x000fe400000006ff */
[----:B------:R-:W-:Y:S02]  /*0f50*/  LEA.HI R11, R11, R4, RZ, 0x6 ;  /* 0x000000040b0b7211 */ /* 0x000fe400078f30ff */
[----:B------:R-:W-:-:S02]  /*0f60*/  SHF.L.U32 R6, R2, 0x2, RZ ;  /* 0x0000000202067819 */ /* 0x000fc400000006ff */
[----:B------:R-:W-:Y:S02]  /*0f70*/  LOP3.LUT R4, R11, 0xffffffc0, RZ, 0xc0, !PT ;  /* 0xffffffc00b047812 */ /* 0x000fe400078ec0ff */
[----:B------:R-:W-:Y:S02]  /*0f80*/  SHF.R.S32.HI R14, RZ, 0x1f, R12 ;  /* 0x0000001fff0e7819 */ /* 0x000fe4000001140c */
[----:B------:R-:W-:Y:S01]  /*0f90*/  IADD3 R12, P0, P2, R12, R6, R13 ;  /* 0x000000060c0c7210 */ /* 0x000fe20007a1e00d */
[----:B------:R-:W-:Y:S01]  /*0fa0*/  IMAD.IADD R11, R4, 0x1, -R5 ;  /* 0x00000001040b7824 */ /* 0x000fe200078e0a05 */
[----:B------:R-:W-:Y:S02]  /*0fb0*/  SHF.R.S32.HI R13, RZ, 0x1f, R13 ;  /* 0x0000001fff0d7819 */ /* 0x000fe4000001140d */
[----:B------:R-:W-:Y:S02]  /*0fc0*/  SHF.R.S32.HI R6, RZ, 0x1f, R6 ;  /* 0x0000001fff067819 */ /* 0x000fe40000011406 */
[----:B------:R-:W-:-:S02]  /*0fd0*/  ISETP.GE.OR P1, PT, R2, R11, P1 ;  /* 0x0000000b0200720c */ /* 0x000fc40000f26670 */
[----:B------:R-:W-:Y:S01]  /*0fe0*/  IADD3.X R13, R14, R6, R13, P0, P2 ;  /* 0x000000060e0d7210 */ /* 0x000fe200007e440d */
[----:B-1----:R-:W-:-:S04]  /*0ff0*/  IMAD R6, R8, UR7, RZ ;  /* 0x0000000708067c24 */ /* 0x002fc8000f8e02ff */
[----:B------:R-:W-:Y:S02]  /*1000*/  IMAD R15, R9, UR6, R6 ;  /* 0x00000006090f7c24 */ /* 0x000fe4000f8e0206 */
[----:B------:R-:W-:-:S05]  /*1010*/  IMAD.WIDE.U32 R8, R8, UR6, R12 ;  /* 0x0000000608087c25 */ /* 0x000fca000f8e000c */
[----:B------:R-:W-:Y:S01]  /*1020*/  IADD3 R11, R9, R15, RZ ;  /* 0x0000000f090b7210 */ /* 0x000fe20007ffe0ff */
[----:B------:R-:W-:Y:S06]  /*1030*/  @P1 BRA `(.L_x_39) ;  /* 0x0000000000581947 */ /* 0x000fec0003800000 */
[----:B------:R-:W0:Y:S01]  /*1040*/  LDC.64 R12, c[0x0][0x2a8] ;  /* 0x0000aa00ff0c7b82 */ /* 0x000e220000000a00 */
[----:B------:R-:W-:Y:S01]  /*1050*/  SHF.R.S32.HI R6, RZ, 0x1f, R5 ;  /* 0x0000001fff067819 */ /* 0x000fe20000011405 */
[----:B------:R-:W-:Y:S01]  /*1060*/  ULDC.64 UR8, c[0x0][0x2b0] ;  /* 0x0000ac0000087ab9 */ /* 0x000fe20000000a00 */
[----:B------:R-:W-:Y:S02]  /*1070*/  IADD3 R4, P0, P1, R10, R5, R2 ;  /* 0x000000050a047210 */ /* 0x000fe4000791e002 */
[----:B------:R-:W-:Y:S02]  /*1080*/  SHF.R.S32.HI R14, RZ, 0x1f, R10 ;  /* 0x0000001fff0e7819 */ /* 0x000fe4000001140a */
[----:B------:R-:W-:-:S04]  /*1090*/  SHF.R.S32.HI R5, RZ, 0x1f, R2 ;  /* 0x0000001fff057819 */ /* 0x000fc80000011402 */
[----:B------:R-:W-:Y:S02]  /*10a0*/  IADD3.X R5, R14, R6, R5, P0, P1 ;  /* 0x000000060e057210 */ /* 0x000fe400007e2405 */
[----:B-----5:R-:W-:Y:S01]  /*10b0*/  FSETP.NEU.FTZ.AND P0, PT, R24, -INF , PT ;  /* 0xff8000001800780b */ /* 0x020fe20003f1d000 */
[C---:B0-----:R-:W-:Y:S02]  /*10c0*/  IMAD R6, R12.reuse, UR7, RZ ;  /* 0x000000070c067c24 */ /* 0x041fe4000f8e02ff */
[----:B------:R-:W-:-:S04]  /*10d0*/  IMAD.WIDE.U32 R4, R12, UR6, R4 ;  /* 0x000000060c047c25 */ /* 0x000fc8000f8e0004 */
[----:B------:R-:W-:Y:S02]  /*10e0*/  IMAD R13, R13, UR6, R6 ;  /* 0x000000060d0d7c24 */ /* 0x000fe4000f8e0206 */
[----:B------:R-:W-:-:S03]  /*10f0*/  IMAD R6, R25, UR8, RZ ;  /* 0x0000000819067c24 */ /* 0x000fc6000f8e02ff */
[----:B------:R-:W-:Y:S01]  /*1100*/  IADD3 R5, R5, R13, RZ ;  /* 0x0000000d05057210 */ /* 0x000fe20007ffe0ff */
[C---:B------:R-:W-:Y:S02]  /*1110*/  IMAD R13, R7.reuse, UR9, R6 ;  /* 0x00000009070d7c24 */ /* 0x040fe4000f8e0206 */
[----:B------:R-:W-:Y:S01]  /*1120*/  FMUL.FTZ R6, R24, 1.4426950216293334961 ;  /* 0x3fb8aa3b18067820 */ /* 0x000fe20000410000 */
[----:B------:R-:W-:Y:S01]  /*1130*/  IMAD.WIDE.U32 R4, R7, UR8, R4 ;  /* 0x0000000807047c25 */ /* 0x000fe2000f8e0004 */
[----:B------:R-:W-:-:S04]  /*1140*/  ULDC.64 UR8, c[0x0][0x2a0] ;  /* 0x0000a80000087ab9 */ /* 0x000fc80000000a00 */
[----:B------:R-:W-:Y:S02]  /*1150*/  IADD3 R5, R5, R13, RZ ;  /* 0x0000000d05057210 */ /* 0x000fe40007ffe0ff */
[----:B------:R-:W-:-:S04]  /*1160*/  LEA R12, P1, R4, UR8, 0x2 ;  /* 0x00000008040c7c11 */ /* 0x000fc8000f8210ff */
[----:B------:R-:W-:Y:S02]  /*1170*/  LEA.HI.X R13, R4, UR9, R5, 0x2, P1 ;  /* 0x00000009040d7c11 */ /* 0x000fe400088f1405 */
[----:B------:R-:W-:-:S05]  /*1180*/  FSEL R5, R6, RZ, P0 ;  /* 0x000000ff06057208 */ /* 0x000fca0000000000 */
[----:B------:R0:W-:Y:S02]  /*1190*/  STG.E desc[UR4][R12.64], R5 ;  /* 0x000000050c007986 */ /* 0x0001e4000c101904 */
.L_x_39:
[----:B------:R-:W-:Y:S05]  /*11a0*/  BSYNC B0 ;  /* 0x0000000000007941 */ /* 0x000fea0003800000 */
.L_x_38:
[----:B------:R-:W-:Y:S01]  /*11b0*/  ULDC.64 UR10, c[0x0][0x2e8] ;  /* 0x0000ba00000a7ab9 */ /* 0x000fe20000000a00 */
[----:B------:R-:W-:Y:S01]  /*11c0*/  ULDC.64 UR8, c[0x0][0x2d8] ;  /* 0x0000b60000087ab9 */ /* 0x000fe20000000a00 */
[----:B------:R-:W-:Y:S01]  /*11d0*/  ISETP.NE.U32.AND P0, PT, RZ, UR10, PT ;  /* 0x0000000aff007c0c */ /* 0x000fe2000bf05070 */
[----:B------:R-:W-:Y:S01]  /*11e0*/  IMAD R4, R25, UR8, RZ ;  /* 0x0000000819047c24 */ /* 0x000fe2000f8e02ff */
[----:B------:R-:W-:Y:S02]  /*11f0*/  MOV R10, R8 ;  /* 0x00000008000a7202 */ /* 0x000fe40000000f00 */
[----:B------:R-:W-:Y:S01]  /*1200*/  ISETP.NE.AND.EX P0, PT, RZ, UR11, PT, P0 ;  /* 0x0000000bff007c0c */ /* 0x000fe2000bf05300 */
[C---:B0-----:R-:W-:Y:S02]  /*1210*/  IMAD R5, R7.reuse, UR9, R4 ;  /* 0x0000000907057c24 */ /* 0x041fe4000f8e0204 */
[----:B------:R-:W-:Y:S01]  /*1220*/  IMAD.WIDE.U32 R10, R7, UR8, R10 ;  /* 0x00000008070a7c25 */ /* 0x000fe2000f8e000a */
[----:B------:R-:W-:Y:S01]  /*1230*/  ISETP.NE.OR P0, PT, R2, RZ, !P0 ;  /* 0x000000ff0200720c */ /* 0x000fe20004705670 */
[----:B------:R-:W-:-:S02]  /*1240*/  ULDC.64 UR8, c[0x0][0x2b8] ;  /* 0x0000ae0000087ab9 */ /* 0x000fc40000000a00 */
[----:B------:R-:W-:Y:S02]  /*1250*/  LEA R4, P1, R10, UR8, 0x2 ;  /* 0x000000080a047c11 */ /* 0x000fe4000f8210ff */
[----:B------:R-:W-:-:S04]  /*1260*/  IADD3 R5, R11, R5, RZ ;  /* 0x000000050b057210 */ /* 0x000fc80007ffe0ff */
[----:B------:R-:W-:-:S05]  /*1270*/  LEA.HI.X R5, R10, UR9, R5, 0x2, P1 ;  /* 0x000000090a057c11 */ /* 0x000fca00088f1405 */
[----:B------:R0:W-:Y:S04]  /*1280*/  STG.E.128 desc[UR4][R4.64], RZ ;  /* 0x000000ff04007986 */ /* 0x0001e8000c101d04 */
[----:B------:R0:W-:Y:S04]  /*1290*/  STG.E.128 desc[UR4][R4.64+0x1000], RZ ;  /* 0x001000ff04007986 */ /* 0x0001e8000c101d04 */
[----:B------:R0:W-:Y:S04]  /*12a0*/  STG.E.128 desc[UR4][R4.64+0x2000], RZ ;  /* 0x002000ff04007986 */ /* 0x0001e8000c101d04 */
[----:B------:R0:W-:Y:S01]  /*12b0*/  STG.E.128 desc[UR4][R4.64+0x3000], RZ ;  /* 0x003000ff04007986 */ /* 0x0001e2000c101d04 */
[----:B------:R-:W-:Y:S05]  /*12c0*/  @P0 EXIT ;  /* 0x000000000000094d */ /* 0x000fea0003800000 */
[----:B------:R-:W1:Y:S08]  /*12d0*/  LDC R2, c[0x0][0x2e0] ;  /* 0x0000b800ff027b82 */ /* 0x000e700000000800 */
[----:B------:R-:W2:Y:S08]  /*12e0*/  LDC R7, c[0x0][0x220] ;  /* 0x00008800ff077b82 */ /* 0x000eb00000000800 */
[----:B0-----:R-:W0:Y:S01]  /*12f0*/  LDC.64 R4, c[0x0][0x2e8] ;  /* 0x0000ba00ff047b82 */ /* 0x001e220000000a00 */
[----:B-1----:R-:W-:-:S04]  /*1300*/  IMAD R0, R3, R2, R0 ;  /* 0x0000000203007224 */ /* 0x002fc800078e0200 */
[----:B--2---:R-:W-:-:S04]  /*1310*/  IMAD R3, R0, R7, UR6 ;  /* 0x0000000600037e24 */ /* 0x004fc8000f8e0207 */
[----:B0-----:R-:W-:-:S05]  /*1320*/  IMAD.WIDE R2, R3, 0x4, R4 ;  /* 0x0000000403027825 */ /* 0x001fca00078e0204 */
[----:B------:R-:W-:Y:S01]  /*1330*/  STG.E desc[UR4][R2.64], RZ ;  /* 0x000000ff02007986 */ /* 0x000fe2000c101904 */
[----:B------:R-:W-:Y:S05]  /*1340*/  EXIT ;  /* 0x000000000000794d */ /* 0x000fea0003800000 */
.L_x_40:
        /* <DEDUP_REMOVED lines=11> */
.L_x_112:


//--------------------- .text._ZN7cutlass13device_kernelIN5flash19enable_sm80_to_sm89INS1_16FlashAttnBwdSm80INS1_25CollectiveMainloopBwdSm80ILi2ELi2EN4cute5tupleIJNS5_1CILi128EEES8_NS7_ILi64EEEEEENS_6half_tEfNS_4arch4Sm80ELb0ELb0ELb1ELb0ELb0ELb0ELb0ELb0ELi2ELi4ELi4ELi4ELb0EEENS1_21CollectiveEpilogueBwdISA_SB_SD_Li256ELb0ELb0ELi2EEENS1_19SingleTileSchedulerILb0ELb0ELb0ELi128EEEEEEEEEvNT_6ParamsE --------------------------
	.section	.text._ZN7cutlass13device_kernelIN5flash19enable_sm80_to_sm89INS1_16FlashAttnBwdSm80INS1_25CollectiveMainloopBwdSm80ILi2ELi2EN4cute5tupleIJNS5_1CILi128EEES8_NS7_ILi64EEEEEENS_6half_tEfNS_4arch4Sm80ELb0ELb0ELb1ELb0ELb0ELb0ELb0ELb0ELi2ELi4ELi4ELi4ELb0EEENS1_21CollectiveEpilogueBwdISA_SB_SD_Li256ELb0ELb0ELi2EEENS1_19SingleTileSchedulerILb0ELb0ELb0ELi128EEEEEEEEEvNT_6ParamsE,"ax",@progbits
	.align	128
.text._ZN7cutlass13device_kernelIN5flash19enable_sm80_to_sm89INS1_16FlashAttnBwdSm80INS1_25CollectiveMainloopBwdSm80ILi2ELi2EN4cute5tupleIJNS5_1CILi128EEES8_NS7_ILi64EEEEEENS_6half_tEfNS_4arch4Sm80ELb0ELb0ELb1ELb0ELb0ELb0ELb0ELb0ELi2ELi4ELi4ELi4ELb0EEENS1_21CollectiveEpilogueBwdISA_SB_SD_Li256ELb0ELb0ELi2EEENS1_19SingleTileSchedulerILb0ELb0ELb0ELi128EEEEEEEEEvNT_6ParamsE:
        .type           _ZN7cutlass13device_kernelIN5flash19enable_sm80_to_sm89INS1_16FlashAttnBwdSm80INS1_25CollectiveMainloopBwdSm80ILi2ELi2EN4cute5tupleIJNS5_1CILi128EEES8_NS7_ILi64EEEEEENS_6half_tEfNS_4arch4Sm80ELb0ELb0ELb1ELb0ELb0ELb0ELb0ELb0ELi2ELi4ELi4ELi4ELb0EEENS1_21CollectiveEpilogueBwdISA_SB_SD_Li256ELb0ELb0ELi2EEENS1_19SingleTileSchedulerILb0ELb0ELb0ELi128EEEEEEEEEvNT_6ParamsE,@function
        .size           _ZN7cutlass13device_kernelIN5flash19enable_sm80_to_sm89INS1_16FlashAttnBwdSm80INS1_25CollectiveMainloopBwdSm80ILi2ELi2EN4cute5tupleIJNS5_1CILi128EEES8_NS7_ILi64EEEEEENS_6half_tEfNS_4arch4Sm80ELb0ELb0ELb1ELb0ELb0ELb0ELb0ELb0ELi2ELi4ELi4ELi4ELb0EEENS1_21CollectiveEpilogueBwdISA_SB_SD_Li256ELb0ELb0ELi2EEENS1_19SingleTileSchedulerILb0ELb0ELb0ELi128EEEEEEEEEvNT_6ParamsE,(.L_x_113 - _ZN7cutlass13device_kernelIN5flash19enable_sm80_to_sm89INS1_16FlashAttnBwdSm80INS1_25CollectiveMainloopBwdSm80ILi2ELi2EN4cute5tupleIJNS5_1CILi128EEES8_NS7_ILi64EEEEEENS_6half_tEfNS_4arch4Sm80ELb0ELb0ELb1ELb0ELb0ELb0ELb0ELb0ELi2ELi4ELi4ELi4ELb0EEENS1_21CollectiveEpilogueBwdISA_SB_SD_Li256ELb0ELb0ELi2EEENS1_19SingleTileSchedulerILb0ELb0ELb0ELi128EEEEEEEEEvNT_6ParamsE)
        .other          _ZN7cutlass13device_kernelIN5flash19enable_sm80_to_sm89INS1_16FlashAttnBwdSm80INS1_25CollectiveMainloopBwdSm80ILi2ELi2EN4cute5tupleIJNS5_1CILi128EEES8_NS7_ILi64EEEEEENS_6half_tEfNS_4arch4Sm80ELb0ELb0ELb1ELb0ELb0ELb0ELb0ELb0ELi2ELi4ELi4ELi4ELb0EEENS1_21CollectiveEpilogueBwdISA_SB_SD_Li256ELb0ELb0ELi2EEENS1_19SingleTileSchedulerILb0ELb0ELb0ELi128EEEEEEEEEvNT_6ParamsE,@"STO_CUDA_ENTRY STV_DEFAULT"
_ZN7cutlass13device_kernelIN5flash19enable_sm80_to_sm89INS1_16FlashAttnBwdSm80INS1_25CollectiveMainloopBwdSm80ILi2ELi2EN4cute5tupleIJNS5_1CILi128EEES8_NS7_ILi64EEEEEENS_6half_tEfNS_4arch4Sm80ELb0ELb0ELb1ELb0ELb0ELb0ELb0ELb0ELi2ELi4ELi4ELi4ELb0EEENS1_21CollectiveEpilogueBwdISA_SB_SD_Li256ELb0ELb0ELi2EEENS1_19SingleTileSchedulerILb0ELb0ELb0ELi128EEEEEEEEEvNT_6ParamsE:
[----:B------:R-:W-:Y:S01]  /*0000*/  LDC R1, c[0x0][0x28] ;  /* 0x00000a00ff017b82 */ /* 0x000fe20000000800 */
[----:B------:R-:W-:Y:S05]  /*0010*/  EXIT ;  /* 0x000000000000794d */ /* 0x000fea0003800000 */
.L_x_41:
        /* <DEDUP_REMOVED lines=14> */
.L_x_113:


//--------------------- .text._ZN7cutlass13device_kernelIN5flash19enable_sm80_to_sm89INS1_16FlashAttnBwdSm80INS1_25CollectiveMainloopBwdSm80ILi2ELi2EN4cute5tupleIJNS5_1CILi128EEES8_NS7_ILi64EEEEEENS_6half_tEfNS_4arch4Sm80ELb0ELb0ELb1ELb0ELb1ELb0ELb0ELb0ELi2ELi4ELi4ELi4ELb0EEENS1_21CollectiveEpilogueBwdISA_SB_SD_Li256ELb0ELb0ELi2EEENS1_19SingleTileSchedulerILb0ELb0ELb0ELi128EEEEEEEEEvNT_6ParamsE --------------------------
	.section	.text._ZN7cutlass13device_kernelIN5flash19enable_sm80_to_sm89INS1_16FlashAttnBwdSm80INS1_25CollectiveMainloopBwdSm80ILi2ELi2EN4cute5tupleIJNS5_1CILi128EEES8_NS7_ILi64EEEEEENS_6half_tEfNS_4arch4Sm80ELb0ELb0ELb1ELb0ELb1ELb0ELb0ELb0ELi2ELi4ELi4ELi4ELb0EEENS1_21CollectiveEpilogueBwdISA_SB_SD_Li256ELb0ELb0ELi2EEENS1_19SingleTileSchedulerILb0ELb0ELb0ELi128EEEEEEEEEvNT_6ParamsE,"ax",@progbits
	.align	128
.text._ZN7cutlass13device_kernelIN5flash19enable_sm80_to_sm89INS1_16FlashAttnBwdSm80INS1_25CollectiveMainloopBwdSm80ILi2ELi2EN4cute5tupleIJNS5_1CILi128EEES8_NS7_ILi64EEEEEENS_6half_tEfNS_4arch4Sm80ELb0ELb0ELb1ELb0ELb1ELb0ELb0ELb0ELi2ELi4ELi4ELi4ELb0EEENS1_21CollectiveEpilogueBwdISA_SB_SD_Li256ELb0ELb0ELi2EEENS1_19SingleTileSchedulerILb0ELb0ELb0ELi128EEEEEEEEEvNT_6ParamsE:
        .type           _ZN7cutlass13device_kernelIN5flash19enable_sm80_to_sm89INS1_16FlashAttnBwdSm80INS1_25CollectiveMainloopBwdSm80ILi2ELi2EN4cute5tupleIJNS5_1CILi128EEES8_NS7_ILi64EEEEEENS_6half_tEfNS_4arch4Sm80ELb0ELb0ELb1ELb0ELb1ELb0ELb0ELb0ELi2ELi4ELi4ELi4ELb0EEENS1_21CollectiveEpilogueBwdISA_SB_SD_Li256ELb0ELb0ELi2EEENS1_19SingleTileSchedulerILb0ELb0ELb0ELi128EEEEEEEEEvNT_6ParamsE,@function
        .size           _ZN7cutlass13device_kernelIN5flash19enable_sm80_to_sm89INS1_16FlashAttnBwdSm80INS1_25CollectiveMainloopBwdSm80ILi2ELi2EN4cute5tupleIJNS5_1CILi128EEES8_NS7_ILi64EEEEEENS_6half_tEfNS_4arch4Sm80ELb0ELb0ELb1ELb0ELb1ELb0ELb0ELb0ELi2ELi4ELi4ELi4ELb0EEENS1_21CollectiveEpilogueBwdISA_SB_SD_Li256ELb0ELb0ELi2EEENS1_19SingleTileSchedulerILb0ELb0ELb0ELi128EEEEEEEEEvNT_6ParamsE,(.L_x_114 - _ZN7cutlass13device_kernelIN5flash19enable_sm80_to_sm89INS1_16FlashAttnBwdSm80INS1_25CollectiveMainloopBwdSm80ILi2ELi2EN4cute5tupleIJNS5_1CILi128EEES8_NS7_ILi64EEEEEENS_6half_tEfNS_4arch4Sm80ELb0ELb0ELb1ELb0ELb1ELb0ELb0ELb0ELi2ELi4ELi4ELi4ELb0EEENS1_21CollectiveEpilogueBwdISA_SB_SD_Li256ELb0ELb0ELi2EEENS1_19SingleTileSchedulerILb0ELb0ELb0ELi128EEEEEEEEEvNT_6ParamsE)
        .other          _ZN7cutlass13device_kernelIN5flash19enable_sm80_to_sm89INS1_16FlashAttnBwdSm80INS1_25CollectiveMainloopBwdSm80ILi2ELi2EN4cute5tupleIJNS5_1CILi128EEES8_NS7_ILi64EEEEEENS_6half_tEfNS_4arch4Sm80ELb0ELb0ELb1ELb0ELb1ELb0ELb0ELb0ELi2ELi4ELi4ELi4ELb0EEENS1_21CollectiveEpilogueBwdISA_SB_SD_Li256ELb0ELb0ELi2EEENS1_19SingleTileSchedulerILb0ELb0ELb0ELi128EEEEEEEEEvNT_6ParamsE,@"STO_CUDA_ENTRY STV_DEFAULT"
_ZN7cutlass13device_kernelIN5flash19enable_sm80_to_sm89INS1_16FlashAttnBwdSm80INS1_25CollectiveMainloopBwdSm80ILi2ELi2EN4cute5tupleIJNS5_1CILi128EEES8_NS7_ILi64EEEEEENS_6half_tEfNS_4arch4Sm80ELb0ELb0ELb1ELb0ELb1ELb0ELb0ELb0ELi2ELi4ELi4ELi4ELb0EEENS1_21CollectiveEpilogueBwdISA_SB_SD_Li256ELb0ELb0ELi2EEENS1_19SingleTileSchedulerILb0ELb0ELb0ELi128EEEEEEEEEvNT_6ParamsE:
[----:B------:R-:W-:Y:S01]  /*0000*/  LDC R1, c[0x0][0x28] ;  /* 0x00000a00ff017b82 */ /* 0x000fe20000000800 */
[----:B------:R-:W-:Y:S05]  /*0010*/  EXIT ;  /* 0x000000000000794d */ /* 0x000fea0003800000 */
.L_x_42:
        /* <DEDUP_REMOVED lines=14> */
.L_x_114:


//--------------------- .text._ZN7cutlass13device_kernelIN5flash19enable_sm80_to_sm89INS1_16FlashAttnBwdSm80INS1_25CollectiveMainloopBwdSm80ILi2ELi2EN4cute5tupleIJNS5_1CILi128EEES8_NS7_ILi64EEEEEENS_6half_tEfNS_4arch4Sm80ELb0ELb0ELb1ELb0ELb0ELb0ELb0ELb0ELi2ELi4ELi4ELi4ELb0EEENS1_24CollectiveEpilogueBwdGQAISA_fSD_Li256ELb0ELb0EEENS1_19SingleTileSchedulerILb0ELb0ELb0ELi128EEEEEEEEEvNT_6ParamsE --------------------------
	.section	.text._ZN7cutlass13device_kernelIN5flash19enable_sm80_to_sm89INS1_16FlashAttnBwdSm80INS1_25CollectiveMainloopBwdSm80ILi2ELi2EN4cute5tupleIJNS5_1CILi128EEES8_NS7_ILi64EEEEEENS_6half_tEfNS_4arch4Sm80ELb0ELb0ELb1ELb0ELb0ELb0ELb0ELb0ELi2ELi4ELi4ELi4ELb0EEENS1_24CollectiveEpilogueBwdGQAISA_fSD_Li256ELb0ELb0EEENS1_19SingleTileSchedulerILb0ELb0ELb0ELi128EEEEEEEEEvNT_6ParamsE,"ax",@progbits
	.align	128
.text._ZN7cutlass13device_kernelIN5flash19enable_sm80_to_sm89INS1_16FlashAttnBwdSm80INS1_25CollectiveMainloopBwdSm80ILi2ELi2EN4cute5tupleIJNS5_1CILi128EEES8_NS7_ILi64EEEEEENS_6half_tEfNS_4arch4Sm80ELb0ELb0ELb1ELb0ELb0ELb0ELb0ELb0ELi2ELi4ELi4ELi4ELb0EEENS1_24CollectiveEpilogueBwdGQAISA_fSD_Li256ELb0ELb0EEENS1_19SingleTileSchedulerILb0ELb0ELb0ELi128EEEEEEEEEvNT_6ParamsE:
        .type           _ZN7cutlass13device_kernelIN5flash19enable_sm80_to_sm89INS1_16FlashAttnBwdSm80INS1_25CollectiveMainloopBwdSm80ILi2ELi2EN4cute5tupleIJNS5_1CILi128EEES8_NS7_ILi64EEEEEENS_6half_tEfNS_4arch4Sm80ELb0ELb0ELb1ELb0ELb0ELb0ELb0ELb0ELi2ELi4ELi4ELi4ELb0EEENS1_24CollectiveEpilogueBwdGQAISA_fSD_Li256ELb0ELb0EEENS1_19SingleTileSchedulerILb0ELb0ELb0ELi128EEEEEEEEEvNT_6ParamsE,@function
        .size           _ZN7cutlass13device_kernelIN5flash19enable_sm80_to_sm89INS1_16FlashAttnBwdSm80INS1_25CollectiveMainloopBwdSm80ILi2ELi2EN4cute5tupleIJNS5_1CILi128EEES8_NS7_ILi64EEEEEENS_6half_tEfNS_4arch4Sm80ELb0ELb0ELb1ELb0ELb0ELb0ELb0ELb0ELi2ELi4ELi4ELi4ELb0EEENS1_24CollectiveEpilogueBwdGQAISA_fSD_Li256ELb0ELb0EEENS1_19SingleTileSchedulerILb0ELb0ELb0ELi128EEEEEEEEEvNT_6ParamsE,(.L_x_115 - _ZN7cutlass13device_kernelIN5flash19enable_sm80_to_sm89INS1_16FlashAttnBwdSm80INS1_25CollectiveMainloopBwdSm80ILi2ELi2EN4cute5tupleIJNS5_1CILi128EEES8_NS7_ILi64EEEEEENS_6half_tEfNS_4arch4Sm80ELb0ELb0ELb1ELb0ELb0ELb0ELb0ELb0ELi2ELi4ELi4ELi4ELb0EEENS1_24CollectiveEpilogueBwdGQAISA_fSD_Li256ELb0ELb0EEENS1_19SingleTileSchedulerILb0ELb0ELb0ELi128EEEEEEEEEvNT_6ParamsE)
        .other          _ZN7cutlass13device_kernelIN5flash19enable_sm80_to_sm89INS1_16FlashAttnBwdSm80INS1_25CollectiveMainloopBwdSm80ILi2ELi2EN4cute5tupleIJNS5_1CILi128EEES8_NS7_ILi64EEEEEENS_6half_tEfNS_4arch4Sm80ELb0ELb0ELb1ELb0ELb0ELb0ELb0ELb0ELi2ELi4ELi4ELi4ELb0EEENS1_24CollectiveEpilogueBwdGQAISA_fSD_Li256ELb0ELb0EEENS1_19SingleTileSchedulerILb0ELb0ELb0ELi128EEEEEEEEEvNT_6ParamsE,@"STO_CUDA_ENTRY STV_DEFAULT"
_ZN7cutlass13device_kernelIN5flash19enable_sm80_to_sm89INS1_16FlashAttnBwdSm80INS1_25CollectiveMainloopBwdSm80ILi2ELi2EN4cute5tupleIJNS5_1CILi128EEES8_NS7_ILi64EEEEEENS_6half_tEfNS_4arch4Sm80ELb0ELb0ELb1ELb0ELb0ELb0ELb0ELb0ELi2ELi4ELi4ELi4ELb0EEENS1_24CollectiveEpilogueBwdGQAISA_fSD_Li256ELb0ELb0EEENS1_19SingleTileSchedulerILb0ELb0ELb0ELi128EEEEEEEEEvNT_6ParamsE:
[----:B------:R-:W-:Y:S01]  /*0000*/  LDC R1, c[0x0][0x28] ;  /* 0x00000a00ff017b82 */ /* 0x000fe20000000800 */
[----:B------:R-:W-:Y:S05]  /*0010*/  EXIT ;  /* 0x000000000000794d */ /* 0x000fea0003800000 */
.L_x_43:
        /* <DEDUP_REMOVED lines=14> */
.L_x_115:


//--------------------- .text._ZN7cutlass13device_kernelIN5flash19enable_sm80_to_sm89INS1_16FlashAttnBwdSm80INS1_25CollectiveMainloopBwdSm80ILi2ELi2EN4cute5tupleIJNS5_1CILi128EEES8_NS7_ILi64EEEEEENS_6half_tEfNS_4arch4Sm80ELb0ELb0ELb1ELb0ELb1ELb0ELb0ELb0ELi2ELi4ELi4ELi4ELb0EEENS1_24CollectiveEpilogueBwdGQAISA_fSD_Li256ELb0ELb1EEENS1_19SingleTileSchedulerILb0ELb0ELb0ELi128EEEEEEEEEvNT_6ParamsE --------------------------
	.section	.text._ZN7cutlass13device_kernelIN5flash19enable_sm80_to_sm89INS1_16FlashAttnBwdSm80INS1_25CollectiveMainloopBwdSm80ILi2ELi2EN4cute5tupleIJNS5_1CILi128EEES8_NS7_ILi64EEEEEENS_6half_tEfNS_4arch4Sm80ELb0ELb0ELb1ELb0ELb1ELb0ELb0ELb0ELi2ELi4ELi4ELi4ELb0EEENS1_24CollectiveEpilogueBwdGQAISA_fSD_Li256ELb0ELb1EEENS1_19SingleTileSchedulerILb0ELb0ELb0ELi128EEEEEEEEEvNT_6ParamsE,"ax",@progbits
	.align	128
.text._ZN7cutlass13device_kernelIN5flash19enable_sm80_to_sm89INS1_16FlashAttnBwdSm80INS1_25CollectiveMainloopBwdSm80ILi2ELi2EN4cute5tupleIJNS5_1CILi128EEES8_NS7_ILi64EEEEEENS_6half_tEfNS_4arch4Sm80ELb0ELb0ELb1ELb0ELb1ELb0ELb0ELb0ELi2ELi4ELi4ELi4ELb0EEENS1_24CollectiveEpilogueBwdGQAISA_fSD_Li256ELb0ELb1EEENS1_19SingleTileSchedulerILb0ELb0ELb0ELi128EEEEEEEEEvNT_6ParamsE:
        .type           _ZN7cutlass13device_kernelIN5flash19enable_sm80_to_sm89INS1_16FlashAttnBwdSm80INS1_25CollectiveMainloopBwdSm80ILi2ELi2EN4cute5tupleIJNS5_1CILi128EEES8_NS7_ILi64EEEEEENS_6half_tEfNS_4arch4Sm80ELb0ELb0ELb1ELb0ELb1ELb0ELb0ELb0ELi2ELi4ELi4ELi4ELb0EEENS1_24CollectiveEpilogueBwdGQAISA_fSD_Li256ELb0ELb1EEENS1_19SingleTileSchedulerILb0ELb0ELb0ELi128EEEEEEEEEvNT_6ParamsE,@function
        .size           _ZN7cutlass13device_kernelIN5flash19enable_sm80_to_sm89INS1_16FlashAttnBwdSm80INS1_25CollectiveMainloopBwdSm80ILi2ELi2EN4cute5tupleIJNS5_1CILi128EEES8_NS7_ILi64EEEEEENS_6half_tEfNS_4arch4Sm80ELb0ELb0ELb1ELb0ELb1ELb0ELb0ELb0ELi2ELi4ELi4ELi4ELb0EEENS1_24CollectiveEpilogueBwdGQAISA_fSD_Li256ELb0ELb1EEENS1_19SingleTileSchedulerILb0ELb0ELb0ELi128EEEEEEEEEvNT_6ParamsE,(.L_x_116 - _ZN7cutlass13device_kernelIN5flash19enable_sm80_to_sm89INS1_16FlashAttnBwdSm80INS1_25CollectiveMainloopBwdSm80ILi2ELi2EN4cute5tupleIJNS5_1CILi128EEES8_NS7_ILi64EEEEEENS_6half_tEfNS_4arch4Sm80ELb0ELb0ELb1ELb0ELb1ELb0ELb0ELb0ELi2ELi4ELi4ELi4ELb0EEENS1_24CollectiveEpilogueBwdGQAISA_fSD_Li256ELb0ELb1EEENS1_19SingleTileSchedulerILb0ELb0ELb0ELi128EEEEEEEEEvNT_6ParamsE)
        .other          _ZN7cutlass13device_kernelIN5flash19enable_sm80_to_sm89INS1_16FlashAttnBwdSm80INS1_25CollectiveMainloopBwdSm80ILi2ELi2EN4cute5tupleIJNS5_1CILi128EEES8_NS7_ILi64EEEEEENS_6half_tEfNS_4arch4Sm80ELb0ELb0ELb1ELb0ELb1ELb0ELb0ELb0ELi2ELi4ELi4ELi4ELb0EEENS1_24CollectiveEpilogueBwdGQAISA_fSD_Li256ELb0ELb1EEENS1_19SingleTileSchedulerILb0ELb0ELb0ELi128EEEEEEEEEvNT_6ParamsE,@"STO_CUDA_ENTRY STV_DEFAULT"
_ZN7cutlass13device_kernelIN5flash19enable_sm80_to_sm89INS1_16FlashAttnBwdSm80INS1_25CollectiveMainloopBwdSm80ILi2ELi2EN4cute5tupleIJNS5_1CILi128EEES8_NS7_ILi64EEEEEENS_6half_tEfNS_4arch4Sm80ELb0ELb0ELb1ELb0ELb1ELb0ELb0ELb0ELi2ELi4ELi4ELi4ELb0EEENS1_24CollectiveEpilogueBwdGQAISA_fSD_Li256ELb0ELb1EEENS1_19SingleTileSchedulerILb0ELb0ELb0ELi128EEEEEEEEEvNT_6ParamsE:
[----:B------:R-:W-:Y:S01]  /*0000*/  LDC R1, c[0x0][0x28] ;  /* 0x00000a00ff017b82 */ /* 0x000fe20000000800 */
[----:B------:R-:W-:Y:S05]  /*0010*/  EXIT ;  /* 0x000000000000794d */ /* 0x000fea0003800000 */
.L_x_44:
        /* <DEDUP_REMOVED lines=14> */
.L_x_116:


//--------------------- .text._ZN7cutlass13device_kernelIN5flash19enable_sm80_to_sm89INS1_16FlashAttnBwdSm80INS1_25CollectiveMainloopBwdSm80ILi2ELi2EN4cute5tupleIJNS5_1CILi128EEES8_NS7_ILi64EEEEEENS_6half_tEfNS_4arch4Sm80ELb0ELb0ELb1ELb1ELb0ELb0ELb0ELb0ELi2ELi4ELi4ELi4ELb0EEENS1_21CollectiveEpilogueBwdISA_SB_SD_Li256ELb1ELb0ELi2EEENS1_19SingleTileSchedulerILb1ELb0ELb0ELi128EEEEEEEEEvNT_6ParamsE --------------------------
	.section	.text._ZN7cutlass13device_kernelIN5flash19enable_sm80_to_sm89INS1_16FlashAttnBwdSm80INS1_25CollectiveMainloopBwdSm80ILi2ELi2EN4cute5tupleIJNS5_1CILi128EEES8_NS7_ILi64EEEEEENS_6half_tEfNS_4arch4Sm80ELb0ELb0ELb1ELb1ELb0ELb0ELb0ELb0ELi2ELi4ELi4ELi4ELb0EEENS1_21CollectiveEpilogueBwdISA_SB_SD_Li256ELb1ELb0ELi2EEENS1_19SingleTileSchedulerILb1ELb0ELb0ELi128EEEEEEEEEvNT_6ParamsE,"ax",@progbits
	.align	128
.text._ZN7cutlass13device_kernelIN5flash19enable_sm80_to_sm89INS1_16FlashAttnBwdSm80INS1_25CollectiveMainloopBwdSm80ILi2ELi2EN4cute5tupleIJNS5_1CILi128EEES8_NS7_ILi64EEEEEENS_6half_tEfNS_4arch4Sm80ELb0ELb0ELb1ELb1ELb0ELb0ELb0ELb0ELi2ELi4ELi4ELi4ELb0EEENS1_21CollectiveEpilogueBwdISA_SB_SD_Li256ELb1ELb0ELi2EEENS1_19SingleTileSchedulerILb1ELb0ELb0ELi128EEEEEEEEEvNT_6ParamsE:
        .type           _ZN7cutlass13device_kernelIN5flash19enable_sm80_to_sm89INS1_16FlashAttnBwdSm80INS1_25CollectiveMainloopBwdSm80ILi2ELi2EN4cute5tupleIJNS5_1CILi128EEES8_NS7_ILi64EEEEEENS_6half_tEfNS_4arch4Sm80ELb0ELb0ELb1ELb1ELb0ELb0ELb0ELb0ELi2ELi4ELi4ELi4ELb0EEENS1_21CollectiveEpilogueBwdISA_SB_SD_Li256ELb1ELb0ELi2EEENS1_19SingleTileSchedulerILb1ELb0ELb0ELi128EEEEEEEEEvNT_6ParamsE,@function
        .size           _ZN7cutlass13device_kernelIN5flash19enable_sm80_to_sm89INS1_16FlashAttnBwdSm80INS1_25CollectiveMainloopBwdSm80ILi2ELi2EN4cute5tupleIJNS5_1CILi128EEES8_NS7_ILi64EEEEEENS_6half_tEfNS_4arch4Sm80ELb0ELb0ELb1ELb1ELb0ELb0ELb0ELb0ELi2ELi4ELi4ELi4ELb0EEENS1_21CollectiveEpilogueBwdISA_SB_SD_Li256ELb1ELb0ELi2EEENS1_19SingleTileSchedulerILb1ELb0ELb0ELi128EEEEEEEEEvNT_6ParamsE,(.L_x_117 - _ZN7cutlass13device_kernelIN5flash19enable_sm80_to_sm89INS1_16FlashAttnBwdSm80INS1_25CollectiveMainloopBwdSm80ILi2ELi2EN4cute5tupleIJNS5_1CILi128EEES8_NS7_ILi64EEEEEENS_6half_tEfNS_4arch4Sm80ELb0ELb0ELb1ELb1ELb0ELb0ELb0ELb0ELi2ELi4ELi4ELi4ELb0EEENS1_21CollectiveEpilogueBwdISA_SB_SD_Li256ELb1ELb0ELi2EEENS1_19SingleTileSchedulerILb1ELb0ELb0ELi128EEEEEEEEEvNT_6ParamsE)
        .other          _ZN7cutlass13device_kernelIN5flash19enable_sm80_to_sm89INS1_16FlashAttnBwdSm80INS1_25CollectiveMainloopBwdSm80ILi2ELi2EN4cute5tupleIJNS5_1CILi128EEES8_NS7_ILi64EEEEEENS_6half_tEfNS_4arch4Sm80ELb0ELb0ELb1ELb1ELb0ELb0ELb0ELb0ELi2ELi4ELi4ELi4ELb0EEENS1_21CollectiveEpilogueBwdISA_SB_SD_Li256ELb1ELb0ELi2EEENS1_19SingleTileSchedulerILb1ELb0ELb0ELi128EEEEEEEEEvNT_6ParamsE,@"STO_CUDA_ENTRY STV_DEFAULT"
_ZN7cutlass13device_kernelIN5flash19enable_sm80_to_sm89INS1_16FlashAttnBwdSm80INS1_25CollectiveMainloopBwdSm80ILi2ELi2EN4cute5tupleIJNS5_1CILi128EEES8_NS7_ILi64EEEEEENS_6half_tEfNS_4arch4Sm80ELb0ELb0ELb1ELb1ELb0ELb0ELb0ELb0ELi2ELi4ELi4ELi4ELb0EEENS1_21CollectiveEpilogueBwdISA_SB_SD_Li256ELb1ELb0ELi2EEENS1_19SingleTileSchedulerILb1ELb0ELb0ELi128EEEEEEEEEvNT_6ParamsE:
[----:B------:R-:W-:Y:S01]  /*0000*/  LDC R1, c[0x0][0x28] ;  /* 0x00000a00ff017b82 */ /* 0x000fe20000000800 */
[----:B------:R-:W-:Y:S05]  /*0010*/  EXIT ;  /* 0x000000000000794d */ /* 0x000fea0003800000 */
.L_x_45:
        /* <DEDUP_REMOVED lines=14> */
.L_x_117:


//--------------------- .text._ZN7cutlass13device_kernelIN5flash19enable_sm80_to_sm89INS1_16FlashAttnBwdSm80INS1_25CollectiveMainloopBwdSm80ILi2ELi2EN4cute5tupleIJNS5_1CILi128EEES8_NS7_ILi64EEEEEENS_6half_tEfNS_4arch4Sm80ELb0ELb0ELb1ELb1ELb1ELb0ELb0ELb0ELi2ELi4ELi4ELi4ELb0EEENS1_21CollectiveEpilogueBwdISA_SB_SD_Li256ELb1ELb0ELi2EEENS1_19SingleTileSchedulerILb1ELb0ELb0ELi128EEEEEEEEEvNT_6ParamsE --------------------------
	.section	.text._ZN7cutlass13device_kernelIN5flash19enable_sm80_to_sm89INS1_16FlashAttnBwdSm80INS1_25CollectiveMainloopBwdSm80ILi2ELi2EN4cute5tupleIJNS5_1CILi128EEES8_NS7_ILi64EEEEEENS_6half_tEfNS_4arch4Sm80ELb0ELb0ELb1ELb1ELb1ELb0ELb0ELb0ELi2ELi4ELi4ELi4ELb0EEENS1_21CollectiveEpilogueBwdISA_SB_SD_Li256ELb1ELb0ELi2EEENS1_19SingleTileSchedulerILb1ELb0ELb0ELi128EEEEEEEEEvNT_6ParamsE,"ax",@progbits
	.align	128
.text._ZN7cutlass13device_kernelIN5flash19enable_sm80_to_sm89INS1_16FlashAttnBwdSm80INS1_25CollectiveMainloopBwdSm80ILi2ELi2EN4cute5tupleIJNS5_1CILi128EEES8_NS7_ILi64EEEEEENS_6half_tEfNS_4arch4Sm80ELb0ELb0ELb1ELb1ELb1ELb0ELb0ELb0ELi2ELi4ELi4ELi4ELb0EEENS1_21CollectiveEpilogueBwdISA_SB_SD_Li256ELb1ELb0ELi2EEENS1_19SingleTileSchedulerILb1ELb0ELb0ELi128EEEEEEEEEvNT_6ParamsE:
        .type           _ZN7cutlass13device_kernelIN5flash19enable_sm80_to_sm89INS1_16FlashAttnBwdSm80INS1_25CollectiveMainloopBwdSm80ILi2ELi2EN4cute5tupleIJNS5_1CILi128EEES8_NS7_ILi64EEEEEENS_6half_tEfNS_4arch4Sm80ELb0ELb0ELb1ELb1ELb1ELb0ELb0ELb0ELi2ELi4ELi4ELi4ELb0EEENS1_21CollectiveEpilogueBwdISA_SB_SD_Li256ELb1ELb0ELi2EEENS1_19SingleTileSchedulerILb1ELb0ELb0ELi128EEEEEEEEEvNT_6ParamsE,@function
        .size           _ZN7cutlass13device_kernelIN5flash19enable_sm80_to_sm89INS1_16FlashAttnBwdSm80INS1_25CollectiveMainloopBwdSm80ILi2ELi2EN4cute5tupleIJNS5_1CILi128EEES8_NS7_ILi64EEEEEENS_6half_tEfNS_4arch4Sm80ELb0ELb0ELb1ELb1ELb1ELb0ELb0ELb0ELi2ELi4ELi4ELi4ELb0EEENS1_21CollectiveEpilogueBwdISA_SB_SD_Li256ELb1ELb0ELi2EEENS1_19SingleTileSchedulerILb1ELb0ELb0ELi128EEEEEEEEEvNT_6ParamsE,(.L_x_118 - _ZN7cutlass13device_kernelIN5flash19enable_sm80_to_sm89INS1_16FlashAttnBwdSm80INS1_25CollectiveMainloopBwdSm80ILi2ELi2EN4cute5tupleIJNS5_1CILi128EEES8_NS7_ILi64EEEEEENS_6half_tEfNS_4arch4Sm80ELb0ELb0ELb1ELb1ELb1ELb0ELb0ELb0ELi2ELi4ELi4ELi4ELb0EEENS1_21CollectiveEpilogueBwdISA_SB_SD_Li256ELb1ELb0ELi2EEENS1_19SingleTileSchedulerILb1ELb0ELb0ELi128EEEEEEEEEvNT_6ParamsE)
        .other          _ZN7cutlass13device_kernelIN5flash19enable_sm80_to_sm89INS1_16FlashAttnBwdSm80INS1_25CollectiveMainloopBwdSm80ILi2ELi2EN4cute5tupleIJNS5_1CILi128EEES8_NS7_ILi64EEEEEENS_6half_tEfNS_4arch4Sm80ELb0ELb0ELb1ELb1ELb1ELb0ELb0ELb0ELi2ELi4ELi4ELi4ELb0EEENS1_21CollectiveEpilogueBwdISA_SB_SD_Li256ELb1ELb0ELi2EEENS1_19SingleTileSchedulerILb1ELb0ELb0ELi128EEEEEEEEEvNT_6ParamsE,@"STO_CUDA_ENTRY STV_DEFAULT"
_ZN7cutlass13device_kernelIN5flash19enable_sm80_to_sm89INS1_16FlashAttnBwdSm80INS1_25CollectiveMainloopBwdSm80ILi2ELi2EN4cute5tupleIJNS5_1CILi128EEES8_NS7_ILi64EEEEEENS_6half_tEfNS_4arch4Sm80ELb0ELb0ELb1ELb1ELb1ELb0ELb0ELb0ELi2ELi4ELi4ELi4ELb0EEENS1_21CollectiveEpilogueBwdISA_SB_SD_Li256ELb1ELb0ELi2EEENS1_19SingleTileSchedulerILb1ELb0ELb0ELi128EEEEEEEEEvNT_6ParamsE:
[----:B------:R-:W-:Y:S01]  /*0000*/  LDC R1, c[0x0][0x28] ;  /* 0x00000a00ff017b82 */ /* 0x000fe20000000800 */
[----:B------:R-:W-:Y:S05]  /*0010*/  EXIT ;  /* 0x000000000000794d */ /* 0x000fea0003800000 */
.L_x_46:
        /* <DEDUP_REMOVED lines=14> */
.L_x_118:


//--------------------- .text._ZN7cutlass13device_kernelIN5flash19enable_sm80_to_sm89INS1_16FlashAttnBwdSm80INS1_25CollectiveMainloopBwdSm80ILi2ELi2EN4cute5tupleIJNS5_1CILi128EEES8_NS7_ILi64EEEEEENS_6half_tEfNS_4arch4Sm80ELb0ELb0ELb1ELb1ELb0ELb0ELb0ELb0ELi2ELi4ELi4ELi4ELb0EEENS1_24CollectiveEpilogueBwdGQAISA_fSD_Li256ELb1ELb0EEENS1_19SingleTileSchedulerILb1ELb0ELb0ELi128EEEEEEEEEvNT_6ParamsE --------------------------
	.section	.text._ZN7cutlass13device_kernelIN5flash19enable_sm80_to_sm89INS1_16FlashAttnBwdSm80INS1_25CollectiveMainloopBwdSm80ILi2ELi2EN4cute5tupleIJNS5_1CILi128EEES8_NS7_ILi64EEEEEENS_6half_tEfNS_4arch4Sm80ELb0ELb0ELb1ELb1ELb0ELb0ELb0ELb0ELi2ELi4ELi4ELi4ELb0EEENS1_24CollectiveEpilogueBwdGQAISA_fSD_Li256ELb1ELb0EEENS1_19SingleTileSchedulerILb1ELb0ELb0ELi128EEEEEEEEEvNT_6ParamsE,"ax",@progbits
	.align	128
.text._ZN7cutlass13device_kernelIN5flash19enable_sm80_to_sm89INS1_16FlashAttnBwdSm80INS1_25CollectiveMainloopBwdSm80ILi2ELi2EN4cute5tupleIJNS5_1CILi128EEES8_NS7_ILi64EEEEEENS_6half_tEfNS_4arch4Sm80ELb0ELb0ELb1ELb1ELb0ELb0ELb0ELb0ELi2ELi4ELi4ELi4ELb0EEENS1_24CollectiveEpilogueBwdGQAISA_fSD_Li256ELb1ELb0EEENS1_19SingleTileSchedulerILb1ELb0ELb0ELi128EEEEEEEEEvNT_6ParamsE:
        .type           _ZN7cutlass13device_kernelIN5flash19enable_sm80_to_sm89INS1_16FlashAttnBwdSm80INS1_25CollectiveMainloopBwdSm80ILi2ELi2EN4cute5tupleIJNS5_1CILi128EEES8_NS7_ILi64EEEEEENS_6half_tEfNS_4arch4Sm80ELb0ELb0ELb1ELb1ELb0ELb0ELb0ELb0ELi2ELi4ELi4ELi4ELb0EEENS1_24CollectiveEpilogueBwdGQAISA_fSD_Li256ELb1ELb0EEENS1_19SingleTileSchedulerILb1ELb0ELb0ELi128EEEEEEEEEvNT_6ParamsE,@function
        .size           _ZN7cutlass13device_kernelIN5flash19enable_sm80_to_sm89INS1_16FlashAttnBwdSm80INS1_25CollectiveMainloopBwdSm80ILi2ELi2EN4cute5tupleIJNS5_1CILi128EEES8_NS7_ILi64EEEEEENS_6half_tEfNS_4arch4Sm80ELb0ELb0ELb1ELb1ELb0ELb0ELb0ELb0ELi2ELi4ELi4ELi4ELb0EEENS1_24CollectiveEpilogueBwdGQAISA_fSD_Li256ELb1ELb0EEENS1_19SingleTileSchedulerILb1ELb0ELb0ELi128EEEEEEEEEvNT_6ParamsE,(.L_x_119 - _ZN7cutlass13device_kernelIN5flash19enable_sm80_to_sm89INS1_16FlashAttnBwdSm80INS1_25CollectiveMainloopBwdSm80ILi2ELi2EN4cute5tupleIJNS5_1CILi128EEES8_NS7_ILi64EEEEEENS_6half_tEfNS_4arch4Sm80ELb0ELb0ELb1ELb1ELb0ELb0ELb0ELb0ELi2ELi4ELi4ELi4ELb0EEENS1_24CollectiveEpilogueBwdGQAISA_fSD_Li256ELb1ELb0EEENS1_19SingleTileSchedulerILb1ELb0ELb0ELi128EEEEEEEEEvNT_6ParamsE)
        .other          _ZN7cutlass13device_kernelIN5flash19enable_sm80_to_sm89INS1_16FlashAttnBwdSm80INS1_25CollectiveMainloopBwdSm80ILi2ELi2EN4cute5tupleIJNS5_1CILi128EEES8_NS7_ILi64EEEEEENS_6half_tEfNS_4arch4Sm80ELb0ELb0ELb1ELb1ELb0ELb0ELb0ELb0ELi2ELi4ELi4ELi4ELb0EEENS1_24CollectiveEpilogueBwdGQAISA_fSD_Li256ELb1ELb0EEENS1_19SingleTileSchedulerILb1ELb0ELb0ELi128EEEEEEEEEvNT_6ParamsE,@"STO_CUDA_ENTRY STV_DEFAULT"
_ZN7cutlass13device_kernelIN5flash19enable_sm80_to_sm89INS1_16FlashAttnBwdSm80INS1_25CollectiveMainloopBwdSm80ILi2ELi2EN4cute5tupleIJNS5_1CILi128EEES8_NS7_ILi64EEEEEENS_6half_tEfNS_4arch4Sm80ELb0ELb0ELb1ELb1ELb0ELb0ELb0ELb0ELi2ELi4ELi4ELi4ELb0EEENS1_24CollectiveEpilogueBwdGQAISA_fSD_Li256ELb1ELb0EEENS1_19SingleTileSchedulerILb1ELb0ELb0ELi128EEEEEEEEEvNT_6ParamsE:
[----:B------:R-:W-:Y:S01]  /*0000*/  LDC R1, c[0x0][0x28] ;  /* 0x00000a00ff017b82 */ /* 0x000fe20000000800 */
[----:B------:R-:W-:Y:S05]  /*0010*/  EXIT ;  /* 0x000000000000794d */ /* 0x000fea0003800000 */
.L_x_47:
        /* <DEDUP_REMOVED lines=14> */
.L_x_119:


//--------------------- .text._ZN7cutlass13device_kernelIN5flash19enable_sm80_to_sm89INS1_16FlashAttnBwdSm80INS1_25CollectiveMainloopBwdSm80ILi2ELi2EN4cute5tupleIJNS5_1CILi128EEES8_NS7_ILi64EEEEEENS_6half_tEfNS_4arch4Sm80ELb0ELb0ELb1ELb1ELb1ELb0ELb0ELb0ELi2ELi4ELi4ELi4ELb0EEENS1_24CollectiveEpilogueBwdGQAISA_fSD_Li256ELb1ELb1EEENS1_19SingleTileSchedulerILb1ELb0ELb0ELi128EEEEEEEEEvNT_6ParamsE --------------------------
	.section	.text._ZN7cutlass13device_kernelIN5flash19enable_sm80_to_sm89INS1_16FlashAttnBwdSm80INS1_25CollectiveMainloopBwdSm80ILi2ELi2EN4cute5tupleIJNS5_1CILi128EEES8_NS7_ILi64EEEEEENS_6half_tEfNS_4arch4Sm80ELb0ELb0ELb1ELb1ELb1ELb0ELb0ELb0ELi2ELi4ELi4ELi4ELb0EEENS1_24CollectiveEpilogueBwdGQAISA_fSD_Li256ELb1ELb1EEENS1_19SingleTileSchedulerILb1ELb0ELb0ELi128EEEEEEEEEvNT_6ParamsE,"ax",@progbits
	.align	128
.text._ZN7cutlass13device_kernelIN5flash19enable_sm80_to_sm89INS1_16FlashAttnBwdSm80INS1_25CollectiveMainloopBwdSm80ILi2ELi2EN4cute5tupleIJNS5_1CILi128EEES8_NS7_ILi64EEEEEENS_6half_tEfNS_4arch4Sm80ELb0ELb0ELb1ELb1ELb1ELb0ELb0ELb0ELi2ELi4ELi4ELi4ELb0EEENS1_24CollectiveEpilogueBwdGQAISA_fSD_Li256ELb1ELb1EEENS1_19SingleTileSchedulerILb1ELb0ELb0ELi128EEEEEEEEEvNT_6ParamsE:
        .type           _ZN7cutlass13device_kernelIN5flash19enable_sm80_to_sm89INS1_16FlashAttnBwdSm80INS1_25CollectiveMainloopBwdSm80ILi2ELi2EN4cute5tupleIJNS5_1CILi128EEES8_NS7_ILi64EEEEEENS_6half_tEfNS_4arch4Sm80ELb0ELb0ELb1ELb1ELb1ELb0ELb0ELb0ELi2ELi4ELi4ELi4ELb0EEENS1_24CollectiveEpilogueBwdGQAISA_fSD_Li256ELb1ELb1EEENS1_19SingleTileSchedulerILb1ELb0ELb0ELi128EEEEEEEEEvNT_6ParamsE,@function
        .size           _ZN7cutlass13device_kernelIN5flash19enable_sm80_to_sm89INS1_16FlashAttnBwdSm80INS1_25CollectiveMainloopBwdSm80ILi2ELi2EN4cute5tupleIJNS5_1CILi128EEES8_NS7_ILi64EEEEEENS_6half_tEfNS_4arch4Sm80ELb0ELb0ELb1ELb1ELb1ELb0ELb0ELb0ELi2ELi4ELi4ELi4ELb0EEENS1_24CollectiveEpilogueBwdGQAISA_fSD_Li256ELb1ELb1EEENS1_19SingleTileSchedulerILb1ELb0ELb0ELi128EEEEEEEEEvNT_6ParamsE,(.L_x_120 - _ZN7cutlass13device_kernelIN5flash19enable_sm80_to_sm89INS1_16FlashAttnBwdSm80INS1_25CollectiveMainloopBwdSm80ILi2ELi2EN4cute5tupleIJNS5_1CILi128EEES8_NS7_ILi64EEEEEENS_6half_tEfNS_4arch4Sm80ELb0ELb0ELb1ELb1ELb1ELb0ELb0ELb0ELi2ELi4ELi4ELi4ELb0EEENS1_24CollectiveEpilogueBwdGQAISA_fSD_Li256ELb1ELb1EEENS1_19SingleTileSchedulerILb1ELb0ELb0ELi128EEEEEEEEEvNT_6ParamsE)
        .other          _ZN7cutlass13device_kernelIN5flash19enable_sm80_to_sm89INS1_16FlashAttnBwdSm80INS1_25CollectiveMainloopBwdSm80ILi2ELi2EN4cute5tupleIJNS5_1CILi128EEES8_NS7_ILi64EEEEEENS_6half_tEfNS_4arch4Sm80ELb0ELb0ELb1ELb1ELb1ELb0ELb0ELb0ELi2ELi4ELi4ELi4ELb0EEENS1_24CollectiveEpilogueBwdGQAISA_fSD_Li256ELb1ELb1EEENS1_19SingleTileSchedulerILb1ELb0ELb0ELi128EEEEEEEEEvNT_6ParamsE,@"STO_CUDA_ENTRY STV_DEFAULT"
_ZN7cutlass13device_kernelIN5flash19enable_sm80_to_sm89INS1_16FlashAttnBwdSm80INS1_25CollectiveMainloopBwdSm80ILi2ELi2EN4cute5tupleIJNS5_1CILi128EEES8_NS7_ILi64EEEEEENS_6half_tEfNS_4arch4Sm80ELb0ELb0ELb1ELb1ELb1ELb0ELb0ELb0ELi2ELi4ELi4ELi4ELb0EEENS1_24CollectiveEpilogueBwdGQAISA_fSD_Li256ELb1ELb1EEENS1_19SingleTileSchedulerILb1ELb0ELb0ELi128EEEEEEEEEvNT_6ParamsE:
[----:B------:R-:W-:Y:S01]  /*0000*/  LDC R1, c[0x0][0x28] ;  /* 0x00000a00ff017b82 */ /* 0x000fe20000000800 */
[----:B------:R-:W-:Y:S05]  /*0010*/  EXIT ;  /* 0x000000000000794d */ /* 0x000fea0003800000 */
.L_x_48:
        /* <DEDUP_REMOVED lines=14> */
.L_x_120:


//--------------------- .text._ZN7cutlass13device_kernelIN5flash19enable_sm80_to_sm89INS1_16FlashAttnBwdSm80INS1_25CollectiveMainloopBwdSm80ILi2ELi2EN4cute5tupleIJNS5_1CILi128EEES8_NS7_ILi64EEEEEENS_6half_tEfNS_4arch4Sm80ELb0ELb1ELb1ELb0ELb0ELb0ELb0ELb0ELi2ELi4ELi4ELi4ELb0EEENS1_21CollectiveEpilogueBwdISA_SB_SD_Li256ELb0ELb0ELi2EEENS1_19SingleTileSchedulerILb0ELb0ELb0ELi128EEEEEEEEEvNT_6ParamsE --------------------------
	.section	.text._ZN7cutlass13device_kernelIN5flash19enable_sm80_to_sm89INS1_16FlashAttnBwdSm80INS1_25CollectiveMainloopBwdSm80ILi2ELi2EN4cute5tupleIJNS5_1CILi128EEES8_NS7_ILi64EEEEEENS_6half_tEfNS_4arch4Sm80ELb0ELb1ELb1ELb0ELb0ELb0ELb0ELb0ELi2ELi4ELi4ELi4ELb0EEENS1_21CollectiveEpilogueBwdISA_SB_SD_Li256ELb0ELb0ELi2EEENS1_19SingleTileSchedulerILb0ELb0ELb0ELi128EEEEEEEEEvNT_6ParamsE,"ax",@progbits
	.align	128
.text._ZN7cutlass13device_kernelIN5flash19enable_sm80_to_sm89INS1_16FlashAttnBwdSm80INS1_25CollectiveMainloopBwdSm80ILi2ELi2EN4cute5tupleIJNS5_1CILi128EEES8_NS7_ILi64EEEEEENS_6half_tEfNS_4arch4Sm80ELb0ELb1ELb1ELb0ELb0ELb0ELb0ELb0ELi2ELi4ELi4ELi4ELb0EEENS1_21CollectiveEpilogueBwdISA_SB_SD_Li256ELb0ELb0ELi2EEENS1_19SingleTileSchedulerILb0ELb0ELb0ELi128EEEEEEEEEvNT_6ParamsE:
        .type           _ZN7cutlass13device_kernelIN5flash19enable_sm80_to_sm89INS1_16FlashAttnBwdSm80INS1_25CollectiveMainloopBwdSm80ILi2ELi2EN4cute5tupleIJNS5_1CILi128EEES8_NS7_ILi64EEEEEENS_6half_tEfNS_4arch4Sm80ELb0ELb1ELb1ELb0ELb0ELb0ELb0ELb0ELi2ELi4ELi4ELi4ELb0EEENS1_21CollectiveEpilogueBwdISA_SB_SD_Li256ELb0ELb0ELi2EEENS1_19SingleTileSchedulerILb0ELb0ELb0ELi128EEEEEEEEEvNT_6ParamsE,@function
        .size           _ZN7cutlass13device_kernelIN5flash19enable_sm80_to_sm89INS1_16FlashAttnBwdSm80INS1_25CollectiveMainloopBwdSm80ILi2ELi2EN4cute5tupleIJNS5_1CILi128EEES8_NS7_ILi64EEEEEENS_6half_tEfNS_4arch4Sm80ELb0ELb1ELb1ELb0ELb0ELb0ELb0ELb0ELi2ELi4ELi4ELi4ELb0EEENS1_21CollectiveEpilogueBwdISA_SB_SD_Li256ELb0ELb0ELi2EEENS1_19SingleTileSchedulerILb0ELb0ELb0ELi128EEEEEEEEEvNT_6ParamsE,(.L_x_121 - _ZN7cutlass13device_kernelIN5flash19enable_sm80_to_sm89INS1_16FlashAttnBwdSm80INS1_25CollectiveMainloopBwdSm80ILi2ELi2EN4cute5tupleIJNS5_1CILi128EEES8_NS7_ILi64EEEEEENS_6half_tEfNS_4arch4Sm80ELb0ELb1ELb1ELb0ELb0ELb0ELb0ELb0ELi2ELi4ELi4ELi4ELb0EEENS1_21CollectiveEpilogueBwdISA_SB_SD_Li256ELb0ELb0ELi2EEENS1_19SingleTileSchedulerILb0ELb0ELb0ELi128EEEEEEEEEvNT_6ParamsE)
        .other          _ZN7cutlass13device_kernelIN5flash19enable_sm80_to_sm89INS1_16FlashAttnBwdSm80INS1_25CollectiveMainloopBwdSm80ILi2ELi2EN4cute5tupleIJNS5_1CILi128EEES8_NS7_ILi64EEEEEENS_6half_tEfNS_4arch4Sm80ELb0ELb1ELb1ELb0ELb0ELb0ELb0ELb0ELi2ELi4ELi4ELi4ELb0EEENS1_21CollectiveEpilogueBwdISA_SB_SD_Li256ELb0ELb0ELi2EEENS1_19SingleTileSchedulerILb0ELb0ELb0ELi128EEEEEEEEEvNT_6ParamsE,@"STO_CUDA_ENTRY STV_DEFAULT"
_ZN7cutlass13device_kernelIN5flash19enable_sm80_to_sm89INS1_16FlashAttnBwdSm80INS1_25CollectiveMainloopBwdSm80ILi2ELi2EN4cute5tupleIJNS5_1CILi128EEES8_NS7_ILi64EEEEEENS_6half_tEfNS_4arch4Sm80ELb0ELb1ELb1ELb0ELb0ELb0ELb0ELb0ELi2ELi4ELi4ELi4ELb0EEENS1_21CollectiveEpilogueBwdISA_SB_SD_Li256ELb0ELb0ELi2EEENS1_19SingleTileSchedulerILb0ELb0ELb0ELi128EEEEEEEEEvNT_6ParamsE:
[----:B------:R-:W-:Y:S01]  /*0000*/  LDC R1, c[0x0][0x28] ;  /* 0x00000a00ff017b82 */ /* 0x000fe20000000800 */
[----:B------:R-:W-:Y:S05]  /*0010*/  EXIT ;  /* 0x000000000000794d */ /* 0x000fea0003800000 */
.L_x_49:
        /* <DEDUP_REMOVED lines=14> */
.L_x_121:


//--------------------- .text._ZN7cutlass13device_kernelIN5flash19enable_sm80_to_sm89INS1_16FlashAttnBwdSm80INS1_25CollectiveMainloopBwdSm80ILi2ELi2EN4cute5tupleIJNS5_1CILi128EEES8_NS7_ILi64EEEEEENS_6half_tEfNS_4arch4Sm80ELb0ELb1ELb1ELb0ELb1ELb0ELb0ELb0ELi2ELi4ELi4ELi4ELb0EEENS1_21CollectiveEpilogueBwdISA_SB_SD_Li256ELb0ELb0ELi2EEENS1_19SingleTileSchedulerILb0ELb0ELb0ELi128EEEEEEEEEvNT_6ParamsE --------------------------
	.section	.text._ZN7cutlass13device_kernelIN5flash19enable_sm80_to_sm89INS1_16FlashAttnBwdSm80INS1_25CollectiveMainloopBwdSm80ILi2ELi2EN4cute5tupleIJNS5_1CILi128EEES8_NS7_ILi64EEEEEENS_6half_tEfNS_4arch4Sm80ELb0ELb1ELb1ELb0ELb1ELb0ELb0ELb0ELi2ELi4ELi4ELi4ELb0EEENS1_21CollectiveEpilogueBwdISA_SB_SD_Li256ELb0ELb0ELi2EEENS1_19SingleTileSchedulerILb0ELb0ELb0ELi128EEEEEEEEEvNT_6ParamsE,"ax",@progbits
	.align	128
.text._ZN7cutlass13device_kernelIN5flash19enable_sm80_to_sm89INS1_16FlashAttnBwdSm80INS1_25CollectiveMainloopBwdSm80ILi2ELi2EN4cute5tupleIJNS5_1CILi128EEES8_NS7_ILi64EEEEEENS_6half_tEfNS_4arch4Sm80ELb0ELb1ELb1ELb0ELb1ELb0ELb0ELb0ELi2ELi4ELi4ELi4ELb0EEENS1_21CollectiveEpilogueBwdISA_SB_SD_Li256ELb0ELb0ELi2EEENS1_19SingleTileSchedulerILb0ELb0ELb0ELi128EEEEEEEEEvNT_6ParamsE:
        .type           _ZN7cutlass13device_kernelIN5flash19enable_sm80_to_sm89INS1_16FlashAttnBwdSm80INS1_25CollectiveMainloopBwdSm80ILi2ELi2EN4cute5tupleIJNS5_1CILi128EEES8_NS7_ILi64EEEEEENS_6half_tEfNS_4arch4Sm80ELb0ELb1ELb1ELb0ELb1ELb0ELb0ELb0ELi2ELi4ELi4ELi4ELb0EEENS1_21CollectiveEpilogueBwdISA_SB_SD_Li256ELb0ELb0ELi2EEENS1_19SingleTileSchedulerILb0ELb0ELb0ELi128EEEEEEEEEvNT_6ParamsE,@function
        .size           _ZN7cutlass13device_kernelIN5flash19enable_sm80_to_sm89INS1_16FlashAttnBwdSm80INS1_25CollectiveMainloopBwdSm80ILi2ELi2EN4cute5tupleIJNS5_1CILi128EEES8_NS7_ILi64EEEEEENS_6half_tEfNS_4arch4Sm80ELb0ELb1ELb1ELb0ELb1ELb0ELb0ELb0ELi2ELi4ELi4ELi4ELb0EEENS1_21CollectiveEpilogueBwdISA_SB_SD_Li256ELb0ELb0ELi2EEENS1_19SingleTileSchedulerILb0ELb0ELb0ELi128EEEEEEEEEvNT_6ParamsE,(.L_x_122 - _ZN7cutlass13device_kernelIN5flash19enable_sm80_to_sm89INS1_16FlashAttnBwdSm80INS1_25CollectiveMainloopBwdSm80ILi2ELi2EN4cute5tupleIJNS5_1CILi128EEES8_NS7_ILi64EEEEEENS_6half_tEfNS_4arch4Sm80ELb0ELb1ELb1ELb0ELb1ELb0ELb0ELb0ELi2ELi4ELi4ELi4ELb0EEENS1_21CollectiveEpilogueBwdISA_SB_SD_Li256ELb0ELb0ELi2EEENS1_19SingleTileSchedulerILb0ELb0ELb0ELi128EEEEEEEEEvNT_6ParamsE)
        .other          _ZN7cutlass13device_kernelIN5flash19enable_sm80_to_sm89INS1_16FlashAttnBwdSm80INS1_25CollectiveMainloopBwdSm80ILi2ELi2EN4cute5tupleIJNS5_1CILi128EEES8_NS7_ILi64EEEEEENS_6half_tEfNS_4arch4Sm80ELb0ELb1ELb1ELb0ELb1ELb0ELb0ELb0ELi2ELi4ELi4ELi4ELb0EEENS1_21CollectiveEpilogueBwdISA_SB_SD_Li256ELb0ELb0ELi2EEENS1_19SingleTileSchedulerILb0ELb0ELb0ELi128EEEEEEEEEvNT_6ParamsE,@"STO_CUDA_ENTRY STV_DEFAULT"
_ZN7cutlass13device_kernelIN5flash19enable_sm80_to_sm89INS1_16FlashAttnBwdSm80INS1_25CollectiveMainloopBwdSm80ILi2ELi2EN4cute5tupleIJNS5_1CILi128EEES8_NS7_ILi64EEEEEENS_6half_tEfNS_4arch4Sm80ELb0ELb1ELb1ELb0ELb1ELb0ELb0ELb0ELi2ELi4ELi4ELi4ELb0EEENS1_21CollectiveEpilogueBwdISA_SB_SD_Li256ELb0ELb0ELi2EEENS1_19SingleTileSchedulerILb0ELb0ELb0ELi128EEEEEEEEEvNT_6ParamsE:
[----:B------:R-:W-:Y:S01]  /*0000*/  LDC R1, c[0x0][0x28] ;  /* 0x00000a00ff017b82 */ /* 0x000fe20000000800 */
[----:B------:R-:W-:Y:S05]  /*0010*/  EXIT ;  /* 0x000000000000794d */ /* 0x000fea0003800000 */
.L_x_50:
        /* <DEDUP_REMOVED lines=14> */
.L_x_122:


//--------------------- .text._ZN7cutlass13device_kernelIN5flash19enable_sm80_to_sm89INS1_16FlashAttnBwdSm80INS1_25CollectiveMainloopBwdSm80ILi2ELi2EN4cute5tupleIJNS5_1CILi128EEES8_NS7_ILi64EEEEEENS_6half_tEfNS_4arch4Sm80ELb0ELb1ELb1ELb0ELb0ELb0ELb0ELb0ELi2ELi4ELi4ELi4ELb0EEENS1_24CollectiveEpilogueBwdGQAISA_fSD_Li256ELb0ELb0EEENS1_19SingleTileSchedulerILb0ELb0ELb0ELi128EEEEEEEEEvNT_6ParamsE --------------------------
	.section	.text._ZN7cutlass13device_kernelIN5flash19enable_sm80_to_sm89INS1_16FlashAttnBwdSm80INS1_25CollectiveMainloopBwdSm80ILi2ELi2EN4cute5tupleIJNS5_1CILi128EEES8_NS7_ILi64EEEEEENS_6half_tEfNS_4arch4Sm80ELb0ELb1ELb1ELb0ELb0ELb0ELb0ELb0ELi2ELi4ELi4ELi4ELb0EEENS1_24CollectiveEpilogueBwdGQAISA_fSD_Li256ELb0ELb0EEENS1_19SingleTileSchedulerILb0ELb0ELb0ELi128EEEEEEEEEvNT_6ParamsE,"ax",@progbits
	.align	128
.text._ZN7cutlass13device_kernelIN5flash19enable_sm80_to_sm89INS1_16FlashAttnBwdSm80INS1_25CollectiveMainloopBwdSm80ILi2ELi2EN4cute5tupleIJNS5_1CILi128EEES8_NS7_ILi64EEEEEENS_6half_tEfNS_4arch4Sm80ELb0ELb1ELb1ELb0ELb0ELb0ELb0ELb0ELi2ELi4ELi4ELi4ELb0EEENS1_24CollectiveEpilogueBwdGQAISA_fSD_Li256ELb0ELb0EEENS1_19SingleTileSchedulerILb0ELb0ELb0ELi128EEEEEEEEEvNT_6ParamsE:
        .type           _ZN7cutlass13device_kernelIN5flash19enable_sm80_to_sm89INS1_16FlashAttnBwdSm80INS1_25CollectiveMainloopBwdSm80ILi2ELi2EN4cute5tupleIJNS5_1CILi128EEES8_NS7_ILi64EEEEEENS_6half_tEfNS_4arch4Sm80ELb0ELb1ELb1ELb0ELb0ELb0ELb0ELb0ELi2ELi4ELi4ELi4ELb0EEENS1_24CollectiveEpilogueBwdGQAISA_fSD_Li256ELb0ELb0EEENS1_19SingleTileSchedulerILb0ELb0ELb0ELi128EEEEEEEEEvNT_6ParamsE,@function
        .size           _ZN7cutlass13device_kernelIN5flash19enable_sm80_to_sm89INS1_16FlashAttnBwdSm80INS1_25CollectiveMainloopBwdSm80ILi2ELi2EN4cute5tupleIJNS5_1CILi128EEES8_NS7_ILi64EEEEEENS_6half_tEfNS_4arch4Sm80ELb0ELb1ELb1ELb0ELb0ELb0ELb0ELb0ELi2ELi4ELi4ELi4ELb0EEENS1_24CollectiveEpilogueBwdGQAISA_fSD_Li256ELb0ELb0EEENS1_19SingleTileSchedulerILb0ELb0ELb0ELi128EEEEEEEEEvNT_6ParamsE,(.L_x_123 - _ZN7cutlass13device_kernelIN5flash19enable_sm80_to_sm89INS1_16FlashAttnBwdSm80INS1_25CollectiveMainloopBwdSm80ILi2ELi2EN4cute5tupleIJNS5_1CILi128EEES8_NS7_ILi64EEEEEENS_6half_tEfNS_4arch4Sm80ELb0ELb1ELb1ELb0ELb0ELb0ELb0ELb0ELi2ELi4ELi4ELi4ELb0EEENS1_24CollectiveEpilogueBwdGQAISA_fSD_Li256ELb0ELb0EEENS1_19SingleTileSchedulerILb0ELb0ELb0ELi128EEEEEEEEEvNT_6ParamsE)
        .other          _ZN7cutlass13device_kernelIN5flash19enable_sm80_to_sm89INS1_16FlashAttnBwdSm80INS1_25CollectiveMainloopBwdSm80ILi2ELi2EN4cute5tupleIJNS5_1CILi128EEES8_NS7_ILi64EEEEEENS_6half_tEfNS_4arch4Sm80ELb0ELb1ELb1ELb0ELb0ELb0ELb0ELb0ELi2ELi4ELi4ELi4ELb0EEENS1_24CollectiveEpilogueBwdGQAISA_fSD_Li256ELb0ELb0EEENS1_19SingleTileSchedulerILb0ELb0ELb0ELi128EEEEEEEEEvNT_6ParamsE,@"STO_CUDA_ENTRY STV_DEFAULT"
_ZN7cutlass13device_kernelIN5flash19enable_sm80_to_sm89INS1_16FlashAttnBwdSm80INS1_25CollectiveMainloopBwdSm80ILi2ELi2EN4cute5tupleIJNS5_1CILi128EEES8_NS7_ILi64EEEEEENS_6half_tEfNS_4arch4Sm80ELb0ELb1ELb1ELb0ELb0ELb0ELb0ELb0ELi2ELi4ELi4ELi4ELb0EEENS1_24CollectiveEpilogueBwdGQAISA_fSD_Li256ELb0ELb0EEENS1_19SingleTileSchedulerILb0ELb0ELb0ELi128EEEEEEEEEvNT_6ParamsE:
[----:B------:R-:W-:Y:S01]  /*0000*/  LDC R1, c[0x0][0x28] ;  /* 0x00000a00ff017b82 */ /* 0x000fe20000000800 */
[----:B------:R-:W-:Y:S05]  /*0010*/  EXIT ;  /* 0x000000000000794d */ /* 0x000fea0003800000 */
.L_x_51:
        /* <DEDUP_REMOVED lines=14> */
.L_x_123:


//--------------------- .text._ZN7cutlass13device_kernelIN5flash19enable_sm80_to_sm89INS1_16FlashAttnBwdSm80INS1_25CollectiveMainloopBwdSm80ILi2ELi2EN4cute5tupleIJNS5_1CILi128EEES8_NS7_ILi64EEEEEENS_6half_tEfNS_4arch4Sm80ELb0ELb1ELb1ELb0ELb1ELb0ELb0ELb0ELi2ELi4ELi4ELi4ELb0EEENS1_24CollectiveEpilogueBwdGQAISA_fSD_Li256ELb0ELb1EEENS1_19SingleTileSchedulerILb0ELb0ELb0ELi128EEEEEEEEEvNT_6ParamsE --------------------------
	.section	.text._ZN7cutlass13device_kernelIN5flash19enable_sm80_to_sm89INS1_16FlashAttnBwdSm80INS1_25CollectiveMainloopBwdSm80ILi2ELi2EN4cute5tupleIJNS5_1CILi128EEES8_NS7_ILi64EEEEEENS_6half_tEfNS_4arch4Sm80ELb0ELb1ELb1ELb0ELb1ELb0ELb0ELb0ELi2ELi4ELi4ELi4ELb0EEENS1_24CollectiveEpilogueBwdGQAISA_fSD_Li256ELb0ELb1EEENS1_19SingleTileSchedulerILb0ELb0ELb0ELi128EEEEEEEEEvNT_6ParamsE,"ax",@progbits
	.align	128
.text._ZN7cutlass13device_kernelIN5flash19enable_sm80_to_sm89INS1_16FlashAttnBwdSm80INS1_25CollectiveMainloopBwdSm80ILi2ELi2EN4cute5tupleIJNS5_1CILi128EEES8_NS7_ILi64EEEEEENS_6half_tEfNS_4arch4Sm80ELb0ELb1ELb1ELb0ELb1ELb0ELb0ELb0ELi2ELi4ELi4ELi4ELb0EEENS1_24CollectiveEpilogueBwdGQAISA_fSD_Li256ELb0ELb1EEENS1_19SingleTileSchedulerILb0ELb0ELb0ELi128EEEEEEEEEvNT_6ParamsE:
        .type           _ZN7cutlass13device_kernelIN5flash19enable_sm80_to_sm89INS1_16FlashAttnBwdSm80INS1_25CollectiveMainloopBwdSm80ILi2ELi2EN4cute5tupleIJNS5_1CILi128EEES8_NS7_ILi64EEEEEENS_6half_tEfNS_4arch4Sm80ELb0ELb1ELb1ELb0ELb1ELb0ELb0ELb0ELi2ELi4ELi4ELi4ELb0EEENS1_24CollectiveEpilogueBwdGQAISA_fSD_Li256ELb0ELb1EEENS1_19SingleTileSchedulerILb0ELb0ELb0ELi128EEEEEEEEEvNT_6ParamsE,@function
        .size           _ZN7cutlass13device_kernelIN5flash19enable_sm80_to_sm89INS1_16FlashAttnBwdSm80INS1_25CollectiveMainloopBwdSm80ILi2ELi2EN4cute5tupleIJNS5_1CILi128EEES8_NS7_ILi64EEEEEENS_6half_tEfNS_4arch4Sm80ELb0ELb1ELb1ELb0ELb1ELb0ELb0ELb0ELi2ELi4ELi4ELi4ELb0EEENS1_24CollectiveEpilogueBwdGQAISA_fSD_Li256ELb0ELb1EEENS1_19SingleTileSchedulerILb0ELb0ELb0ELi128EEEEEEEEEvNT_6ParamsE,(.L_x_124 - _ZN7cutlass13device_kernelIN5flash19enable_sm80_to_sm89INS1_16FlashAttnBwdSm80INS1_25CollectiveMainloopBwdSm80ILi2ELi2EN4cute5tupleIJNS5_1CILi128EEES8_NS7_ILi64EEEEEENS_6half_tEfNS_4arch4Sm80ELb0ELb1ELb1ELb0ELb1ELb0ELb0ELb0ELi2ELi4ELi4ELi4ELb0EEENS1_24CollectiveEpilogueBwdGQAISA_fSD_Li256ELb0ELb1EEENS1_19SingleTileSchedulerILb0ELb0ELb0ELi128EEEEEEEEEvNT_6ParamsE)
        .other          _ZN7cutlass13device_kernelIN5flash19enable_sm80_to_sm89INS1_16FlashAttnBwdSm80INS1_25CollectiveMainloopBwdSm80ILi2ELi2EN4cute5tupleIJNS5_1CILi128EEES8_NS7_ILi64EEEEEENS_6half_tEfNS_4arch4Sm80ELb0ELb1ELb1ELb0ELb1ELb0ELb0ELb0ELi2ELi4ELi4ELi4ELb0EEENS1_24CollectiveEpilogueBwdGQAISA_fSD_Li256ELb0ELb1EEENS1_19SingleTileSchedulerILb0ELb0ELb0ELi128EEEEEEEEEvNT_6ParamsE,@"STO_CUDA_ENTRY STV_DEFAULT"
_ZN7cutlass13device_kernelIN5flash19enable_sm80_to_sm89INS1_16FlashAttnBwdSm80INS1_25CollectiveMainloopBwdSm80ILi2ELi2EN4cute5tupleIJNS5_1CILi128EEES8_NS7_ILi64EEEEEENS_6half_tEfNS_4arch4Sm80ELb0ELb1ELb1ELb0ELb1ELb0ELb0ELb0ELi2ELi4ELi4ELi4ELb0EEENS1_24CollectiveEpilogueBwdGQAISA_fSD_Li256ELb0ELb1EEENS1_19SingleTileSchedulerILb0ELb0ELb0ELi128EEEEEEEEEvNT_6ParamsE:
[----:B------:R-:W-:Y:S01]  /*0000*/  LDC R1, c[0x0][0x28] ;  /* 0x00000a00ff017b82 */ /* 0x000fe20000000800 */
[----:B------:R-:W-:Y:S05]  /*0010*/  EXIT ;  /* 0x000000000000794d */ /* 0x000fea0003800000 */
.L_x_52:
        /* <DEDUP_REMOVED lines=14> */
.L_x_124:


//--------------------- .text._ZN7cutlass13device_kernelIN5flash19enable_sm80_to_sm89INS1_16FlashAttnBwdSm80INS1_25CollectiveMainloopBwdSm80ILi2ELi2EN4cute5tupleIJNS5_1CILi128EEES8_NS7_ILi64EEEEEENS_6half_tEfNS_4arch4Sm80ELb0ELb1ELb1ELb1ELb0ELb0ELb0ELb0ELi2ELi4ELi4ELi4ELb0EEENS1_21CollectiveEpilogueBwdISA_SB_SD_Li256ELb1ELb0ELi2EEENS1_19SingleTileSchedulerILb1ELb0ELb0ELi128EEEEEEEEEvNT_6ParamsE --------------------------
	.section	.text._ZN7cutlass13device_kernelIN5flash19enable_sm80_to_sm89INS1_16FlashAttnBwdSm80INS1_25CollectiveMainloopBwdSm80ILi2ELi2EN4cute5tupleIJNS5_1CILi128EEES8_NS7_ILi64EEEEEENS_6half_tEfNS_4arch4Sm80ELb0ELb1ELb1ELb1ELb0ELb0ELb0ELb0ELi2ELi4ELi4ELi4ELb0EEENS1_21CollectiveEpilogueBwdISA_SB_SD_Li256ELb1ELb0ELi2EEENS1_19SingleTileSchedulerILb1ELb0ELb0ELi128EEEEEEEEEvNT_6ParamsE,"ax",@progbits
	.align	128
.text._ZN7cutlass13device_kernelIN5flash19enable_sm80_to_sm89INS1_16FlashAttnBwdSm80INS1_25CollectiveMainloopBwdSm80ILi2ELi2EN4cute5tupleIJNS5_1CILi128EEES8_NS7_ILi64EEEEEENS_6half_tEfNS_4arch4Sm80ELb0ELb1ELb1ELb1ELb0ELb0ELb0ELb0ELi2ELi4ELi4ELi4ELb0EEENS1_21CollectiveEpilogueBwdISA_SB_SD_Li256ELb1ELb0ELi2EEENS1_19SingleTileSchedulerILb1ELb0ELb0ELi128EEEEEEEEEvNT_6ParamsE:
        .type           _ZN7cutlass13device_kernelIN5flash19enable_sm80_to_sm89INS1_16FlashAttnBwdSm80INS1_25CollectiveMainloopBwdSm80ILi2ELi2EN4cute5tupleIJNS5_1CILi128EEES8_NS7_ILi64EEEEEENS_6half_tEfNS_4arch4Sm80ELb0ELb1ELb1ELb1ELb0ELb0ELb0ELb0ELi2ELi4ELi4ELi4ELb0EEENS1_21CollectiveEpilogueBwdISA_SB_SD_Li256ELb1ELb0ELi2EEENS1_19SingleTileSchedulerILb1ELb0ELb0ELi128EEEEEEEEEvNT_6ParamsE,@function
        .size           _ZN7cutlass13device_kernelIN5flash19enable_sm80_to_sm89INS1_16FlashAttnBwdSm80INS1_25CollectiveMainloopBwdSm80ILi2ELi2EN4cute5tupleIJNS5_1CILi128EEES8_NS7_ILi64EEEEEENS_6half_tEfNS_4arch4Sm80ELb0ELb1ELb1ELb1ELb0ELb0ELb0ELb0ELi2ELi4ELi4ELi4ELb0EEENS1_21CollectiveEpilogueBwdISA_SB_SD_Li256ELb1ELb0ELi2EEENS1_19SingleTileSchedulerILb1ELb0ELb0ELi128EEEEEEEEEvNT_6ParamsE,(.L_x_125 - _ZN7cutlass13device_kernelIN5flash19enable_sm80_to_sm89INS1_16FlashAttnBwdSm80INS1_25CollectiveMainloopBwdSm80ILi2ELi2EN4cute5tupleIJNS5_1CILi128EEES8_NS7_ILi64EEEEEENS_6half_tEfNS_4arch4Sm80ELb0ELb1ELb1ELb1ELb0ELb0ELb0ELb0ELi2ELi4ELi4ELi4ELb0EEENS1_21CollectiveEpilogueBwdISA_SB_SD_Li256ELb1ELb0ELi2EEENS1_19SingleTileSchedulerILb1ELb0ELb0ELi128EEEEEEEEEvNT_6ParamsE)
        .other          _ZN7cutlass13device_kernelIN5flash19enable_sm80_to_sm89INS1_16FlashAttnBwdSm80INS1_25CollectiveMainloopBwdSm80ILi2ELi2EN4cute5tupleIJNS5_1CILi128EEES8_NS7_ILi64EEEEEENS_6half_tEfNS_4arch4Sm80ELb0ELb1ELb1ELb1ELb0ELb0ELb0ELb0ELi2ELi4ELi4ELi4ELb0EEENS1_21CollectiveEpilogueBwdISA_SB_SD_Li256ELb1ELb0ELi2EEENS1_19SingleTileSchedulerILb1ELb0ELb0ELi128EEEEEEEEEvNT_6ParamsE,@"STO_CUDA_ENTRY STV_DEFAULT"
_ZN7cutlass13device_kernelIN5flash19enable_sm80_to_sm89INS1_16FlashAttnBwdSm80INS1_25CollectiveMainloopBwdSm80ILi2ELi2EN4cute5tupleIJNS5_1CILi128EEES8_NS7_ILi64EEEEEENS_6half_tEfNS_4arch4Sm80ELb0ELb1ELb1ELb1ELb0ELb0ELb0ELb0ELi2ELi4ELi4ELi4ELb0EEENS1_21CollectiveEpilogueBwdISA_SB_SD_Li256ELb1ELb0ELi2EEENS1_19SingleTileSchedulerILb1ELb0ELb0ELi128EEEEEEEEEvNT_6ParamsE:
[----:B------:R-:W-:Y:S01]  /*0000*/  LDC R1, c[0x0][0x28] ;  /* 0x00000a00ff017b82 */ /* 0x000fe20000000800 */
[----:B------:R-:W-:Y:S05]  /*0010*/  EXIT ;  /* 0x000000000000794d */ /* 0x000fea0003800000 */
.L_x_53:
        /* <DEDUP_REMOVED lines=14> */
.L_x_125:


//--------------------- .text._ZN7cutlass13device_kernelIN5flash19enable_sm80_to_sm89INS1_16FlashAttnBwdSm80INS1_25CollectiveMainloopBwdSm80ILi2ELi2EN4cute5tupleIJNS5_1CILi128EEES8_NS7_ILi64EEEEEENS_6half_tEfNS_4arch4Sm80ELb0ELb1ELb1ELb1ELb1ELb0ELb0ELb0ELi2ELi4ELi4ELi4ELb0EEENS1_21CollectiveEpilogueBwdISA_SB_SD_Li256ELb1ELb0ELi2EEENS1_19SingleTileSchedulerILb1ELb0ELb0ELi128EEEEEEEEEvNT_6ParamsE --------------------------
	.section	.text._ZN7cutlass13device_kernelIN5flash19enable_sm80_to_sm89INS1_16FlashAttnBwdSm80INS1_25CollectiveMainloopBwdSm80ILi2ELi2EN4cute5tupleIJNS5_1CILi128EEES8_NS7_ILi64EEEEEENS_6half_tEfNS_4arch4Sm80ELb0ELb1ELb1ELb1ELb1ELb0ELb0ELb0ELi2ELi4ELi4ELi4ELb0EEENS1_21CollectiveEpilogueBwdISA_SB_SD_Li256ELb1ELb0ELi2EEENS1_19SingleTileSchedulerILb1ELb0ELb0ELi128EEEEEEEEEvNT_6ParamsE,"ax",@progbits
	.align	128
.text._ZN7cutlass13device_kernelIN5flash19enable_sm80_to_sm89INS1_16FlashAttnBwdSm80INS1_25CollectiveMainloopBwdSm80ILi2ELi2EN4cute5tupleIJNS5_1CILi128EEES8_NS7_ILi64EEEEEENS_6half_tEfNS_4arch4Sm80ELb0ELb1ELb1ELb1ELb1ELb0ELb0ELb0ELi2ELi4ELi4ELi4ELb0EEENS1_21CollectiveEpilogueBwdISA_SB_SD_Li256ELb1ELb0ELi2EEENS1_19SingleTileSchedulerILb1ELb0ELb0ELi128EEEEEEEEEvNT_6ParamsE:
        .type           _ZN7cutlass13device_kernelIN5flash19enable_sm80_to_sm89INS1_16FlashAttnBwdSm80INS1_25CollectiveMainloopBwdSm80ILi2ELi2EN4cute5tupleIJNS5_1CILi128EEES8_NS7_ILi64EEEEEENS_6half_tEfNS_4arch4Sm80ELb0ELb1ELb1ELb1ELb1ELb0ELb0ELb0ELi2ELi4ELi4ELi4ELb0EEENS1_21CollectiveEpilogueBwdISA_SB_SD_Li256ELb1ELb0ELi2EEENS1_19SingleTileSchedulerILb1ELb0ELb0ELi128EEEEEEEEEvNT_6ParamsE,@function
        .size           _ZN7cutlass13device_kernelIN5flash19enable_sm80_to_sm89INS1_16FlashAttnBwdSm80INS1_25CollectiveMainloopBwdSm80ILi2ELi2EN4cute5tupleIJNS5_1CILi128EEES8_NS7_ILi64EEEEEENS_6half_tEfNS_4arch4Sm80ELb0ELb1ELb1ELb1ELb1ELb0ELb0ELb0ELi2ELi4ELi4ELi4ELb0EEENS1_21CollectiveEpilogueBwdISA_SB_SD_Li256ELb1ELb0ELi2EEENS1_19SingleTileSchedulerILb1ELb0ELb0ELi128EEEEEEEEEvNT_6ParamsE,(.L_x_126 - _ZN7cutlass13device_kernelIN5flash19enable_sm80_to_sm89INS1_16FlashAttnBwdSm80INS1_25CollectiveMainloopBwdSm80ILi2ELi2EN4cute5tupleIJNS5_1CILi128EEES8_NS7_ILi64EEEEEENS_6half_tEfNS_4arch4Sm80ELb0ELb1ELb1ELb1ELb1ELb0ELb0ELb0ELi2ELi4ELi4ELi4ELb0EEENS1_21CollectiveEpilogueBwdISA_SB_SD_Li256ELb1ELb0ELi2EEENS1_19SingleTileSchedulerILb1ELb0ELb0ELi128EEEEEEEEEvNT_6ParamsE)
        .other          _ZN7cutlass13device_kernelIN5flash19enable_sm80_to_sm89INS1_16FlashAttnBwdSm80INS1_25CollectiveMainloopBwdSm80ILi2ELi2EN4cute5tupleIJNS5_1CILi128EEES8_NS7_ILi64EEEEEENS_6half_tEfNS_4arch4Sm80ELb0ELb1ELb1ELb1ELb1ELb0ELb0ELb0ELi2ELi4ELi4ELi4ELb0EEENS1_21CollectiveEpilogueBwdISA_SB_SD_Li256ELb1ELb0ELi2EEENS1_19SingleTileSchedulerILb1ELb0ELb0ELi128EEEEEEEEEvNT_6ParamsE,@"STO_CUDA_ENTRY STV_DEFAULT"
_ZN7cutlass13device_kernelIN5flash19enable_sm80_to_sm89INS1_16FlashAttnBwdSm80INS1_25CollectiveMainloopBwdSm80ILi2ELi2EN4cute5tupleIJNS5_1CILi128EEES8_NS7_ILi64EEEEEENS_6half_tEfNS_4arch4Sm80ELb0ELb1ELb1ELb1ELb1ELb0ELb0ELb0ELi2ELi4ELi4ELi4ELb0EEENS1_21CollectiveEpilogueBwdISA_SB_SD_Li256ELb1ELb0ELi2EEENS1_19SingleTileSchedulerILb1ELb0ELb0ELi128EEEEEEEEEvNT_6ParamsE:
[----:B------:R-:W-:Y:S01]  /*0000*/  LDC R1, c[0x0][0x28] ;  /* 0x00000a00ff017b82 */ /* 0x000fe20000000800 */
[----:B------:R-:W-:Y:S05]  /*0010*/  EXIT ;  /* 0x000000000000794d */ /* 0x000fea0003800000 */
.L_x_54:
        /* <DEDUP_REMOVED lines=14> */
.L_x_126:


//--------------------- .text._ZN7cutlass13device_kernelIN5flash19enable_sm80_to_sm89INS1_16FlashAttnBwdSm80INS1_25CollectiveMainloopBwdSm80ILi2ELi2EN4cute5tupleIJNS5_1CILi128EEES8_NS7_ILi64EEEEEENS_6half_tEfNS_4arch4Sm80ELb0ELb1ELb1ELb1ELb0ELb0ELb0ELb0ELi2ELi4ELi4ELi4ELb0EEENS1_24CollectiveEpilogueBwdGQAISA_fSD_Li256ELb1ELb0EEENS1_19SingleTileSchedulerILb1ELb0ELb0ELi128EEEEEEEEEvNT_6ParamsE --------------------------
	.section	.text._ZN7cutlass13device_kernelIN5flash19enable_sm80_to_sm89INS1_16FlashAttnBwdSm80INS1_25CollectiveMainloopBwdSm80ILi2ELi2EN4cute5tupleIJNS5_1CILi128EEES8_NS7_ILi64EEEEEENS_6half_tEfNS_4arch4Sm80ELb0ELb1ELb1ELb1ELb0ELb0ELb0ELb0ELi2ELi4ELi4ELi4ELb0EEENS1_24CollectiveEpilogueBwdGQAISA_fSD_Li256ELb1ELb0EEENS1_19SingleTileSchedulerILb1ELb0ELb0ELi128EEEEEEEEEvNT_6ParamsE,"ax",@progbits
	.align	128
.text._ZN7cutlass13device_kernelIN5flash19enable_sm80_to_sm89INS1_16FlashAttnBwdSm80INS1_25CollectiveMainloopBwdSm80ILi2ELi2EN4cute5tupleIJNS5_1CILi128EEES8_NS7_ILi64EEEEEENS_6half_tEfNS_4arch4Sm80ELb0ELb1ELb1ELb1ELb0ELb0ELb0ELb0ELi2ELi4ELi4ELi4ELb0EEENS1_24CollectiveEpilogueBwdGQAISA_fSD_Li256ELb1ELb0EEENS1_19SingleTileSchedulerILb1ELb0ELb0ELi128EEEEEEEEEvNT_6ParamsE:
        .type           _ZN7cutlass13device_kernelIN5flash19enable_sm80_to_sm89INS1_16FlashAttnBwdSm80INS1_25CollectiveMainloopBwdSm80ILi2ELi2EN4cute5tupleIJNS5_1CILi128EEES8_NS7_ILi64EEEEEENS_6half_tEfNS_4arch4Sm80ELb0ELb1ELb1ELb1ELb0ELb0ELb0ELb0ELi2ELi4ELi4ELi4ELb0EEENS1_24CollectiveEpilogueBwdGQAISA_fSD_Li256ELb1ELb0EEENS1_19SingleTileSchedulerILb1ELb0ELb0ELi128EEEEEEEEEvNT_6ParamsE,@function
        .size           _ZN7cutlass13device_kernelIN5flash19enable_sm80_to_sm89INS1_16FlashAttnBwdSm80INS1_25CollectiveMainloopBwdSm80ILi2ELi2EN4cute5tupleIJNS5_1CILi128EEES8_NS7_ILi64EEEEEENS_6half_tEfNS_4arch4Sm80ELb0ELb1ELb1ELb1ELb0ELb0ELb0ELb0ELi2ELi4ELi4ELi4ELb0EEENS1_24CollectiveEpilogueBwdGQAISA_fSD_Li256ELb1ELb0EEENS1_19SingleTileSchedulerILb1ELb0ELb0ELi128EEEEEEEEEvNT_6ParamsE,(.L_x_127 - _ZN7cutlass13device_kernelIN5flash19enable_sm80_to_sm89INS1_16FlashAttnBwdSm80INS1_25CollectiveMainloopBwdSm80ILi2ELi2EN4cute5tupleIJNS5_1CILi128EEES8_NS7_ILi64EEEEEENS_6half_tEfNS_4arch4Sm80ELb0ELb1ELb1ELb1ELb0ELb0ELb0ELb0ELi2ELi4ELi4ELi4ELb0EEENS1_24CollectiveEpilogueBwdGQAISA_fSD_Li256ELb1ELb0EEENS1_19SingleTileSchedulerILb1ELb0ELb0ELi128EEEEEEEEEvNT_6ParamsE)
        .other          _ZN7cutlass13device_kernelIN5flash19enable_sm80_to_sm89INS1_16FlashAttnBwdSm80INS1_25CollectiveMainloopBwdSm80ILi2ELi2EN4cute5tupleIJNS5_1CILi128EEES8_NS7_ILi64EEEEEENS_6half_tEfNS_4arch4Sm80ELb0ELb1ELb1ELb1ELb0ELb0ELb0ELb0ELi2ELi4ELi4ELi4ELb0EEENS1_24CollectiveEpilogueBwdGQAISA_fSD_Li256ELb1ELb0EEENS1_19SingleTileSchedulerILb1ELb0ELb0ELi128EEEEEEEEEvNT_6ParamsE,@"STO_CUDA_ENTRY STV_DEFAULT"
_ZN7cutlass13device_kernelIN5flash19enable_sm80_to_sm89INS1_16FlashAttnBwdSm80INS1_25CollectiveMainloopBwdSm80ILi2ELi2EN4cute5tupleIJNS5_1CILi128EEES8_NS7_ILi64EEEEEENS_6half_tEfNS_4arch4Sm80ELb0ELb1ELb1ELb1ELb0ELb0ELb0ELb0ELi2ELi4ELi4ELi4ELb0EEENS1_24CollectiveEpilogueBwdGQAISA_fSD_Li256ELb1ELb0EEENS1_19SingleTileSchedulerILb1ELb0ELb0ELi128EEEEEEEEEvNT_6ParamsE:
[----:B------:R-:W-:Y:S01]  /*0000*/  LDC R1, c[0x0][0x28] ;  /* 0x00000a00ff017b82 */ /* 0x000fe20000000800 */
[----:B------:R-:W-:Y:S05]  /*0010*/  EXIT ;  /* 0x000000000000794d */ /* 0x000fea0003800000 */
.L_x_55:
        /* <DEDUP_REMOVED lines=14> */
.L_x_127:


//--------------------- .text._ZN7cutlass13device_kernelIN5flash19enable_sm80_to_sm89INS1_16FlashAttnBwdSm80INS1_25CollectiveMainloopBwdSm80ILi2ELi2EN4cute5tupleIJNS5_1CILi128EEES8_NS7_ILi64EEEEEENS_6half_tEfNS_4arch4Sm80ELb0ELb1ELb1ELb1ELb1ELb0ELb0ELb0ELi2ELi4ELi4ELi4ELb0EEENS1_24CollectiveEpilogueBwdGQAISA_fSD_Li256ELb1ELb1EEENS1_19SingleTileSchedulerILb1ELb0ELb0ELi128EEEEEEEEEvNT_6ParamsE --------------------------
	.section	.text._ZN7cutlass13device_kernelIN5flash19enable_sm80_to_sm89INS1_16FlashAttnBwdSm80INS1_25CollectiveMainloopBwdSm80ILi2ELi2EN4cute5tupleIJNS5_1CILi128EEES8_NS7_ILi64EEEEEENS_6half_tEfNS_4arch4Sm80ELb0ELb1ELb1ELb1ELb1ELb0ELb0ELb0ELi2ELi4ELi4ELi4ELb0EEENS1_24CollectiveEpilogueBwdGQAISA_fSD_Li256ELb1ELb1EEENS1_19SingleTileSchedulerILb1ELb0ELb0ELi128EEEEEEEEEvNT_6ParamsE,"ax",@progbits
	.align	128
.text._ZN7cutlass13device_kernelIN5flash19enable_sm80_to_sm89INS1_16FlashAttnBwdSm80INS1_25CollectiveMainloopBwdSm80ILi2ELi2EN4cute5tupleIJNS5_1CILi128EEES8_NS7_ILi64EEEEEENS_6half_tEfNS_4arch4Sm80ELb0ELb1ELb1ELb1ELb1ELb0ELb0ELb0ELi2ELi4ELi4ELi4ELb0EEENS1_24CollectiveEpilogueBwdGQAISA_fSD_Li256ELb1ELb1EEENS1_19SingleTileSchedulerILb1ELb0ELb0ELi128EEEEEEEEEvNT_6ParamsE:
        .type           _ZN7cutlass13device_kernelIN5flash19enable_sm80_to_sm89INS1_16FlashAttnBwdSm80INS1_25CollectiveMainloopBwdSm80ILi2ELi2EN4cute5tupleIJNS5_1CILi128EEES8_NS7_ILi64EEEEEENS_6half_tEfNS_4arch4Sm80ELb0ELb1ELb1ELb1ELb1ELb0ELb0ELb0ELi2ELi4ELi4ELi4ELb0EEENS1_24CollectiveEpilogueBwdGQAISA_fSD_Li256ELb1ELb1EEENS1_19SingleTileSchedulerILb1ELb0ELb0ELi128EEEEEEEEEvNT_6ParamsE,@function
        .size           _ZN7cutlass13device_kernelIN5flash19enable_sm80_to_sm89INS1_16FlashAttnBwdSm80INS1_25CollectiveMainloopBwdSm80ILi2ELi2EN4cute5tupleIJNS5_1CILi128EEES8_NS7_ILi64EEEEEENS_6half_tEfNS_4arch4Sm80ELb0ELb1ELb1ELb1ELb1ELb0ELb0ELb0ELi2ELi4ELi4ELi4ELb0EEENS1_24CollectiveEpilogueBwdGQAISA_fSD_Li256ELb1ELb1EEENS1_19SingleTileSchedulerILb1ELb0ELb0ELi128EEEEEEEEEvNT_6ParamsE,(.L_x_128 - _ZN7cutlass13device_kernelIN5flash19enable_sm80_to_sm89INS1_16FlashAttnBwdSm80INS1_25CollectiveMainloopBwdSm80ILi2ELi2EN4cute5tupleIJNS5_1CILi128EEES8_NS7_ILi64EEEEEENS_6half_tEfNS_4arch4Sm80ELb0ELb1ELb1ELb1ELb1ELb0ELb0ELb0ELi2ELi4ELi4ELi4ELb0EEENS1_24CollectiveEpilogueBwdGQAISA_fSD_Li256ELb1ELb1EEENS1_19SingleTileSchedulerILb1ELb0ELb0ELi128EEEEEEEEEvNT_6ParamsE)
        .other          _ZN7cutlass13device_kernelIN5flash19enable_sm80_to_sm89INS1_16FlashAttnBwdSm80INS1_25CollectiveMainloopBwdSm80ILi2ELi2EN4cute5tupleIJNS5_1CILi128EEES8_NS7_ILi64EEEEEENS_6half_tEfNS_4arch4Sm80ELb0ELb1ELb1ELb1ELb1ELb0ELb0ELb0ELi2ELi4ELi4ELi4ELb0EEENS1_24CollectiveEpilogueBwdGQAISA_fSD_Li256ELb1ELb1EEENS1_19SingleTileSchedulerILb1ELb0ELb0ELi128EEEEEEEEEvNT_6ParamsE,@"STO_CUDA_ENTRY STV_DEFAULT"
_ZN7cutlass13device_kernelIN5flash19enable_sm80_to_sm89INS1_16FlashAttnBwdSm80INS1_25CollectiveMainloopBwdSm80ILi2ELi2EN4cute5tupleIJNS5_1CILi128EEES8_NS7_ILi64EEEEEENS_6half_tEfNS_4arch4Sm80ELb0ELb1ELb1ELb1ELb1ELb0ELb0ELb0ELi2ELi4ELi4ELi4ELb0EEENS1_24CollectiveEpilogueBwdGQAISA_fSD_Li256ELb1ELb1EEENS1_19SingleTileSchedulerILb1ELb0ELb0ELi128EEEEEEEEEvNT_6ParamsE:
[----:B------:R-:W-:Y:S01]  /*0000*/  LDC R1, c[0x0][0x28] ;  /* 0x00000a00ff017b82 */ /* 0x000fe20000000800 */
[----:B------:R-:W-:Y:S05]  /*0010*/  EXIT ;  /* 0x000000000000794d */ /* 0x000fea0003800000 */
.L_x_56:
        /* <DEDUP_REMOVED lines=14> */
.L_x_128:


//--------------------- .text._ZN7cutlass13device_kernelIN5flash19enable_sm80_to_sm89INS1_16FlashAttnBwdSm80INS1_25CollectiveMainloopBwdSm80ILi2ELi2EN4cute5tupleIJNS5_1CILi128EEES8_NS7_ILi64EEEEEENS_6half_tEfNS_4arch4Sm80ELb1ELb0ELb1ELb0ELb0ELb0ELb0ELb0ELi2ELi4ELi4ELi4ELb0EEENS1_21CollectiveEpilogueBwdISA_SB_SD_Li256ELb0ELb0ELi2EEENS1_25SingleTileBwdLPTSchedulerILb0ELi128ELb0EEEEEEEEEvNT_6ParamsE --------------------------
	.section	.text._ZN7cutlass13device_kernelIN5flash19enable_sm80_to_sm89INS1_16FlashAttnBwdSm80INS1_25CollectiveMainloopBwdSm80ILi2ELi2EN4cute5tupleIJNS5_1CILi128EEES8_NS7_ILi64EEEEEENS_6half_tEfNS_4arch4Sm80ELb1ELb0ELb1ELb0ELb0ELb0ELb0ELb0ELi2ELi4ELi4ELi4ELb0EEENS1_21CollectiveEpilogueBwdISA_SB_SD_Li256ELb0ELb0ELi2EEENS1_25SingleTileBwdLPTSchedulerILb0ELi128ELb0EEEEEEEEEvNT_6ParamsE,"ax",@progbits
	.align	128
.text._ZN7cutlass13device_kernelIN5flash19enable_sm80_to_sm89INS1_16FlashAttnBwdSm80INS1_25CollectiveMainloopBwdSm80ILi2ELi2EN4cute5tupleIJNS5_1CILi128EEES8_NS7_ILi64EEEEEENS_6half_tEfNS_4arch4Sm80ELb1ELb0ELb1ELb0ELb0ELb0ELb0ELb0ELi2ELi4ELi4ELi4ELb0EEENS1_21CollectiveEpilogueBwdISA_SB_SD_Li256ELb0ELb0ELi2EEENS1_25SingleTileBwdLPTSchedulerILb0ELi128ELb0EEEEEEEEEvNT_6ParamsE:
        .type           _ZN7cutlass13device_kernelIN5flash19enable_sm80_to_sm89INS1_16FlashAttnBwdSm80INS1_25CollectiveMainloopBwdSm80ILi2ELi2EN4cute5tupleIJNS5_1CILi128EEES8_NS7_ILi64EEEEEENS_6half_tEfNS_4arch4Sm80ELb1ELb0ELb1ELb0ELb0ELb0ELb0ELb0ELi2ELi4ELi4ELi4ELb0EEENS1_21CollectiveEpilogueBwdISA_SB_SD_Li256ELb0ELb0ELi2EEENS1_25SingleTileBwdLPTSchedulerILb0ELi128ELb0EEEEEEEEEvNT_6ParamsE,@function
        .size           _ZN7cutlass13device_kernelIN5flash19enable_sm80_to_sm89INS1_16FlashAttnBwdSm80INS1_25CollectiveMainloopBwdSm80ILi2ELi2EN4cute5tupleIJNS5_1CILi128EEES8_NS7_ILi64EEEEEENS_6half_tEfNS_4arch4Sm80ELb1ELb0ELb1ELb0ELb0ELb0ELb0ELb0ELi2ELi4ELi4ELi4ELb0EEENS1_21CollectiveEpilogueBwdISA_SB_SD_Li256ELb0ELb0ELi2EEENS1_25SingleTileBwdLPTSchedulerILb0ELi128ELb0EEEEEEEEEvNT_6ParamsE,(.L_x_129 - _ZN7cutlass13device_kernelIN5flash19enable_sm80_to_sm89INS1_16FlashAttnBwdSm80INS1_25CollectiveMainloopBwdSm80ILi2ELi2EN4cute5tupleIJNS5_1CILi128EEES8_NS7_ILi64EEEEEENS_6half_tEfNS_4arch4Sm80ELb1ELb0ELb1ELb0ELb0ELb0ELb0ELb0ELi2ELi4ELi4ELi4ELb0EEENS1_21CollectiveEpilogueBwdISA_SB_SD_Li256ELb0ELb0ELi2EEENS1_25SingleTileBwdLPTSchedulerILb0ELi128ELb0EEEEEEEEEvNT_6ParamsE)
        .other          _ZN7cutlass13device_kernelIN5flash19enable_sm80_to_sm89INS1_16FlashAttnBwdSm80INS1_25CollectiveMainloopBwdSm80ILi2ELi2EN4cute5tupleIJNS5_1CILi128EEES8_NS7_ILi64EEEEEENS_6half_tEfNS_4arch4Sm80ELb1ELb0ELb1ELb0ELb0ELb0ELb0ELb0ELi2ELi4ELi4ELi4ELb0EEENS1_21CollectiveEpilogueBwdISA_SB_SD_Li256ELb0ELb0ELi2EEENS1_25SingleTileBwdLPTSchedulerILb0ELi128ELb0EEEEEEEEEvNT_6ParamsE,@"STO_CUDA_ENTRY STV_DEFAULT"
_ZN7cutlass13device_kernelIN5flash19enable_sm80_to_sm89INS1_16FlashAttnBwdSm80INS1_25CollectiveMainloopBwdSm80ILi2ELi2EN4cute5tupleIJNS5_1CILi128EEES8_NS7_ILi64EEEEEENS_6half_tEfNS_4arch4Sm80ELb1ELb0ELb1ELb0ELb0ELb0ELb0ELb0ELi2ELi4ELi4ELi4ELb0EEENS1_21CollectiveEpilogueBwdISA_SB_SD_Li256ELb0ELb0ELi2EEENS1_25SingleTileBwdLPTSchedulerILb0ELi128ELb0EEEEEEEEEvNT_6ParamsE:
[----:B------:R-:W-:Y:S01]  /*0000*/  LDC R1, c[0x0][0x28] ;  /* 0x00000a00ff017b82 */ /* 0x000fe20000000800 */
[----:B------:R-:W-:Y:S05]  /*0010*/  EXIT ;  /* 0x000000000000794d */ /* 0x000fea0003800000 */
.L_x_57:
        /* <DEDUP_REMOVED lines=14> */
.L_x_129:


//--------------------- .text._ZN7cutlass13device_kernelIN5flash19enable_sm80_to_sm89INS1_16FlashAttnBwdSm80INS1_25CollectiveMainloopBwdSm80ILi2ELi2EN4cute5tupleIJNS5_1CILi128EEES8_NS7_ILi64EEEEEENS_6half_tEfNS_4arch4Sm80ELb1ELb0ELb1ELb0ELb1ELb0ELb0ELb0ELi2ELi4ELi4ELi4ELb0EEENS1_21CollectiveEpilogueBwdISA_SB_SD_Li256ELb0ELb0ELi2EEENS1_25SingleTileBwdLPTSchedulerILb0ELi128ELb1EEEEEEEEEvNT_6ParamsE --------------------------
	.section	.text._ZN7cutlass13device_kernelIN5flash19enable_sm80_to_sm89INS1_16FlashAttnBwdSm80INS1_25CollectiveMainloopBwdSm80ILi2ELi2EN4cute5tupleIJNS5_1CILi128EEES8_NS7_ILi64EEEEEENS_6half_tEfNS_4arch4Sm80ELb1ELb0ELb1ELb0ELb1ELb0ELb0ELb0ELi2ELi4ELi4ELi4ELb0EEENS1_21CollectiveEpilogueBwdISA_SB_SD_Li256ELb0ELb0ELi2EEENS1_25SingleTileBwdLPTSchedulerILb0ELi128ELb1EEEEEEEEEvNT_6ParamsE,"ax",@progbits
	.align	128
.text._ZN7cutlass13device_kernelIN5flash19enable_sm80_to_sm89INS1_16FlashAttnBwdSm80INS1_25CollectiveMainloopBwdSm80ILi2ELi2EN4cute5tupleIJNS5_1CILi128EEES8_NS7_ILi64EEEEEENS_6half_tEfNS_4arch4Sm80ELb1ELb0ELb1ELb0ELb1ELb0ELb0ELb0ELi2ELi4ELi4ELi4ELb0EEENS1_21CollectiveEpilogueBwdISA_SB_SD_Li256ELb0ELb0ELi2EEENS1_25SingleTileBwdLPTSchedulerILb0ELi128ELb1EEEEEEEEEvNT_6ParamsE:
        .type           _ZN7cutlass13device_kernelIN5flash19enable_sm80_to_sm89INS1_16FlashAttnBwdSm80INS1_25CollectiveMainloopBwdSm80ILi2ELi2EN4cute5tupleIJNS5_1CILi128EEES8_NS7_ILi64EEEEEENS_6half_tEfNS_4arch4Sm80ELb1ELb0ELb1ELb0ELb1ELb0ELb0ELb0ELi2ELi4ELi4ELi4ELb0EEENS1_21CollectiveEpilogueBwdISA_SB_SD_Li256ELb0ELb0ELi2EEENS1_25SingleTileBwdLPTSchedulerILb0ELi128ELb1EEEEEEEEEvNT_6ParamsE,@function
        .size           _ZN7cutlass13device_kernelIN5flash19enable_sm80_to_sm89INS1_16FlashAttnBwdSm80INS1_25CollectiveMainloopBwdSm80ILi2ELi2EN4cute5tupleIJNS5_1CILi128EEES8_NS7_ILi64EEEEEENS_6half_tEfNS_4arch4Sm80ELb1ELb0ELb1ELb0ELb1ELb0ELb0ELb0ELi2ELi4ELi4ELi4ELb0EEENS1_21CollectiveEpilogueBwdISA_SB_SD_Li256ELb0ELb0ELi2EEENS1_25SingleTileBwdLPTSchedulerILb0ELi128ELb1EEEEEEEEEvNT_6ParamsE,(.L_x_130 - _ZN7cutlass13device_kernelIN5flash19enable_sm80_to_sm89INS1_16FlashAttnBwdSm80INS1_25CollectiveMainloopBwdSm80ILi2ELi2EN4cute5tupleIJNS5_1CILi128EEES8_NS7_ILi64EEEEEENS_6half_tEfNS_4arch4Sm80ELb1ELb0ELb1ELb0ELb1ELb0ELb0ELb0ELi2ELi4ELi4ELi4ELb0EEENS1_21CollectiveEpilogueBwdISA_SB_SD_Li256ELb0ELb0ELi2EEENS1_25SingleTileBwdLPTSchedulerILb0ELi128ELb1EEEEEEEEEvNT_6ParamsE)
        .other          _ZN7cutlass13device_kernelIN5flash19enable_sm80_to_sm89INS1_16FlashAttnBwdSm80INS1_25CollectiveMainloopBwdSm80ILi2ELi2EN4cute5tupleIJNS5_1CILi128EEES8_NS7_ILi64EEEEEENS_6half_tEfNS_4arch4Sm80ELb1ELb0ELb1ELb0ELb1ELb0ELb0ELb0ELi2ELi4ELi4ELi4ELb0EEENS1_21CollectiveEpilogueBwdISA_SB_SD_Li256ELb0ELb0ELi2EEENS1_25SingleTileBwdLPTSchedulerILb0ELi128ELb1EEEEEEEEEvNT_6ParamsE,@"STO_CUDA_ENTRY STV_DEFAULT"
_ZN7cutlass13device_kernelIN5flash19enable_sm80_to_sm89INS1_16FlashAttnBwdSm80INS1_25CollectiveMainloopBwdSm80ILi2ELi2EN4cute5tupleIJNS5_1CILi128EEES8_NS7_ILi64EEEEEENS_6half_tEfNS_4arch4Sm80ELb1ELb0ELb1ELb0ELb1ELb0ELb0ELb0ELi2ELi4ELi4ELi4ELb0EEENS1_21CollectiveEpilogueBwdISA_SB_SD_Li256ELb0ELb0ELi2EEENS1_25SingleTileBwdLPTSchedulerILb0ELi128ELb1EEEEEEEEEvNT_6ParamsE:
[----:B------:R-:W-:Y:S01]  /*0000*/  LDC R1, c[0x0][0x28] ;  /* 0x00000a00ff017b82 */ /* 0x000fe20000000800 */
[----:B------:R-:W-:Y:S05]  /*0010*/  EXIT ;  /* 0x000000000000794d */ /* 0x000fea0003800000 */
.L_x_58:
        /* <DEDUP_REMOVED lines=14> */
.L_x_130:


//--------------------- .text._ZN7cutlass13device_kernelIN5flash19enable_sm80_to_sm89INS1_16FlashAttnBwdSm80INS1_25CollectiveMainloopBwdSm80ILi2ELi2EN4cute5tupleIJNS5_1CILi128EEES8_NS7_ILi64EEEEEENS_6half_tEfNS_4arch4Sm80ELb1ELb0ELb1ELb0ELb0ELb0ELb0ELb0ELi2ELi4ELi4ELi4ELb0EEENS1_24CollectiveEpilogueBwdGQAISA_fSD_Li256ELb0ELb0EEENS1_25SingleTileBwdLPTSchedulerILb0ELi128ELb0EEEEEEEEEvNT_6ParamsE --------------------------
	.section	.text._ZN7cutlass13device_kernelIN5flash19enable_sm80_to_sm89INS1_16FlashAttnBwdSm80INS1_25CollectiveMainloopBwdSm80ILi2ELi2EN4cute5tupleIJNS5_1CILi128EEES8_NS7_ILi64EEEEEENS_6half_tEfNS_4arch4Sm80ELb1ELb0ELb1ELb0ELb0ELb0ELb0ELb0ELi2ELi4ELi4ELi4ELb0EEENS1_24CollectiveEpilogueBwdGQAISA_fSD_Li256ELb0ELb0EEENS1_25SingleTileBwdLPTSchedulerILb0ELi128ELb0EEEEEEEEEvNT_6ParamsE,"ax",@progbits
	.align	128
.text._ZN7cutlass13device_kernelIN5flash19enable_sm80_to_sm89INS1_16FlashAttnBwdSm80INS1_25CollectiveMainloopBwdSm80ILi2ELi2EN4cute5tupleIJNS5_1CILi128EEES8_NS7_ILi64EEEEEENS_6half_tEfNS_4arch4Sm80ELb1ELb0ELb1ELb0ELb0ELb0ELb0ELb0ELi2ELi4ELi4ELi4ELb0EEENS1_24CollectiveEpilogueBwdGQAISA_fSD_Li256ELb0ELb0EEENS1_25SingleTileBwdLPTSchedulerILb0ELi128ELb0EEEEEEEEEvNT_6ParamsE:
        .type           _ZN7cutlass13device_kernelIN5flash19enable_sm80_to_sm89INS1_16FlashAttnBwdSm80INS1_25CollectiveMainloopBwdSm80ILi2ELi2EN4cute5tupleIJNS5_1CILi128EEES8_NS7_ILi64EEEEEENS_6half_tEfNS_4arch4Sm80ELb1ELb0ELb1ELb0ELb0ELb0ELb0ELb0ELi2ELi4ELi4ELi4ELb0EEENS1_24CollectiveEpilogueBwdGQAISA_fSD_Li256ELb0ELb0EEENS1_25SingleTileBwdLPTSchedulerILb0ELi128ELb0EEEEEEEEEvNT_6ParamsE,@function
        .size           _ZN7cutlass13device_kernelIN5flash19enable_sm80_to_sm89INS1_16FlashAttnBwdSm80INS1_25CollectiveMainloopBwdSm80ILi2ELi2EN4cute5tupleIJNS5_1CILi128EEES8_NS7_ILi64EEEEEENS_6half_tEfNS_4arch4Sm80ELb1ELb0ELb1ELb0ELb0ELb0ELb0ELb0ELi2ELi4ELi4ELi4ELb0EEENS1_24CollectiveEpilogueBwdGQAISA_fSD_Li256ELb0ELb0EEENS1_25SingleTileBwdLPTSchedulerILb0ELi128ELb0EEEEEEEEEvNT_6ParamsE,(.L_x_131 - _ZN7cutlass13device_kernelIN5flash19enable_sm80_to_sm89INS1_16FlashAttnBwdSm80INS1_25CollectiveMainloopBwdSm80ILi2ELi2EN4cute5tupleIJNS5_1CILi128EEES8_NS7_ILi64EEEEEENS_6half_tEfNS_4arch4Sm80ELb1ELb0ELb1ELb0ELb0ELb0ELb0ELb0ELi2ELi4ELi4ELi4ELb0EEENS1_24CollectiveEpilogueBwdGQAISA_fSD_Li256ELb0ELb0EEENS1_25SingleTileBwdLPTSchedulerILb0ELi128ELb0EEEEEEEEEvNT_6ParamsE)
        .other          _ZN7cutlass13device_kernelIN5flash19enable_sm80_to_sm89INS1_16FlashAttnBwdSm80INS1_25CollectiveMainloopBwdSm80ILi2ELi2EN4cute5tupleIJNS5_1CILi128EEES8_NS7_ILi64EEEEEENS_6half_tEfNS_4arch4Sm80ELb1ELb0ELb1ELb0ELb0ELb0ELb0ELb0ELi2ELi4ELi4ELi4ELb0EEENS1_24CollectiveEpilogueBwdGQAISA_fSD_Li256ELb0ELb0EEENS1_25SingleTileBwdLPTSchedulerILb0ELi128ELb0EEEEEEEEEvNT_6ParamsE,@"STO_CUDA_ENTRY STV_DEFAULT"
_ZN7cutlass13device_kernelIN5flash19enable_sm80_to_sm89INS1_16FlashAttnBwdSm80INS1_25CollectiveMainloopBwdSm80ILi2ELi2EN4cute5tupleIJNS5_1CILi128EEES8_NS7_ILi64EEEEEENS_6half_tEfNS_4arch4Sm80ELb1ELb0ELb1ELb0ELb0ELb0ELb0ELb0ELi2ELi4ELi4ELi4ELb0EEENS1_24CollectiveEpilogueBwdGQAISA_fSD_Li256ELb0ELb0EEENS1_25SingleTileBwdLPTSchedulerILb0ELi128ELb0EEEEEEEEEvNT_6ParamsE:
[----:B------:R-:W-:Y:S01]  /*0000*/  LDC R1, c[0x0][0x28] ;  /* 0x00000a00ff017b82 */ /* 0x000fe20000000800 */
[----:B------:R-:W-:Y:S05]  /*0010*/  EXIT ;  /* 0x000000000000794d */ /* 0x000fea0003800000 */
.L_x_59:
        /* <DEDUP_REMOVED lines=14> */
.L_x_131:


//--------------------- .text._ZN7cutlass13device_kernelIN5flash19enable_sm80_to_sm89INS1_16FlashAttnBwdSm80INS1_25CollectiveMainloopBwdSm80ILi2ELi2EN4cute5tupleIJNS5_1CILi128EEES8_NS7_ILi64EEEEEENS_6half_tEfNS_4arch4Sm80ELb1ELb0ELb1ELb0ELb1ELb0ELb0ELb0ELi2ELi4ELi4ELi4ELb0EEENS1_24CollectiveEpilogueBwdGQAISA_fSD_Li256ELb0ELb1EEENS1_25SingleTileBwdLPTSchedulerILb0ELi128ELb1EEEEEEEEEvNT_6ParamsE --------------------------
	.section	.text._ZN7cutlass13device_kernelIN5flash19enable_sm80_to_sm89INS1_16FlashAttnBwdSm80INS1_25CollectiveMainloopBwdSm80ILi2ELi2EN4cute5tupleIJNS5_1CILi128EEES8_NS7_ILi64EEEEEENS_6half_tEfNS_4arch4Sm80ELb1ELb0ELb1ELb0ELb1ELb0ELb0ELb0ELi2ELi4ELi4ELi4ELb0EEENS1_24CollectiveEpilogueBwdGQAISA_fSD_Li256ELb0ELb1EEENS1_25SingleTileBwdLPTSchedulerILb0ELi128ELb1EEEEEEEEEvNT_6ParamsE,"ax",@progbits
	.align	128
.text._ZN7cutlass13device_kernelIN5flash19enable_sm80_to_sm89INS1_16FlashAttnBwdSm80INS1_25CollectiveMainloopBwdSm80ILi2ELi2EN4cute5tupleIJNS5_1CILi128EEES8_NS7_ILi64EEEEEENS_6half_tEfNS_4arch4Sm80ELb1ELb0ELb1ELb0ELb1ELb0ELb0ELb0ELi2ELi4ELi4ELi4ELb0EEENS1_24CollectiveEpilogueBwdGQAISA_fSD_Li256ELb0ELb1EEENS1_25SingleTileBwdLPTSchedulerILb0ELi128ELb1EEEEEEEEEvNT_6ParamsE:
        .type           _ZN7cutlass13device_kernelIN5flash19enable_sm80_to_sm89INS1_16FlashAttnBwdSm80INS1_25CollectiveMainloopBwdSm80ILi2ELi2EN4cute5tupleIJNS5_1CILi128EEES8_NS7_ILi64EEEEEENS_6half_tEfNS_4arch4Sm80ELb1ELb0ELb1ELb0ELb1ELb0ELb0ELb0ELi2ELi4ELi4ELi4ELb0EEENS1_24CollectiveEpilogueBwdGQAISA_fSD_Li256ELb0ELb1EEENS1_25SingleTileBwdLPTSchedulerILb0ELi128ELb1EEEEEEEEEvNT_6ParamsE,@function
        .size           _ZN7cutlass13device_kernelIN5flash19enable_sm80_to_sm89INS1_16FlashAttnBwdSm80INS1_25CollectiveMainloopBwdSm80ILi2ELi2EN4cute5tupleIJNS5_1CILi128EEES8_NS7_ILi64EEEEEENS_6half_tEfNS_4arch4Sm80ELb1ELb0ELb1ELb0ELb1ELb0ELb0ELb0ELi2ELi4ELi4ELi4ELb0EEENS1_24CollectiveEpilogueBwdGQAISA_fSD_Li256ELb0ELb1EEENS1_25SingleTileBwdLPTSchedulerILb0ELi128ELb1EEEEEEEEEvNT_6ParamsE,(.L_x_132 - _ZN7cutlass13device_kernelIN5flash19enable_sm80_to_sm89INS1_16FlashAttnBwdSm80INS1_25CollectiveMainloopBwdSm80ILi2ELi2EN4cute5tupleIJNS5_1CILi128EEES8_NS7_ILi64EEEEEENS_6half_tEfNS_4arch4Sm80ELb1ELb0ELb1ELb0ELb1ELb0ELb0ELb0ELi2ELi4ELi4ELi4ELb0EEENS1_24CollectiveEpilogueBwdGQAISA_fSD_Li256ELb0ELb1EEENS1_25SingleTileBwdLPTSchedulerILb0ELi128ELb1EEEEEEEEEvNT_6ParamsE)
        .other          _ZN7cutlass13device_kernelIN5flash19enable_sm80_to_sm89INS1_16FlashAttnBwdSm80INS1_25CollectiveMainloopBwdSm80ILi2ELi2EN4cute5tupleIJNS5_1CILi128EEES8_NS7_ILi64EEEEEENS_6half_tEfNS_4arch4Sm80ELb1ELb0ELb1ELb0ELb1ELb0ELb0ELb0ELi2ELi4ELi4ELi4ELb0EEENS1_24CollectiveEpilogueBwdGQAISA_fSD_Li256ELb0ELb1EEENS1_25SingleTileBwdLPTSchedulerILb0ELi128ELb1EEEEEEEEEvNT_6ParamsE,@"STO_CUDA_ENTRY STV_DEFAULT"
_ZN7cutlass13device_kernelIN5flash19enable_sm80_to_sm89INS1_16FlashAttnBwdSm80INS1_25CollectiveMainloopBwdSm80ILi2ELi2EN4cute5tupleIJNS5_1CILi128EEES8_NS7_ILi64EEEEEENS_6half_tEfNS_4arch4Sm80ELb1ELb0ELb1ELb0ELb1ELb0ELb0ELb0ELi2ELi4ELi4ELi4ELb0EEENS1_24CollectiveEpilogueBwdGQAISA_fSD_Li256ELb0ELb1EEENS1_25SingleTileBwdLPTSchedulerILb0ELi128ELb1EEEEEEEEEvNT_6ParamsE:
[----:B------:R-:W-:Y:S01]  /*0000*/  LDC R1, c[0x0][0x28] ;  /* 0x00000a00ff017b82 */ /* 0x000fe20000000800 */
[----:B------:R-:W-:Y:S05]  /*0010*/  EXIT ;  /* 0x000000000000794d */ /* 0x000fea0003800000 */
.L_x_60:
        /* <DEDUP_REMOVED lines=14> */
.L_x_132:


//--------------------- .text._ZN7cutlass13device_kernelIN5flash22FlashAttnBwdPreprocessIN4cute5tupleIJNS3_1CILi128EEENS5_ILi64EEEEEENS_6half_tEfNS_4arch4Sm80ELb1ELb0EEEEEvNT_6ParamsE --------------------------
	.section	.text._ZN7cutlass13device_kernelIN5flash22FlashAttnBwdPreprocessIN4cute5tupleIJNS3_1CILi128EEENS5_ILi64EEEEEENS_6half_tEfNS_4arch4Sm80ELb1ELb0EEEEEvNT_6ParamsE,"ax",@progbits
	.align	128
.text._ZN7cutlass13device_kernelIN5flash22FlashAttnBwdPreprocessIN4cute5tupleIJNS3_1CILi128EEENS5_ILi64EEEEEENS_6half_tEfNS_4arch4Sm80ELb1ELb0EEEEEvNT_6ParamsE:
        .type           _ZN7cutlass13device_kernelIN5flash22FlashAttnBwdPreprocessIN4cute5tupleIJNS3_1CILi128EEENS5_ILi64EEEEEENS_6half_tEfNS_4arch4Sm80ELb1ELb0EEEEEvNT_6ParamsE,@function
        .size           _ZN7cutlass13device_kernelIN5flash22FlashAttnBwdPreprocessIN4cute5tupleIJNS3_1CILi128EEENS5_ILi64EEEEEENS_6half_tEfNS_4arch4Sm80ELb1ELb0EEEEEvNT_6ParamsE,(.L_x_133 - _ZN7cutlass13device_kernelIN5flash22FlashAttnBwdPreprocessIN4cute5tupleIJNS3_1CILi128EEENS5_ILi64EEEEEENS_6half_tEfNS_4arch4Sm80ELb1ELb0EEEEEvNT_6ParamsE)
        .other          _ZN7cutlass13device_kernelIN5flash22FlashAttnBwdPreprocessIN4cute5tupleIJNS3_1CILi128EEENS5_ILi64EEEEEENS_6half_tEfNS_4arch4Sm80ELb1ELb0EEEEEvNT_6ParamsE,@"STO_CUDA_ENTRY STV_DEFAULT"
_ZN7cutlass13device_kernelIN5flash22FlashAttnBwdPreprocessIN4cute5tupleIJNS3_1CILi128EEENS5_ILi64EEEEEENS_6half_tEfNS_4arch4Sm80ELb1ELb0EEEEEvNT_6ParamsE:
        /* <DEDUP_REMOVED lines=11> */
[----:B0-----:R-:W-:-:S05]  /*00b0*/  SHF.R.S32.HI R3, RZ, 0x1f, R0 ;  /* 0x0000001fff037819 */ /* 0x001fca0000011400 */
[----:B---3--:R-:W-:Y:S01]  /*00c0*/  IMAD R4, R12, UR10, RZ ;  /* 0x0000000a0c047c24 */ /* 0x008fe2000f8e02ff */
[----:B------:R-:W0:Y:S01]  /*00d0*/  LDC.64 R20, c[0x0][0x250] ;  /* 0x00009400ff147b82 */ /* 0x000e220000000a00 */
[----:B------:R-:W-:Y:S02]  /*00e0*/  LEA.HI R44, R3, R0, RZ, 0x3 ;  /* 0x00000000032c7211 */ /* 0x000fe400078f18ff */
[----:B------:R-:W-:Y:S01]  /*00f0*/  IMAD R13, R13, UR8, R4 ;  /* 0x000000080d0d7c24 */ /* 0x000fe2000f8e0204 */
[----:B--2---:R-:W-:Y:S02]  /*0100*/  SHF.L.U32 R10, R2, 0x7, RZ ;  /* 0x00000007020a7819 */ /* 0x004fe400000006ff */
[----:B------:R-:W-:Y:S01]  /*0110*/  LOP3.LUT R5, R44, 0xfffffff8, RZ, 0xc0, !PT ;  /* 0xfffffff82c057812 */ /* 0x000fe200078ec0ff */
[----:B----4-:R-:W-:Y:S01]  /*0120*/  USHF.R.S32.HI UR11, URZ, 0x1f, UR9 ;  /* 0x0000001f3f0b7899 */ /* 0x010fe20008011409 */
[----:B------:R-:W-:Y:S01]  /*0130*/  IADD3 R3, -R10, UR4, RZ ;  /* 0x000000040a037c10 */ /* 0x000fe2000fffe1ff */
[----:B------:R-:W1:Y:S01]  /*0140*/  LDC.64 R42, c[0x0][0x258] ;  /* 0x00009600ff2a7b82 */ /* 0x000e620000000a00 */
[----:B------:R-:W-:-:S02]  /*0150*/  SHF.R.S32.HI R44, RZ, 0x3, R44 ;  /* 0x00000003ff2c7819 */ /* 0x000fc4000001142c */
[----:B------:R-:W-:Y:S02]  /*0160*/  IADD3 R5, -R5, R0, RZ ;  /* 0x0000000005057210 */ /* 0x000fe40007ffe1ff */
[----:B------:R-:W-:Y:S01]  /*0170*/  ISETP.GE.AND P1, PT, R44, R3, PT ;  /* 0x000000032c00720c */ /* 0x000fe20003f26270 */
[----:B------:R-:W-:Y:S01]  /*0180*/  IMAD R4, R14, UR11, RZ ;  /* 0x0000000b0e047c24 */ /* 0x000fe2000f8e02ff */
[----:B------:R-:W-:Y:S02]  /*0190*/  SHF.L.U32 R8, R5, 0x3, RZ ;  /* 0x0000000305087819 */ /* 0x000fe400000006ff */
[----:B------:R-:W-:Y:S01]  /*01a0*/  SHF.R.S32.HI R45, RZ, 0x1f, R44 ;  /* 0x0000001fff2d7819 */ /* 0x000fe2000001142c */
[----:B------:R-:W-:Y:S01]  /*01b0*/  IMAD R15, R15, UR9, R4 ;  /* 0x000000090f0f7c24 */ /* 0x000fe2000f8e0204 */
[----:B------:R-:W-:Y:S02]  /*01c0*/  ISETP.LT.AND P4, PT, R8, UR5, !P1 ;  /* 0x0000000508007c0c */ /* 0x000fe4000cf81270 */
[----:B------:R-:W-:-:S02]  /*01d0*/  SHF.R.S32.HI R9, RZ, 0x1f, R8 ;  /* 0x0000001fff097819 */ /* 0x000fc40000011408 */
[----:B------:R-:W-:Y:S01]  /*01e0*/  ISETP.GE.AND P0, PT, R8, UR5, PT ;  /* 0x0000000508007c0c */ /* 0x000fe2000bf06270 */
[----:B0-----:R-:W-:Y:S02]  /*01f0*/  IMAD R16, R20, UR10, RZ ;  /* 0x0000000a14107c24 */ /* 0x001fe4000f8e02ff */
[----:B------:R-:W-:-:S04]  /*0200*/  IMAD.WIDE.U32 R6, R12, UR8, R8 ;  /* 0x000000080c067c25 */ /* 0x000fc8000f8e0008 */
[----:B------:R-:W-:Y:S01]  /*0210*/  IMAD.WIDE.U32 R8, R20, UR8, R8 ;  /* 0x0000000814087c25 */ /* 0x000fe2000f8e0008 */
[----:B------:R-:W-:Y:S01]  /*0220*/  IADD3 R7, R7, R13, RZ ;  /* 0x0000000d07077210 */ /* 0x000fe20007ffe0ff */
[----:B------:R-:W0:Y:S02]  /*0230*/  @P4 LDC.64 R18, c[0x0][0x228] ;  /* 0x00008a00ff124b82 */ /* 0x000e240000000a00 */
[----:B------:R-:W-:-:S04]  /*0240*/  IMAD.WIDE R12, R2, 0x80, R44 ;  /* 0x00000080020c7825 */ /* 0x000fc800078e022c */
[----:B------:R-:W-:Y:S02]  /*0250*/  IMAD.WIDE.U32 R30, R14, UR9, R6 ;  /* 0x000000090e1e7c25 */ /* 0x000fe4000f8e0006 */
[----:B------:R-:W2:Y:S03]  /*0260*/  @P4 LDC.64 R32, c[0x0][0x210] ;  /* 0x00008400ff204b82 */ /* 0x000ea60000000a00 */
[----:B------:R-:W-:-:S05]  /*0270*/  IADD3 R31, R31, R15, RZ ;  /* 0x0000000f1f1f7210 */ /* 0x000fca0007ffe0ff */
[----:B------:R-:W3:Y:S01]  /*0280*/  @P4 LDC.64 R14, c[0x0][0x248] ;  /* 0x00009200ff0e4b82 */ /* 0x000ee20000000a00 */
[----:B0-----:R-:W-:-:S07]  /*0290*/  @P4 IMAD R4, R13, R18, RZ ;  /* 0x000000120d044224 */ /* 0x001fce00078e02ff */
[----:B------:R-:W0:Y:S01]  /*02a0*/  @P4 LDC.64 R26, c[0x0][0x240] ;  /* 0x00009000ff1a4b82 */ /* 0x000e220000000a00 */
[----:B------:R-:W-:-:S04]  /*02b0*/  @P4 IMAD.WIDE.U32 R6, R12, R18, R30 ;  /* 0x000000120c064225 */ /* 0x000fc800078e001e */
[----:B------:R-:W-:Y:S01]  /*02c0*/  @P4 IMAD R17, R12, R19, R4 ;  /* 0x000000130c114224 */ /* 0x000fe200078e0204 */
[----:B------:R-:W-:Y:S01]  /*02d0*/  IADD3 R4, R44, 0x20, RZ ;  /* 0x000000202c047810 */ /* 0x000fe20007ffe0ff */
[----:B------:R-:W-:Y:S01]  /*02e0*/  IMAD R19, R21, UR8, R16 ;  /* 0x0000000815137c24 */ /* 0x000fe2000f8e0210 */
[----:B--2---:R-:W-:Y:S01]  /*02f0*/  @P4 LEA R32, P2, R6, R32, 0x1 ;  /* 0x0000002006204211 */ /* 0x004fe200078408ff */
[----:B-1----:R-:W-:Y:S01]  /*0300*/  IMAD R18, R42, UR11, RZ ;  /* 0x0000000b2a127c24 */ /* 0x002fe2000f8e02ff */
[----:B------:R-:W-:Y:S02]  /*0310*/  ISETP.LT.AND P3, PT, R4, R3, !P0 ;  /* 0x000000030400720c */ /* 0x000fe40004761270 */
[----:B------:R-:W-:Y:S02]  /*0320*/  @P4 IADD3 R7, R7, R17, RZ ;  /* 0x0000001107074210 */ /* 0x000fe40007ffe0ff */
[----:B------:R-:W-:Y:S02]  /*0330*/  MOV R16, R8 ;  /* 0x0000000800107202 */ /* 0x000fe40000000f00 */
[----:B------:R-:W-:Y:S01]  /*0340*/  @P4 LEA.HI.X R33, R6, R33, R7, 0x1, P2 ;  /* 0x0000002106214211 */ /* 0x000fe200010f0c07 */
[----:B------:R-:W-:Y:S01]  /*0350*/  IMAD R7, R43, UR9, R18 ;  /* 0x000000092b077c24 */ /* 0x000fe2000f8e0212 */
[----:B------:R-:W-:-:S02]  /*0360*/  IADD3 R6, R44, 0x40, RZ ;  /* 0x000000402c067810 */ /* 0x000fc40007ffe0ff */
[----:B------:R-:W-:Y:S01]  /*0370*/  IADD3 R17, R9, R19, RZ ;  /* 0x0000001309117210 */ /* 0x000fe20007ffe0ff */
[----:B---3--:R-:W-:Y:S01]  /*0380*/  @P4 IMAD R9, R13, R14, RZ ;  /* 0x0000000e0d094224 */ /* 0x008fe200078e02ff */
[-C--:B------:R-:W-:Y:S01]  /*0390*/  ISETP.LT.AND P2, PT, R6, R3.reuse, !P0 ;  /* 0x000000030600720c */ /* 0x080fe20004741270 */
[----:B------:R-:W1:Y:S01]  /*03a0*/  @P3 LDC.64 R24, c[0x0][0x228] ;  /* 0x00008a00ff183b82 */ /* 0x000e620000000a00 */
[----:B------:R-:W-:Y:S01]  /*03b0*/  IADD3 R8, R44, 0x60, RZ ;  /* 0x000000602c087810 */ /* 0x000fe20007ffe0ff */
[----:B------:R-:W-:Y:S01]  /*03c0*/  IMAD.WIDE.U32 R42, R42, UR9, R16 ;  /* 0x000000092a2a7c25 */ /* 0x000fe2000f8e0010 */
[----:B------:R-:W-:Y:S02]  /*03d0*/  @P3 IADD3 R17, P6, R12, 0x20, RZ ;  /* 0x000000200c113810 */ /* 0x000fe40007fde0ff */
[----:B------:R-:W-:Y:S01]  /*03e0*/  ISETP.LT.AND P0, PT, R8, R3, !P0 ;  /* 0x000000030800720c */ /* 0x000fe20004701270 */
[C---:B------:R-:W-:Y:S01]  /*03f0*/  @P4 IMAD R19, R12.reuse, R15, R9 ;  /* 0x0000000f0c134224 */ /* 0x040fe200078e0209 */
[----:B------:R-:W-:Y:S01]  /*0400*/  IADD3 R43, R43, R7, RZ ;  /* 0x000000072b2b7210 */ /* 0x000fe20007ffe0ff */
[----:B------:R-:W2:Y:S01]  /*0410*/  @P3 LDC.64 R22, c[0x0][0x248] ;  /* 0x00009200ff163b82 */ /* 0x000ea20000000a00 */
[----:B------:R-:W-:-:S02]  /*0420*/  @P3 IADD3 R16, P5, R12, 0x20, RZ ;  /* 0x000000200c103810 */ /* 0x000fc40007fbe0ff */
[-C--:B------:R-:W-:Y:S01]  /*0430*/  @P3 IADD3.X R7, RZ, R13.reuse, RZ, P6, !PT ;  /* 0x0000000dff073210 */ /* 0x080fe200037fe4ff */
[C---:B------:R-:W-:Y:S01]  /*0440*/  @P4 IMAD.WIDE.U32 R14, R12.reuse, R14, R42 ;  /* 0x0000000e0c0e4225 */ /* 0x040fe200078e002a */
[C---:B------:R-:W-:Y:S02]  /*0450*/  @P2 IADD3 R59, P6, R12.reuse, 0x40, RZ ;  /* 0x000000400c3b2810 */ /* 0x040fe40007fde0ff */
[-C--:B------:R-:W-:Y:S01]  /*0460*/  @P3 IADD3.X R41, RZ, R13.reuse, RZ, P5, !PT ;  /* 0x0000000dff293210 */ /* 0x080fe20002ffe4ff */
[----:B------:R-:W3:Y:S01]  /*0470*/  @P3 LDC.64 R48, c[0x0][0x240] ;  /* 0x00009000ff303b82 */ /* 0x000ee20000000a00 */
[C---:B------:R-:W-:Y:S02]  /*0480*/  @P2 IADD3 R54, P5, R12.reuse, 0x40, RZ ;  /* 0x000000400c362810 */ /* 0x040fe40007fbe0ff */
[----:B------:R-:W-:Y:S02]  /*0490*/  @P2 IADD3.X R35, RZ, R13, RZ, P6, !PT ;  /* 0x0000000dff232210 */ /* 0x000fe400037fe4ff */
[----:B------:R-:W-:-:S02]  /*04a0*/  @P0 IADD3 R9, P6, R12, 0x60, RZ ;  /* 0x000000600c090810 */ /* 0x000fc40007fde0ff */
[-C--:B------:R-:W-:Y:S01]  /*04b0*/  @P2 IADD3.X R57, RZ, R13.reuse, RZ, P5, !PT ;  /* 0x0000000dff392210 */ /* 0x080fe20002ffe4ff */
[----:B------:R-:W4:Y:S01]  /*04c0*/  @P2 LDC.64 R36, c[0x0][0x228] ;  /* 0x00008a00ff242b82 */ /* 0x000f220000000a00 */
[----:B------:R-:W-:Y:S01]  /*04d0*/  @P0 IADD3 R52, P5, R12, 0x60, RZ ;  /* 0x000000600c340810 */ /* 0x000fe20007fbe0ff */
[----:B-1----:R-:W-:Y:S01]  /*04e0*/  @P3 IMAD R18, R7, R24, RZ ;  /* 0x0000001807123224 */ /* 0x002fe200078e02ff */
[----:B------:R-:W-:Y:S02]  /*04f0*/  @P0 IADD3.X R55, RZ, R13, RZ, P6, !PT ;  /* 0x0000000dff370210 */ /* 0x000fe400037fe4ff */
[----:B------:R-:W-:Y:S01]  /*0500*/  @P4 IADD3 R12, R15, R19, RZ ;  /* 0x000000130f0c4210 */ /* 0x000fe20007ffe0ff */
[----:B------:R-:W-:Y:S01]  /*0510*/  @P3 IMAD R39, R17, R25, R18 ;  /* 0x0000001911273224 */ /* 0x000fe200078e0212 */
[C---:B0-----:R-:W-:Y:S01]  /*0520*/  @P4 LEA R26, P6, R14.reuse, R26, 0x1 ;  /* 0x0000001a0e1a4211 */ /* 0x041fe200078c08ff */
[----:B------:R-:W0:Y:S01]  /*0530*/  @P3 LDC.64 R20, c[0x0][0x210] ;  /* 0x00008400ff143b82 */ /* 0x000e220000000a00 */
[----:B------:R-:W-:Y:S01]  /*0540*/  @P0 IADD3.X R7, RZ, R13, RZ, P5, !PT ;  /* 0x0000000dff070210 */ /* 0x000fe20002ffe4ff */
[----:B--2---:R-:W-:Y:S01]  /*0550*/  @P3 IMAD R41, R41, R22, RZ ;  /* 0x0000001629293224 */ /* 0x004fe200078e02ff */
[----:B------:R-:W-:-:S02]  /*0560*/  @P4 LEA.HI.X R27, R14, R27, R12, 0x1, P6 ;  /* 0x0000001b0e1b4211 */ /* 0x000fc400030f0c0c */
[----:B------:R-:W-:Y:S02]  /*0570*/  CS2R R14, SRZ ;  /* 0x00000000000e7805 */ /* 0x000fe4000001ff00 */
[----:B------:R-:W-:Y:S01]  /*0580*/  @P3 MOV R12, R30 ;  /* 0x0000001e000c3202 */ /* 0x000fe20000000f00 */
[----:B------:R-:W-:Y:S01]  /*0590*/  @P3 IMAD R41, R16, R23, R41 ;  /* 0x0000001710293224 */ /* 0x000fe200078e0229 */
[----:B------:R-:W-:Y:S01]  /*05a0*/  @P3 MOV R13, R31 ;  /* 0x0000001f000d3202 */ /* 0x000fe20000000f00 */
[----:B------:R-:W1:Y:S01]  /*05b0*/  @P2 LDC.64 R46, c[0x0][0x248] ;  /* 0x00009200ff2e2b82 */ /* 0x000e620000000a00 */
[----:B------:R-:W-:Y:S01]  /*05c0*/  CS2R R18, SRZ ;  /* 0x0000000000127805 */ /* 0x000fe2000001ff00 */
[----:B------:R-:W-:Y:S01]  /*05d0*/  @P3 IMAD.WIDE.U32 R24, R17, R24, R12 ;  /* 0x0000001811183225 */ /* 0x000fe200078e000c */
[----:B------:R-:W-:Y:S02]  /*05e0*/  @P3 MOV R12, R42 ;  /* 0x0000002a000c3202 */ /* 0x000fe40000000f00 */
[----:B------:R-:W-:-:S03]  /*05f0*/  @P3 MOV R13, R43 ;  /* 0x0000002b000d3202 */ /* 0x000fc60000000f00 */
[----:B------:R-:W2:Y:S01]  /*0600*/  @P0 LDC.64 R28, c[0x0][0x228] ;  /* 0x00008a00ff1c0b82 */ /* 0x000ea20000000a00 */
[----:B------:R-:W-:Y:S01]  /*0610*/  @P3 IMAD.WIDE.U32 R22, R16, R22, R12 ;  /* 0x0000001610163225 */ /* 0x000fe200078e000c */
[----:B------:R-:W-:Y:S02]  /*0620*/  CS2R R12, SRZ ;  /* 0x00000000000c7805 */ /* 0x000fe4000001ff00 */
[----:B------:R-:W-:Y:S02]  /*0630*/  CS2R R16, SRZ ;  /* 0x0000000000107805 */ /* 0x000fe4000001ff00 */
[----:B------:R-:W-:Y:S02]  /*0640*/  @P3 IADD3 R41, R23, R41, RZ ;  /* 0x0000002917293210 */ /* 0x000fe40007ffe0ff */
[----:B---3--:R-:W-:Y:S01]  /*0650*/  @P3 LEA R48, P5, R22, R48, 0x1 ;  /* 0x0000003016303211 */ /* 0x008fe200078a08ff */
[----:B----4-:R-:W-:Y:S01]  /*0660*/  @P2 IMAD R34, R35, R36, RZ ;  /* 0x0000002423222224 */ /* 0x010fe200078e02ff */
[----:B------:R-:W-:Y:S01]  /*0670*/  @P2 MOV R50, R30 ;  /* 0x0000001e00322202 */ /* 0x000fe20000000f00 */
[----:B------:R3:W4:Y:S01]  /*0680*/  @P4 LDG.E.128 R12, desc[UR6][R32.64] ;  /* 0x00000006200c4981 */ /* 0x000722000c1e1d00 */
[----:B------:R-:W-:-:S02]  /*0690*/  @P2 MOV R51, R31 ;  /* 0x0000001f00332202 */ /* 0x000fc40000000f00 */
[----:B------:R-:W-:Y:S01]  /*06a0*/  @P3 LEA.HI.X R49, R22, R49, R41, 0x1, P5 ;  /* 0x0000003116313211 */ /* 0x000fe200028f0c29 */
[----:B------:R2:W4:Y:S01]  /*06b0*/  @P4 LDG.E.128 R16, desc[UR6][R26.64] ;  /* 0x000000061a104981 */ /* 0x000522000c1e1d00 */
[----:B------:R-:W2:Y:S01]  /*06c0*/  @P0 LDC.64 R40, c[0x0][0x248] ;  /* 0x00009200ff280b82 */ /* 0x000ea20000000a00 */
[----:B------:R-:W-:Y:S01]  /*06d0*/  @P2 IMAD R53, R59, R37, R34 ;  /* 0x000000253b352224 */ /* 0x000fe200078e0222 */
[----:B------:R-:W-:Y:S01]  /*06e0*/  @P3 IADD3 R39, R25, R39, RZ ;  /* 0x0000002719273210 */ /* 0x000fe20007ffe0ff */
[----:B------:R-:W-:Y:S01]  /*06f0*/  @P2 IMAD.WIDE.U32 R50, R59, R36, R50 ;  /* 0x000000243b322225 */ /* 0x000fe200078e0032 */
[C---:B0-----:R-:W-:Y:S02]  /*0700*/  @P3 LEA R60, P4, R24.reuse, R20, 0x1 ;  /* 0x00000014183c3211 */ /* 0x041fe400078808ff */
[----:B------:R-:W-:Y:S02]  /*0710*/  CS2R R22, SRZ ;  /* 0x0000000000167805 */ /* 0x000fe4000001ff00 */
[----:B------:R-:W-:Y:S01]  /*0720*/  @P2 MOV R36, R42 ;  /* 0x0000002a00242202 */ /* 0x000fe20000000f00 */
[----:B-1----:R-:W-:Y:S01]  /*0730*/  @P2 IMAD R57, R57, R46, RZ ;  /* 0x0000002e39392224 */ /* 0x002fe200078e02ff */
[----:B------:R-:W-:Y:S01]  /*0740*/  @P2 MOV R37, R43 ;  /* 0x0000002b00252202 */ /* 0x000fe20000000f00 */
[----:B---3--:R-:W0:Y:S01]  /*0750*/  @P2 LDC.64 R32, c[0x0][0x210] ;  /* 0x00008400ff202b82 */ /* 0x008e220000000a00 */
[----:B------:R-:W-:Y:S01]  /*0760*/  @P3 LEA.HI.X R61, R24, R21, R39, 0x1, P4 ;  /* 0x00000015183d3211 */ /* 0x000fe200020f0c27 */
[----:B------:R-:W-:Y:S01]  /*0770*/  @P2 IMAD R47, R54, R47, R57 ;  /* 0x0000002f362f2224 */ /* 0x000fe200078e0239 */
[----:B------:R-:W-:Y:S01]  /*0780*/  CS2R R20, SRZ ;  /* 0x0000000000147805 */ /* 0x000fe2000001ff00 */
[----:B--2---:R-:W-:Y:S01]  /*0790*/  @P0 IMAD R56, R55, R28, RZ ;  /* 0x0000001c37380224 */ /* 0x004fe200078e02ff */
[----:B------:R-:W-:-:S02]  /*07a0*/  CS2R R24, SRZ ;  /* 0x0000000000187805 */ /* 0x000fc4000001ff00 */
[----:B------:R-:W-:Y:S01]  /*07b0*/  CS2R R26, SRZ ;  /* 0x00000000001a7805 */ /* 0x000fe2000001ff00 */
[----:B------:R-:W1:Y:S01]  /*07c0*/  @P0 LDC.64 R34, c[0x0][0x210] ;  /* 0x00008400ff220b82 */ /* 0x000e620000000a00 */
[----:B------:R-:W-:Y:S01]  /*07d0*/  @P2 IMAD.WIDE.U32 R54, R54, R46, R36 ;  /* 0x0000002e36362225 */ /* 0x000fe200078e0024 */
[----:B------:R-:W2:Y:S04]  /*07e0*/  @P3 LDG.E.128 R20, desc[UR6][R60.64] ;  /* 0x000000063c143981 */ /* 0x000ea8000c1e1d00 */
[----:B------:R3:W2:Y:S02]  /*07f0*/  @P3 LDG.E.128 R24, desc[UR6][R48.64] ;  /* 0x0000000630183981 */ /* 0x0006a4000c1e1d00 */
[----:B------:R-:W3:Y:S08]  /*0800*/  @P2 LDC.64 R38, c[0x0][0x240] ;  /* 0x00009000ff262b82 */ /* 0x000ef00000000a00 */
[----:B------:R-:W3:Y:S01]  /*0810*/  @P0 LDC.64 R36, c[0x0][0x240] ;  /* 0x00009000ff240b82 */ /* 0x000ee20000000a00 */
[----:B------:R-:W-:-:S02]  /*0820*/  @P0 IMAD R7, R7, R40, RZ ;  /* 0x0000002807070224 */ /* 0x000fc400078e02ff */
[C---:B------:R-:W-:Y:S02]  /*0830*/  @P0 IMAD R29, R9.reuse, R29, R56 ;  /* 0x0000001d091d0224 */ /* 0x040fe400078e0238 */
[----:B------:R-:W-:Y:S01]  /*0840*/  @P0 IMAD.WIDE.U32 R30, R9, R28, R30 ;  /* 0x0000001c091e0225 */ /* 0x000fe200078e001e */
[----:B------:R-:W-:Y:S02]  /*0850*/  @P2 IADD3 R53, R51, R53, RZ ;  /* 0x0000003533352210 */ /* 0x000fe40007ffe0ff */
[----:B0-----:R-:W-:Y:S01]  /*0860*/  @P2 LEA R56, P3, R50, R32, 0x1 ;  /* 0x0000002032382211 */ /* 0x001fe200078608ff */
[C---:B------:R-:W-:Y:S02]  /*0870*/  @P0 IMAD R7, R52.reuse, R41, R7 ;  /* 0x0000002934070224 */ /* 0x040fe400078e0207 */
[----:B------:R-:W-:Y:S01]  /*0880*/  @P0 IMAD.WIDE.U32 R42, R52, R40, R42 ;  /* 0x00000028342a0225 */ /* 0x000fe200078e002a */
[----:B------:R-:W-:Y:S02]  /*0890*/  @P0 IADD3 R29, R31, R29, RZ ;  /* 0x0000001d1f1d0210 */ /* 0x000fe40007ffe0ff */
[----:B-1----:R-:W-:-:S02]  /*08a0*/  @P0 LEA R46, P4, R30, R34, 0x1 ;  /* 0x000000221e2e0211 */ /* 0x002fc400078808ff */
[----:B------:R-:W-:Y:S02]  /*08b0*/  @P2 LEA.HI.X R57, R50, R33, R53, 0x1, P3 ;  /* 0x0000002132392211 */ /* 0x000fe400018f0c35 */
[----:B------:R-:W-:Y:S02]  /*08c0*/  @P2 IADD3 R9, R55, R47, RZ ;  /* 0x0000002f37092210 */ /* 0x000fe40007ffe0ff */
[----:B---3--:R-:W-:Y:S02]  /*08d0*/  @P2 LEA R48, P5, R54, R38, 0x1 ;  /* 0x0000002636302211 */ /* 0x008fe400078a08ff */
[----:B------:R-:W-:Y:S02]  /*08e0*/  @P0 IADD3 R7, R43, R7, RZ ;  /* 0x000000072b070210 */ /* 0x000fe40007ffe0ff */
[----:B------:R-:W-:Y:S02]  /*08f0*/  @P0 LEA R50, P3, R42, R36, 0x1 ;  /* 0x000000242a320211 */ /* 0x000fe400078608ff */
[----:B------:R-:W-:-:S02]  /*0900*/  @P0 LEA.HI.X R47, R30, R35, R29, 0x1, P4 ;  /* 0x000000231e2f0211 */ /* 0x000fc400020f0c1d */
[----:B------:R-:W-:Y:S02]  /*0910*/  CS2R R28, SRZ ;  /* 0x00000000001c7805 */ /* 0x000fe4000001ff00 */
[----:B------:R-:W-:Y:S02]  /*0920*/  CS2R R30, SRZ ;  /* 0x00000000001e7805 */ /* 0x000fe4000001ff00 */
[----:B------:R-:W-:Y:S02]  /*0930*/  CS2R R32, SRZ ;  /* 0x0000000000207805 */ /* 0x000fe4000001ff00 */
[----:B------:R-:W-:Y:S02]  /*0940*/  CS2R R34, SRZ ;  /* 0x0000000000227805 */ /* 0x000fe4000001ff00 */
[----:B------:R-:W-:Y:S02]  /*0950*/  @P2 LEA.HI.X R49, R54, R39, R9, 0x1, P5 ;  /* 0x0000002736312211 */ /* 0x000fe400028f0c09 */
[----:B------:R-:W-:-:S02]  /*0960*/  CS2R R38, SRZ ;  /* 0x0000000000267805 */ /* 0x000fc4000001ff00 */
[----:B------:R-:W-:Y:S02]  /*0970*/  @P0 LEA.HI.X R51, R42, R37, R7, 0x1, P3 ;  /* 0x000000252a330211 */ /* 0x000fe400018f0c07 */
[----:B------:R-:W-:Y:S02]  /*0980*/  CS2R R36, SRZ ;  /* 0x0000000000247805 */ /* 0x000fe4000001ff00 */
[----:B------:R-:W-:Y:S02]  /*0990*/  CS2R R40, SRZ ;  /* 0x0000000000287805 */ /* 0x000fe4000001ff00 */
[----:B------:R-:W-:Y:S01]  /*09a0*/  CS2R R42, SRZ ;  /* 0x00000000002a7805 */ /* 0x000fe2000001ff00 */
[----:B------:R-:W3:Y:S04]  /*09b0*/  @P2 LDG.E.128 R28, desc[UR6][R56.64] ;  /* 0x00000006381c2981 */ /* 0x000ee8000c1e1d00 */
[----:B------:R0:W3:Y:S04]  /*09c0*/  @P2 LDG.E.128 R32, desc[UR6][R48.64] ;  /* 0x0000000630202981 */ /* 0x0000e8000c1e1d00 */
[----:B------:R1:W3:Y:S04]  /*09d0*/  @P0 LDG.E.128 R36, desc[UR6][R46.64] ;  /* 0x000000062e240981 */ /* 0x0002e8000c1e1d00 */
[----:B------:R4:W3:Y:S01]  /*09e0*/  @P0 LDG.E.128 R40, desc[UR6][R50.64] ;  /* 0x0000000632280981 */ /* 0x0008e2000c1e1d00 */
[----:B------:R-:W-:-:S04]  /*09f0*/  ISETP.GT.AND P0, PT, R0, 0x7f, PT ;  /* 0x0000007f0000780c */ /* 0x000fc80003f04270 */
[----:B------:R-:W-:-:S13]  /*0a00*/  ISETP.GE.OR P2, PT, R0, R3, P0 ;  /* 0x000000030000720c */ /* 0x000fda0000746670 */
[----:B------:R-:W1:Y:S08]  /*0a10*/  @!P2 LDC.64 R54, c[0x0][0x290] ;  /* 0x0000a400ff36ab82 */ /* 0x000e700000000a00 */
[----:B0-----:R-:W0:Y:S01]  /*0a20*/  @!P2 LDC.64 R48, c[0x0][0x298] ;  /* 0x0000a600ff30ab82 */ /* 0x001e220000000a00 */
[----:B------:R-:W-:Y:S02]  /*0a30*/  @!P2 SHF.R.S32.HI R7, RZ, 0x1f, R0 ;  /* 0x0000001fff07a819 */ /* 0x000fe40000011400 */
[----:B------:R-:W-:-:S05]  /*0a40*/  @!P2 IADD3 R52, P3, R10, R0, RZ ;  /* 0x000000000a34a210 */ /* 0x000fca0007f7e0ff */
[----:B-1----:R-:W1:Y:S01]  /*0a50*/  @!P2 LDC.64 R46, c[0x0][0x288] ;  /* 0x0000a200ff2eab82 */ /* 0x002e620000000a00 */
[----:B------:R-:W-:Y:S01]  /*0a60*/  @!P2 LEA.HI.X.SX32 R53, R10, R7, 0x1, P3 ;  /* 0x000000070a35a211 */ /* 0x000fe200018f0eff */
[C---:B------:R-:W-:Y:S02]  /*0a70*/  @!P2 IMAD R56, R54.reuse, UR10, RZ ;  /* 0x0000000a3638ac24 */ /* 0x040fe4000f8e02ff */
[----:B------:R-:W-:-:S04]  /*0a80*/  @!P2 IMAD.WIDE.U32 R52, R54, UR8, R52 ;  /* 0x000000083634ac25 */ /* 0x000fc8000f8e0034 */
[----:B------:R-:W-:Y:S02]  /*0a90*/  @!P2 IMAD R55, R55, UR8, R56 ;  /* 0x000000083737ac24 */ /* 0x000fe4000f8e0238 */
[----:B0-----:R-:W-:-:S03]  /*0aa0*/  @!P2 IMAD R54, R48, UR11, RZ ;  /* 0x0000000b3036ac24 */ /* 0x001fc6000f8e02ff */
[----:B------:R-:W-:Y:S01]  /*0ab0*/  @!P2 IADD3 R53, R53, R55, RZ ;  /* 0x000000373535a210 */ /* 0x000fe20007ffe0ff */
[----:B------:R-:W-:Y:S02]  /*0ac0*/  @!P2 IMAD R55, R49, UR9, R54 ;  /* 0x000000093137ac24 */ /* 0x000fe4000f8e0236 */
[----:B------:R-:W-:-:S05]  /*0ad0*/  @!P2 IMAD.WIDE.U32 R48, R48, UR9, R52 ;  /* 0x000000093030ac25 */ /* 0x000fca000f8e0034 */
[----:B------:R-:W-:Y:S02]  /*0ae0*/  @!P2 IADD3 R53, R49, R55, RZ ;  /* 0x000000373135a210 */ /* 0x000fe40007ffe0ff */
[----:B-1----:R-:W-:-:S04]  /*0af0*/  @!P2 LEA R46, P3, R48, R46, 0x2 ;  /* 0x0000002e302ea211 */ /* 0x002fc800078610ff */
[----:B------:R-:W-:Y:S01]  /*0b00*/  @!P2 LEA.HI.X R47, R48, R47, R53, 0x2, P3 ;  /* 0x0000002f302fa211 */ /* 0x000fe200018f1435 */
[----:B----4-:R-:W-:Y:S02]  /*0b10*/  HADD2.F32 R50, -RZ, R12.H1_H1 ;  /* 0x3000000cff327230 */ /* 0x010fe40000004100 */
[----:B------:R-:W-:Y:S02]  /*0b20*/  HADD2.F32 R7, -RZ, R16.H1_H1 ;  /* 0x30000010ff077230 */ /* 0x000fe40000004100 */
[----:B------:R-:W-:Y:S02]  /*0b30*/  HADD2.F32 R51, -RZ, R12.H0_H0 ;  /* 0x2000000cff337230 */ /* 0x000fe40000004100 */
[----:B------:R-:W-:Y:S02]  /*0b40*/  HADD2.F32 R16, -RZ, R16.H0_H0 ;  /* 0x20000010ff107230 */ /* 0x000fe40000004100 */
[----:B------:R-:W-:Y:S01]  /*0b50*/  FMUL.FTZ R50, R50, R7 ;  /* 0x0000000732327220 */ /* 0x000fe20000410000 */
[----:B------:R-:W-:-:S03]  /*0b60*/  HADD2.F32 R49, -RZ, R18.H1_H1 ;  /* 0x30000012ff317230 */ /* 0x000fc60000004100 */
[----:B------:R-:W-:Y:S01]  /*0b70*/  FFMA.FTZ R56, R51, R16, R50 ;  /* 0x0000001033387223 */ /* 0x000fe20000010032 */
[----:B------:R-:W-:Y:S02]  /*0b80*/  HADD2.F32 R50, -RZ, R18.H0_H0 ;  /* 0x20000012ff327230 */ /* 0x000fe40000004100 */
[----:B------:R-:W-:Y:S02]  /*0b90*/  HADD2.F32 R9, -RZ, R13.H0_H0 ;  /* 0x2000000dff097230 */ /* 0x000fe40000004100 */
[----:B------:R-:W-:Y:S02]  /*0ba0*/  HADD2.F32 R54, -RZ, R17.H0_H0 ;  /* 0x20000011ff367230 */ /* 0x000fe40000004100 */
[----:B--2---:R-:W-:Y:S02]  /*0bb0*/  HADD2.F32 R18, -RZ, R20.H1_H1 ;  /* 0x30000014ff127230 */ /* 0x004fe40000004100 */
[----:B------:R-:W-:Y:S02]  /*0bc0*/  HADD2.F32 R51, -RZ, R24.H1_H1 ;  /* 0x30000018ff337230 */ /* 0x000fe40000004100 */
[----:B------:R-:W-:-:S03]  /*0bd0*/  HADD2.F32 R20, -RZ, R20.H0_H0 ;  /* 0x20000014ff147230 */ /* 0x000fc60000004100 */
[----:B------:R-:W-:Y:S01]  /*0be0*/  FMUL.FTZ R53, R18, R51 ;  /* 0x0000003312357220 */ /* 0x000fe20000410000 */
[----:B------:R-:W-:Y:S02]  /*0bf0*/  HADD2.F32 R51, -RZ, R24.H0_H0 ;  /* 0x20000018ff337230 */ /* 0x000fe40000004100 */
[----:B------:R-:W-:Y:S01]  /*0c00*/  FFMA.FTZ R54, R9, R54, R56 ;  /* 0x0000003609367223 */ /* 0x000fe20000010038 */
[----:B------:R-:W-:Y:S02]  /*0c10*/  HADD2.F32 R13, -RZ, R13.H1_H1 ;  /* 0x3000000dff0d7230 */ /* 0x000fe40000004100 */
[----:B------:R-:W-:Y:S02]  /*0c20*/  HADD2.F32 R52, -RZ, R17.H1_H1 ;  /* 0x30000011ff347230 */ /* 0x000fe40000004100 */
[----:B------:R-:W-:Y:S01]  /*0c30*/  FFMA.FTZ R24, R20, R51, R53 ;  /* 0x0000003314187223 */ /* 0x000fe20000010035 */
[----:B------:R-:W-:Y:S02]  /*0c40*/  HADD2.F32 R9, -RZ, R21.H0_H0 ;  /* 0x20000015ff097230 */ /* 0x000fe40000004100 */
[----:B------:R-:W-:-:S02]  /*0c50*/  HADD2.F32 R18, -RZ, R25.H0_H0 ;  /* 0x20000019ff127230 */ /* 0x000fc40000004100 */
[----:B------:R-:W-:Y:S01]  /*0c60*/  FFMA.FTZ R52, R13, R52, R54 ;  /* 0x000000340d347223 */ /* 0x000fe20000010036 */
[--C-:B------:R-:W-:Y:S02]  /*0c70*/  HADD2.F32 R7, -RZ, R14.reuse.H0_H0 ;  /* 0x2000000eff077230 */ /* 0x100fe40000004100 */
[----:B------:R-:W-:Y:S02]  /*0c80*/  HADD2.F32 R14, -RZ, R14.H1_H1 ;  /* 0x3000000eff0e7230 */ /* 0x000fe40000004100 */
[----:B------:R-:W-:Y:S01]  /*0c90*/  FFMA.FTZ R24, R9, R18, R24 ;  /* 0x0000001209187223 */ /* 0x000fe20000010018 */
        /* <DEDUP_REMOVED lines=16> */
[--C-:B------:R-:W-:Y:S02]  /*0da0*/  HADD2.F32 R7, -RZ, R27.reuse.H0_H0 ;  /* 0x2000001bff077230 */ /* 0x100fe40000004100 */
[----:B------:R-:W-:Y:S02]  /*0db0*/  HADD2.F32 R12, -RZ, R27.H1_H1 ;  /* 0x3000001bff0c7230 */ /* 0x000fe40000004100 */
[----:B---3--:R-:W-:-:S02]  /*0dc0*/  HADD2.F32 R17, -RZ, R28.H0_H0 ;  /* 0x2000001cff117230 */ /* 0x008fc40000004100 */
[----:B------:R-:W-:Y:S02]  /*0dd0*/  HADD2.F32 R28, -RZ, R28.H1_H1 ;  /* 0x3000001cff1c7230 */ /* 0x000fe40000004100 */
[--C-:B------:R-:W-:Y:S02]  /*0de0*/  HADD2.F32 R25, -RZ, R32.reuse.H1_H1 ;  /* 0x30000020ff197230 */ /* 0x100fe40000004100 */
[----:B------:R-:W-:Y:S01]  /*0df0*/  FFMA.FTZ R9, R22, R9, R13 ;  /* 0x0000000916097223 */ /* 0x000fe2000001000d */
[----:B------:R-:W-:Y:S02]  /*0e00*/  HADD2.F32 R22, -RZ, R32.H0_H0 ;  /* 0x20000020ff167230 */ /* 0x000fe40000004100 */
[----:B------:R-:W-:Y:S02]  /*0e10*/  HADD2.F32 R20, -RZ, R36.H1_H1 ;  /* 0x30000024ff147230 */ /* 0x000fe40000004100 */
[----:B------:R-:W-:Y:S01]  /*0e20*/  FMUL.FTZ R28, R28, R25 ;  /* 0x000000191c1c7220 */ /* 0x000fe20000410000 */
[----:B------:R-:W-:-:S02]  /*0e30*/  HADD2.F32 R27, -RZ, R40.H1_H1 ;  /* 0x30000028ff1b7230 */ /* 0x000fc40000004100 */
[----:B------:R-:W-:Y:S02]  /*0e40*/  HADD2.F32 R36, -RZ, R36.H0_H0 ;  /* 0x20000024ff247230 */ /* 0x000fe40000004100 */
[----:B------:R-:W-:Y:S02]  /*0e50*/  HADD2.F32 R25, -RZ, R40.H0_H0 ;  /* 0x20000028ff197230 */ /* 0x000fe40000004100 */
[----:B------:R-:W-:Y:S01]  /*0e60*/  FMUL.FTZ R27, R20, R27 ;  /* 0x0000001b141b7220 */ /* 0x000fe20000410000 */
[----:B------:R-:W-:Y:S02]  /*0e70*/  HADD2.F32 R21, -RZ, R29.H0_H0 ;  /* 0x2000001dff157230 */ /* 0x000fe40000004100 */
[----:B------:R-:W-:Y:S01]  /*0e80*/  FFMA.FTZ R22, R17, R22, R28 ;  /* 0x0000001611167223 */ /* 0x000fe2000001001c */
[----:B------:R-:W-:Y:S02]  /*0e90*/  HADD2.F32 R24, -RZ, R33.H0_H0 ;  /* 0x20000021ff187230 */ /* 0x000fe40000004100 */
[----:B------:R-:W-:Y:S01]  /*0ea0*/  FFMA.FTZ R36, R36, R25, R27 ;  /* 0x0000001924247223 */ /* 0x000fe2000001001b */
[----:B------:R-:W-:-:S02]  /*0eb0*/  HADD2.F32 R14, -RZ, R23.H0_H0 ;  /* 0x20000017ff0e7230 */ /* 0x000fc40000004100 */
[----:B------:R-:W-:Y:S02]  /*0ec0*/  HADD2.F32 R17, -RZ, R37.H0_H0 ;  /* 0x20000025ff117230 */ /* 0x000fe40000004100 */
[----:B------:R-:W-:Y:S02]  /*0ed0*/  HADD2.F32 R20, -RZ, R41.H0_H0 ;  /* 0x20000029ff147230 */ /* 0x000fe40000004100 */
[----:B------:R-:W-:Y:S01]  /*0ee0*/  FFMA.FTZ R24, R21, R24, R22 ;  /* 0x0000001815187223 */ /* 0x000fe20000010016 */
[----:B------:R-:W-:Y:S02]  /*0ef0*/  HADD2.F32 R29, -RZ, R29.H1_H1 ;  /* 0x3000001dff1d7230 */ /* 0x000fe40000004100 */
[----:B------:R-:W-:Y:S02]  /*0f00*/  HADD2.F32 R26, -RZ, R33.H1_H1 ;  /* 0x30000021ff1a7230 */ /* 0x000fe40000004100 */
[----:B------:R-:W-:Y:S01]  /*0f10*/  FFMA.FTZ R14, R14, R7, R9 ;  /* 0x000000070e0e7223 */ /* 0x000fe20000010009 */
[----:B------:R-:W-:-:S02]  /*0f20*/  HADD2.F32 R37, -RZ, R37.H1_H1 ;  /* 0x30000025ff257230 */ /* 0x000fc40000004100 */
[----:B------:R-:W-:Y:S01]  /*0f30*/  FFMA.FTZ R36, R17, R20, R36 ;  /* 0x0000001411247223 */ /* 0x000fe20000010024 */
[----:B------:R-:W-:Y:S02]  /*0f40*/  HADD2.F32 R22, -RZ, R41.H1_H1 ;  /* 0x30000029ff167230 */ /* 0x000fe40000004100 */
[----:B------:R-:W-:Y:S01]  /*0f50*/  FFMA.FTZ R24, R29, R26, R24 ;  /* 0x0000001a1d187223 */ /* 0x000fe20000010018 */
[----:B------:R-:W-:Y:S02]  /*0f60*/  HADD2.F32 R9, -RZ, R30.H0_H0 ;  /* 0x2000001eff097230 */ /* 0x000fe40000004100 */
[----:B------:R-:W-:Y:S02]  /*0f70*/  HADD2.F32 R32, -RZ, R34.H0_H0 ;  /* 0x20000022ff207230 */ /* 0x000fe40000004100 */
[----:B------:R-:W-:Y:S01]  /*0f80*/  FFMA.FTZ R22, R37, R22, R36 ;  /* 0x0000001625167223 */ /* 0x000fe20000010024 */
[----:B------:R-:W-:Y:S02]  /*0f90*/  HADD2.F32 R17, -RZ, R38.H0_H0 ;  /* 0x20000026ff117230 */ /* 0x000fe40000004100 */
        /* <DEDUP_REMOVED lines=16> */
[----:B------:R-:W-:Y:S02]  /*10a0*/  HADD2.F32 R16, -RZ, R35.H1_H1 ;  /* 0x30000023ff107230 */ /* 0x000fe40000004100 */
[----:B------:R-:W-:Y:S01]  /*10b0*/  FFMA.FTZ R20, R9, R20, R38 ;  /* 0x0000001409147223 */ /* 0x000fe20000010026 */
[----:B------:R-:W-:Y:S02]  /*10c0*/  HADD2.F32 R39, -RZ, R39.H1_H1 ;  /* 0x30000027ff277230 */ /* 0x000fe40000004100 */
[----:B------:R-:W-:Y:S02]  /*10d0*/  HADD2.F32 R18, -RZ, R43.H1_H1 ;  /* 0x3000002bff127230 */ /* 0x000fe40000004100 */
[----:B------:R-:W-:Y:S01]  /*10e0*/  FFMA.FTZ R14, R23, R12, R14 ;  /* 0x0000000c170e7223 */ /* 0x000fe2000001000e */
[----:B------:R-:W-:Y:S02]  /*10f0*/  FFMA.FTZ R30, R31, R16, R30 ;  /* 0x000000101f1e7223 */ /* 0x000fe4000001001e */
[----:B------:R-:W-:-:S02]  /*1100*/  FFMA.FTZ R20, R39, R18, R20 ;  /* 0x0000001227147223 */ /* 0x000fc40000010014 */
[----:B------:R-:W0:Y:S04]  /*1110*/  SHFL.BFLY PT, R7, R14, 0x4, 0x1f ;  /* 0x0c801f000e077f89 */ /* 0x000e2800000e0000 */
[----:B------:R-:W1:Y:S04]  /*1120*/  SHFL.BFLY PT, R13, R30, 0x4, 0x1f ;  /* 0x0c801f001e0d7f89 */ /* 0x000e6800000e0000 */
[----:B------:R-:W2:Y:S04]  /*1130*/  SHFL.BFLY PT, R12, R15, 0x4, 0x1f ;  /* 0x0c801f000f0c7f89 */ /* 0x000ea800000e0000 */
[----:B------:R-:W3:Y:S01]  /*1140*/  SHFL.BFLY PT, R17, R20, 0x4, 0x1f ;  /* 0x0c801f0014117f89 */ /* 0x000ee200000e0000 */
[----:B0-----:R-:W-:Y:S01]  /*1150*/  FADD.FTZ R9, R14, R7 ;  /* 0x000000070e097221 */ /* 0x001fe20000010000 */
[----:B-1----:R-:W-:Y:S01]  /*1160*/  FADD.FTZ R13, R30, R13 ;  /* 0x0000000d1e0d7221 */ /* 0x002fe20000010000 */
[----:B--2---:R-:W-:Y:S01]  /*1170*/  FADD.FTZ R12, R15, R12 ;  /* 0x0000000c0f0c7221 */ /* 0x004fe20000010000 */
[----:B---3--:R-:W-:-:S02]  /*1180*/  FADD.FTZ R22, R20, R17 ;  /* 0x0000001114167221 */ /* 0x008fc40000010000 */
[----:B------:R-:W0:Y:S04]  /*1190*/  SHFL.BFLY PT, R16, R9, 0x2, 0x1f ;  /* 0x0c401f0009107f89 */ /* 0x000e2800000e0000 */
[----:B------:R-:W1:Y:S04]  /*11a0*/  SHFL.BFLY PT, R18, R13, 0x2, 0x1f ;  /* 0x0c401f000d127f89 */ /* 0x000e6800000e0000 */
[----:B------:R-:W2:Y:S04]  /*11b0*/  SHFL.BFLY PT, R7, R12, 0x2, 0x1f ;  /* 0x0c401f000c077f89 */ /* 0x000ea800000e0000 */
[----:B------:R-:W3:Y:S01]  /*11c0*/  SHFL.BFLY PT, R15, R22, 0x2, 0x1f ;  /* 0x0c401f00160f7f89 */ /* 0x000ee200000e0000 */
[----:B------:R-:W-:-:S06]  /*11d0*/  MOV R19, 0x7f800000 ;  /* 0x7f80000000137802 */ /* 0x000fcc0000000f00 */
[----:B------:R4:W5:Y:S01]  /*11e0*/  @!P2 LDG.E R19, desc[UR6][R46.64] ;  /* 0x000000062e13a981 */ /* 0x000962000c1e1900 */
[----:B0-----:R-:W-:Y:S01]  /*11f0*/  FADD.FTZ R17, R9, R16 ;  /* 0x0000001009117221 */ /* 0x001fe20000010000 */
[----:B-1----:R-:W-:Y:S01]  /*1200*/  FADD.FTZ R20, R13, R18 ;  /* 0x000000120d147221 */ /* 0x002fe20000010000 */
[----:B--2---:R-:W-:Y:S01]  /*1210*/  FADD.FTZ R7, R12, R7 ;  /* 0x000000070c077221 */ /* 0x004fe20000010000 */
[----:B---3--:R-:W-:Y:S02]  /*1220*/  FADD.FTZ R23, R22, R15 ;  /* 0x0000000f16177221 */ /* 0x008fe40000010000 */
[----:B------:R-:W0:Y:S01]  /*1230*/  SHFL.BFLY PT, R18, R17, 0x1, 0x1f ;  /* 0x0c201f0011127f89 */ /* 0x000e2200000e0000 */
[----:B------:R-:W1:Y:S03]  /*1240*/  LDC.64 R14, c[0x0][0x2d0] ;  /* 0x0000b400ff0e7b82 */ /* 0x000e660000000a00 */
[----:B------:R-:W2:Y:S04]  /*1250*/  SHFL.BFLY PT, R21, R20, 0x1, 0x1f ;  /* 0x0c201f0014157f89 */ /* 0x000ea800000e0000 */
[----:B------:R-:W3:Y:S01]  /*1260*/  SHFL.BFLY PT, R16, R7, 0x1, 0x1f ;  /* 0x0c201f0007107f89 */ /* 0x000ee200000e0000 */
[----:B------:R-:W1:Y:S03]  /*1270*/  LDC.64 R12, c[0x0][0x2d8] ;  /* 0x0000b600ff0c7b82 */ /* 0x000e660000000a00 */
[----:B------:R-:W4:Y:S01]  /*1280*/  SHFL.BFLY PT, R24, R23, 0x1, 0x1f ;  /* 0x0c201f0017187f89 */ /* 0x000f2200000e0000 */
[----:B------:R-:W-:Y:S01]  /*1290*/  ISETP.NE.AND P2, PT, R5, RZ, PT ;  /* 0x000000ff0500720c */ /* 0x000fe20003f45270 */
[----:B------:R-:W-:Y:S01]  /*12a0*/  BSSY B0, `(.L_x_61) ;  /* 0x0000022000007945 */ /* 0x000fe20003800000 */
[----:B0-----:R-:W-:Y:S01]  /*12b0*/  FADD.FTZ R26, R17, R18 ;  /* 0x00000012111a7221 */ /* 0x001fe20000010000 */
[----:B------:R-:W-:Y:S01]  /*12c0*/  SHF.L.U32 R18, R2, 0xd, RZ ;  /* 0x0000000d02127819 */ /* 0x000fe200000006ff */
[----:B--2---:R-:W-:Y:S01]  /*12d0*/  FADD.FTZ R27, R20, R21 ;  /* 0x00000015141b7221 */ /* 0x004fe20000010000 */
[----:B------:R-:W-:Y:S01]  /*12e0*/  SHF.L.U32 R21, R0, 0x2, RZ ;  /* 0x0000000200157819 */ /* 0x000fe200000006ff */
[----:B---3--:R-:W-:Y:S01]  /*12f0*/  FADD.FTZ R9, R7, R16 ;  /* 0x0000001007097221 */ /* 0x008fe20000010000 */
[----:B----4-:R-:W-:-:S06]  /*1300*/  FADD.FTZ R28, R23, R24 ;  /* 0x00000018171c7221 */ /* 0x010fcc0000010000 */
[----:B------:R-:W-:Y:S05]  /*1310*/  @P2 BRA `(.L_x_62) ;  /* 0x0000000000682947 */ /* 0x000fea0003800000 */
[----:B------:R-:W0:Y:S01]  /*1320*/  LDC.64 R22, c[0x0][0x278] ;  /* 0x00009e00ff167b82 */ /* 0x000e220000000a00 */
[----:B------:R-:W-:Y:S01]  /*1330*/  SHF.R.S32.HI R11, RZ, 0x1f, R10 ;  /* 0x0000001fff0b7819 */ /* 0x000fe2000001140a */
[----:B------:R-:W-:Y:S01]  /*1340*/  ULDC.64 UR12, c[0x0][0x260] ;  /* 0x00009800000c7ab9 */ /* 0x000fe20000000a00 */
[-C--:B------:R-:W-:Y:S02]  /*1350*/  ISETP.GE.AND P4, PT, R4, R3.reuse, PT ;  /* 0x000000030400720c */ /* 0x080fe40003f86270 */
[----:B------:R-:W-:-:S03]  /*1360*/  ISETP.GE.AND P3, PT, R6, R3, PT ;  /* 0x000000030600720c */ /* 0x000fc60003f66270 */
[----:B------:R-:W2:Y:S01]  /*1370*/  LDC.64 R24, c[0x0][0x280] ;  /* 0x0000a000ff187b82 */ /* 0x000ea20000000a00 */
[C---:B0-----:R-:W-:Y:S02]  /*1380*/  IMAD R20, R22.reuse, UR10, RZ ;  /* 0x0000000a16147c24 */ /* 0x041fe4000f8e02ff */
[----:B------:R-:W-:-:S04]  /*1390*/  IMAD.WIDE.U32 R16, R22, UR8, R10 ;  /* 0x0000000816107c25 */ /* 0x000fc8000f8e000a */
[----:B------:R-:W-:Y:S02]  /*13a0*/  IMAD R5, R23, UR8, R20 ;  /* 0x0000000817057c24 */ /* 0x000fe4000f8e0214 */
[----:B--2---:R-:W-:-:S03]  /*13b0*/  IMAD R20, R24, UR11, RZ ;  /* 0x0000000b18147c24 */ /* 0x004fc6000f8e02ff */
[----:B------:R-:W-:Y:S01]  /*13c0*/  IADD3 R17, R17, R5, RZ ;  /* 0x0000000511117210 */ /* 0x000fe20007ffe0ff */
[----:B------:R-:W-:Y:S02]  /*13d0*/  IMAD R7, R25, UR9, R20 ;  /* 0x0000000919077c24 */ /* 0x000fe4000f8e0214 */
[----:B------:R-:W-:-:S03]  /*13e0*/  IMAD.WIDE.U32 R16, R24, UR9, R16 ;  /* 0x0000000918107c25 */ /* 0x000fc6000f8e0010 */
[----:B------:R-:W-:-:S04]  /*13f0*/  IADD3 R5, P2, R44, R16, RZ ;  /* 0x000000102c057210 */ /* 0x000fc80007f5e0ff */
[----:B------:R-:W-:Y:S02]  /*1400*/  IADD3.X R44, R45, R17, R7, P2, !PT ;  /* 0x000000112d2c7210 */ /* 0x000fe400017fe407 */
[C---:B------:R-:W-:Y:S02]  /*1410*/  LEA R16, P5, R5.reuse, UR12, 0x2 ;  /* 0x0000000c05107c11 */ /* 0x040fe4000f8a10ff */
[----:B------:R-:W-:Y:S02]  /*1420*/  ISETP.GE.AND P2, PT, R8, R3, PT ;  /* 0x000000030800720c */ /* 0x000fe40003f46270 */
[----:B------:R-:W-:Y:S02]  /*1430*/  LEA.HI.X R17, R5, UR13, R44, 0x2, P5 ;  /* 0x0000000d05117c11 */ /* 0x000fe4000a8f142c */
[----:B------:R-:W-:Y:S02]  /*1440*/  FSEL R3, R9, RZ, !P1 ;  /* 0x000000ff09037208 */ /* 0x000fe40004800000 */
[----:B------:R-:W-:-:S02]  /*1450*/  FSEL R5, R26, RZ, !P4 ;  /* 0x000000ff1a057208 */ /* 0x000fc40006000000 */
[----:B------:R-:W-:Y:S01]  /*1460*/  FSEL R7, R27, RZ, !P3 ;  /* 0x000000ff1b077208 */ /* 0x000fe20005800000 */
[----:B------:R0:W-:Y:S01]  /*1470*/  STG.E desc[UR6][R16.64], R3 ;  /* 0x0000000310007986 */ /* 0x0001e2000c101906 */
[----:B------:R-:W-:-:S03]  /*1480*/  FSEL R9, R28, RZ, !P2 ;  /* 0x000000ff1c097208 */ /* 0x000fc60005000000 */
[----:B------:R0:W-:Y:S04]  /*1490*/  STG.E desc[UR6][R16.64+0x80], R5 ;  /* 0x0000800510007986 */ /* 0x0001e8000c101906 */
[----:B------:R0:W-:Y:S04]  /*14a0*/  STG.E desc[UR6][R16.64+0x100], R7 ;  /* 0x0001000710007986 */ /* 0x0001e8000c101906 */
[----:B------:R0:W-:Y:S02]  /*14b0*/  STG.E desc[UR6][R16.64+0x180], R9 ;  /* 0x0001800910007986 */ /* 0x0001e4000c101906 */
.L_x_62:
[----:B------:R-:W-:Y:S05]  /*14c0*/  BSYNC B0 ;  /* 0x0000000000007941 */ /* 0x000fea0003800000 */
.L_x_61:
[----:B------:R-:W-:Y:S01]  /*14d0*/  UIADD3 UR4, UR4, 0x7f, URZ ;  /* 0x0000007f04047890 */ /* 0x000fe2000fffe03f */
[----:B0-----:R-:W-:Y:S01]  /*14e0*/  SHF.R.S32.HI R3, RZ, 0x1f, R21 ;  /* 0x0000001fff037819 */ /* 0x001fe20000011415 */
[----:B-1----:R-:W-:Y:S01]  /*14f0*/  IMAD R6, R14, UR10, RZ ;  /* 0x0000000a0e067c24 */ /* 0x002fe2000f8e02ff */
[C---:B------:R-:W-:Y:S01]  /*1500*/  IADD3 R4, P1, R18.reuse, R21, RZ ;  /* 0x0000001512047210 */ /* 0x040fe20007f3e0ff */
[----:B------:R-:W-:Y:S01]  /*1510*/  USHF.R.S32.HI UR5, URZ, 0x1f, UR4 ;  /* 0x0000001f3f057899 */ /* 0x000fe20008011404 */
[----:B------:R-:W-:Y:S02]  /*1520*/  BSSY B0, `(.L_x_63) ;  /* 0x0000022000007945 */ /* 0x000fe40003800000 */
[----:B------:R-:W-:Y:S01]  /*1530*/  LEA.HI.X.SX32 R5, R18, R3, 0x1, P1 ;  /* 0x0000000312057211 */ /* 0x000fe200008f0eff */
[----:B------:R-:W-:Y:S01]  /*1540*/  ULEA.HI UR5, UR5, UR4, URZ, 0x7 ;  /* 0x0000000405057291 */ /* 0x000fe2000f8f383f */
[----:B------:R-:W-:Y:S02]  /*1550*/  IMAD R3, R15, UR8, R6 ;  /* 0x000000080f037c24 */ /* 0x000fe4000f8e0206 */
[----:B------:R-:W-:Y:S01]  /*1560*/  IMAD.WIDE.U32 R14, R14, UR8, R4 ;  /* 0x000000080e0e7c25 */ /* 0x000fe2000f8e0004 */
[----:B------:R-:W-:-:S03]  /*1570*/  ULOP3.LUT UR5, UR5, 0xffffff80, URZ, 0xc0, !UPT ;  /* 0xffffff8005057892 */ /* 0x000fc6000f8ec03f */
[----:B------:R-:W-:Y:S01]  /*1580*/  IMAD R4, R12, UR11, RZ ;  /* 0x0000000b0c047c24 */ /* 0x000fe2000f8e02ff */
        /* <DEDUP_REMOVED lines=27> */
.L_x_64:
[----:B------:R-:W-:Y:S05]  /*1740*/  BSYNC B0 ;  /* 0x0000000000007941 */ /* 0x000fea0003800000 */
.L_x_63:
        /* <DEDUP_REMOVED lines=10> */
[----:B------:R1:W-:Y:S04]  /*17f0*/  STG.E.128 desc[UR6][R4.64+0x3000], RZ ;  /* 0x003000ff04007986 */ /* 0x0003e8000c101d06 */
[----:B------:R1:W-:Y:S04]  /*1800*/  STG.E.128 desc[UR6][R4.64+0x4000], RZ ;  /* 0x004000ff04007986 */ /* 0x0003e8000c101d06 */
[----:B------:R1:W-:Y:S04]  /*1810*/  STG.E.128 desc[UR6][R4.64+0x5000], RZ ;  /* 0x005000ff04007986 */ /* 0x0003e8000c101d06 */
[----:B------:R1:W-:Y:S04]  /*1820*/  STG.E.128 desc[UR6][R4.64+0x6000], RZ ;  /* 0x006000ff04007986 */ /* 0x0003e8000c101d06 */
[----:B------:R1:W-:Y:S01]  /*1830*/  STG.E.128 desc[UR6][R4.64+0x7000], RZ ;  /* 0x007000ff04007986 */ /* 0x0003e2000c101d06 */
[----:B------:R-:W-:Y:S05]  /*1840*/  @P0 EXIT ;  /* 0x000000000000094d */ /* 0x000fea0003800000 */
[----:B0-----:R-:W0:Y:S08]  /*1850*/  LDC R3, c[0x0][0x2e0] ;  /* 0x0000b800ff037b82 */ /* 0x001e300000000800 */
[----:B------:R-:W2:Y:S08]  /*1860*/  LDC R7, c[0x0][0x220] ;  /* 0x00008800ff077b82 */ /* 0x000eb00000000800 */
[----:B-1----:R-:W1:Y:S01]  /*1870*/  LDC.64 R4, c[0x0][0x2e8] ;  /* 0x0000ba00ff047b82 */ /* 0x002e620000000a00 */
[----:B0-----:R-:W-:-:S04]  /*1880*/  IMAD R2, R2, R3, UR9 ;  /* 0x0000000902027e24 */ /* 0x001fc8000f8e0203 */
[----:B--2---:R-:W-:-:S04]  /*1890*/  IMAD R3, R2, R7, UR8 ;  /* 0x0000000802037e24 */ /* 0x004fc8000f8e0207 */
[----:B-1----:R-:W-:-:S05]  /*18a0*/  IMAD.WIDE R2, R3, 0x4, R4 ;  /* 0x0000000403027825 */ /* 0x002fca00078e0204 */
[----:B------:R-:W-:Y:S01]  /*18b0*/  STG.E desc[UR6][R2.64], RZ ;  /* 0x000000ff02007986 */ /* 0x000fe2000c101906 */
[----:B------:R-:W-:Y:S05]  /*18c0*/  EXIT ;  /* 0x000000000000794d */ /* 0x000fea0003800000 */
.L_x_65:
        /* <DEDUP_REMOVED lines=11> */
.L_x_133:


//--------------------- .text._ZN7cutlass13device_kernelIN5flash19enable_sm80_to_sm89INS1_16FlashAttnBwdSm80INS1_25CollectiveMainloopBwdSm80ILi2ELi2EN4cute5tupleIJNS5_1CILi128EEES8_NS7_ILi64EEEEEENS_6half_tEfNS_4arch4Sm80ELb1ELb0ELb1ELb1ELb0ELb0ELb0ELb0ELi2ELi4ELi4ELi4ELb0EEENS1_21CollectiveEpilogueBwdISA_SB_SD_Li256ELb1ELb0ELi2EEENS1_25SingleTileBwdLPTSchedulerILb1ELi128ELb0EEEEEEEEEvNT_6ParamsE --------------------------
	.section	.text._ZN7cutlass13device_kernelIN5flash19enable_sm80_to_sm89INS1_16FlashAttnBwdSm80INS1_25CollectiveMainloopBwdSm80ILi2ELi2EN4cute5tupleIJNS5_1CILi128EEES8_NS7_ILi64EEEEEENS_6half_tEfNS_4arch4Sm80ELb1ELb0ELb1ELb1ELb0ELb0ELb0ELb0ELi2ELi4ELi4ELi4ELb0EEENS1_21CollectiveEpilogueBwdISA_SB_SD_Li256ELb1ELb0ELi2EEENS1_25SingleTileBwdLPTSchedulerILb1ELi128ELb0EEEEEEEEEvNT_6ParamsE,"ax",@progbits
	.align	128
.text._ZN7cutlass13device_kernelIN5flash19enable_sm80_to_sm89INS1_16FlashAttnBwdSm80INS1_25CollectiveMainloopBwdSm80ILi2ELi2EN4cute5tupleIJNS5_1CILi128EEES8_NS7_ILi64EEEEEENS_6half_tEfNS_4arch4Sm80ELb1ELb0ELb1ELb1ELb0ELb0ELb0ELb0ELi2ELi4ELi4ELi4ELb0EEENS1_21CollectiveEpilogueBwdISA_SB_SD_Li256ELb1ELb0ELi2EEENS1_25SingleTileBwdLPTSchedulerILb1ELi128ELb0EEEEEEEEEvNT_6ParamsE:
        .type           _ZN7cutlass13device_kernelIN5flash19enable_sm80_to_sm89INS1_16FlashAttnBwdSm80INS1_25CollectiveMainloopBwdSm80ILi2ELi2EN4cute5tupleIJNS5_1CILi128EEES8_NS7_ILi64EEEEEENS_6half_tEfNS_4arch4Sm80ELb1ELb0ELb1ELb1ELb0ELb0ELb0ELb0ELi2ELi4ELi4ELi4ELb0EEENS1_21CollectiveEpilogueBwdISA_SB_SD_Li256ELb1ELb0ELi2EEENS1_25SingleTileBwdLPTSchedulerILb1ELi128ELb0EEEEEEEEEvNT_6ParamsE,@function
        .size           _ZN7cutlass13device_kernelIN5flash19enable_sm80_to_sm89INS1_16FlashAttnBwdSm80INS1_25CollectiveMainloopBwdSm80ILi2ELi2EN4cute5tupleIJNS5_1CILi128EEES8_NS7_ILi64EEEEEENS_6half_tEfNS_4arch4Sm80ELb1ELb0ELb1ELb1ELb0ELb0ELb0ELb0ELi2ELi4ELi4ELi4ELb0EEENS1_21CollectiveEpilogueBwdISA_SB_SD_Li256ELb1ELb0ELi2EEENS1_25SingleTileBwdLPTSchedulerILb1ELi128ELb0EEEEEEEEEvNT_6ParamsE,(.L_x_134 - _ZN7cutlass13device_kernelIN5flash19enable_sm80_to_sm89INS1_16FlashAttnBwdSm80INS1_25CollectiveMainloopBwdSm80ILi2ELi2EN4cute5tupleIJNS5_1CILi128EEES8_NS7_ILi64EEEEEENS_6half_tEfNS_4arch4Sm80ELb1ELb0ELb1ELb1ELb0ELb0ELb0ELb0ELi2ELi4ELi4ELi4ELb0EEENS1_21CollectiveEpilogueBwdISA_SB_SD_Li256ELb1ELb0ELi2EEENS1_25SingleTileBwdLPTSchedulerILb1ELi128ELb0EEEEEEEEEvNT_6ParamsE)
        .other          _ZN7cutlass13device_kernelIN5flash19enable_sm80_to_sm89INS1_16FlashAttnBwdSm80INS1_25CollectiveMainloopBwdSm80ILi2ELi2EN4cute5tupleIJNS5_1CILi128EEES8_NS7_ILi64EEEEEENS_6half_tEfNS_4arch4Sm80ELb1ELb0ELb1ELb1ELb0ELb0ELb0ELb0ELi2ELi4ELi4ELi4ELb0EEENS1_21CollectiveEpilogueBwdISA_SB_SD_Li256ELb1ELb0ELi2EEENS1_25SingleTileBwdLPTSchedulerILb1ELi128ELb0EEEEEEEEEvNT_6ParamsE,@"STO_CUDA_ENTRY STV_DEFAULT"
_ZN7cutlass13device_kernelIN5flash19enable_sm80_to_sm89INS1_16FlashAttnBwdSm80INS1_25CollectiveMainloopBwdSm80ILi2ELi2EN4cute5tupleIJNS5_1CILi128EEES8_NS7_ILi64EEEEEENS_6half_tEfNS_4arch4Sm80ELb1ELb0ELb1ELb1ELb0ELb0ELb0ELb0ELi2ELi4ELi4ELi4ELb0EEENS1_21CollectiveEpilogueBwdISA_SB_SD_Li256ELb1ELb0ELi2EEENS1_25SingleTileBwdLPTSchedulerILb1ELi128ELb0EEEEEEEEEvNT_6ParamsE:
[----:B------:R-:W-:Y:S01]  /*0000*/  LDC R1, c[0x0][0x28] ;  /* 0x00000a00ff017b82 */ /* 0x000fe20000000800 */
[----:B------:R-:W-:Y:S05]  /*0010*/  EXIT ;  /* 0x000000000000794d */ /* 0x000fea0003800000 */
.L_x_66:
        /* <DEDUP_REMOVED lines=14> */
.L_x_134:


//--------------------- .text._ZN7cutlass13device_kernelIN5flash19enable_sm80_to_sm89INS1_16FlashAttnBwdSm80INS1_25CollectiveMainloopBwdSm80ILi2ELi2EN4cute5tupleIJNS5_1CILi128EEES8_NS7_ILi64EEEEEENS_6half_tEfNS_4arch4Sm80ELb1ELb0ELb1ELb1ELb1ELb0ELb0ELb0ELi2ELi4ELi4ELi4ELb0EEENS1_21CollectiveEpilogueBwdISA_SB_SD_Li256ELb1ELb0ELi2EEENS1_25SingleTileBwdLPTSchedulerILb1ELi128ELb1EEEEEEEEEvNT_6ParamsE --------------------------
	.section	.text._ZN7cutlass13device_kernelIN5flash19enable_sm80_to_sm89INS1_16FlashAttnBwdSm80INS1_25CollectiveMainloopBwdSm80ILi2ELi2EN4cute5tupleIJNS5_1CILi128EEES8_NS7_ILi64EEEEEENS_6half_tEfNS_4arch4Sm80ELb1ELb0ELb1ELb1ELb1ELb0ELb0ELb0ELi2ELi4ELi4ELi4ELb0EEENS1_21CollectiveEpilogueBwdISA_SB_SD_Li256ELb1ELb0ELi2EEENS1_25SingleTileBwdLPTSchedulerILb1ELi128ELb1EEEEEEEEEvNT_6ParamsE,"ax",@progbits
	.align	128
.text._ZN7cutlass13device_kernelIN5flash19enable_sm80_to_sm89INS1_16FlashAttnBwdSm80INS1_25CollectiveMainloopBwdSm80ILi2ELi2EN4cute5tupleIJNS5_1CILi128EEES8_NS7_ILi64EEEEEENS_6half_tEfNS_4arch4Sm80ELb1ELb0ELb1ELb1ELb1ELb0ELb0ELb0ELi2ELi4ELi4ELi4ELb0EEENS1_21CollectiveEpilogueBwdISA_SB_SD_Li256ELb1ELb0ELi2EEENS1_25SingleTileBwdLPTSchedulerILb1ELi128ELb1EEEEEEEEEvNT_6ParamsE:
        .type           _ZN7cutlass13device_kernelIN5flash19enable_sm80_to_sm89INS1_16FlashAttnBwdSm80INS1_25CollectiveMainloopBwdSm80ILi2ELi2EN4cute5tupleIJNS5_1CILi128EEES8_NS7_ILi64EEEEEENS_6half_tEfNS_4arch4Sm80ELb1ELb0ELb1ELb1ELb1ELb0ELb0ELb0ELi2ELi4ELi4ELi4ELb0EEENS1_21CollectiveEpilogueBwdISA_SB_SD_Li256ELb1ELb0ELi2EEENS1_25SingleTileBwdLPTSchedulerILb1ELi128ELb1EEEEEEEEEvNT_6ParamsE,@function
        .size           _ZN7cutlass13device_kernelIN5flash19enable_sm80_to_sm89INS1_16FlashAttnBwdSm80INS1_25CollectiveMainloopBwdSm80ILi2ELi2EN4cute5tupleIJNS5_1CILi128EEES8_NS7_ILi64EEEEEENS_6half_tEfNS_4arch4Sm80ELb1ELb0ELb1ELb1ELb1ELb0ELb0ELb0ELi2ELi4ELi4ELi4ELb0EEENS1_21CollectiveEpilogueBwdISA_SB_SD_Li256ELb1ELb0ELi2EEENS1_25SingleTileBwdLPTSchedulerILb1ELi128ELb1EEEEEEEEEvNT_6ParamsE,(.L_x_135 - _ZN7cutlass13device_kernelIN5flash19enable_sm80_to_sm89INS1_16FlashAttnBwdSm80INS1_25CollectiveMainloopBwdSm80ILi2ELi2EN4cute5tupleIJNS5_1CILi128EEES8_NS7_ILi64EEEEEENS_6half_tEfNS_4arch4Sm80ELb1ELb0ELb1ELb1ELb1ELb0ELb0ELb0ELi2ELi4ELi4ELi4ELb0EEENS1_21CollectiveEpilogueBwdISA_SB_SD_Li256ELb1ELb0ELi2EEENS1_25SingleTileBwdLPTSchedulerILb1ELi128ELb1EEEEEEEEEvNT_6ParamsE)
        .other          _ZN7cutlass13device_kernelIN5flash19enable_sm80_to_sm89INS1_16FlashAttnBwdSm80INS1_25CollectiveMainloopBwdSm80ILi2ELi2EN4cute5tupleIJNS5_1CILi128EEES8_NS7_ILi64EEEEEENS_6half_tEfNS_4arch4Sm80ELb1ELb0ELb1ELb1ELb1ELb0ELb0ELb0ELi2ELi4ELi4ELi4ELb0EEENS1_21CollectiveEpilogueBwdISA_SB_SD_Li256ELb1ELb0ELi2EEENS1_25SingleTileBwdLPTSchedulerILb1ELi128ELb1EEEEEEEEEvNT_6ParamsE,@"STO_CUDA_ENTRY STV_DEFAULT"
_ZN7cutlass13device_kernelIN5flash19enable_sm80_to_sm89INS1_16FlashAttnBwdSm80INS1_25CollectiveMainloopBwdSm80ILi2ELi2EN4cute5tupleIJNS5_1CILi128EEES8_NS7_ILi64EEEEEENS_6half_tEfNS_4arch4Sm80ELb1ELb0ELb1ELb1ELb1ELb0ELb0ELb0ELi2ELi4ELi4ELi4ELb0EEENS1_21CollectiveEpilogueBwdISA_SB_SD_Li256ELb1ELb0ELi2EEENS1_25SingleTileBwdLPTSchedulerILb1ELi128ELb1EEEEEEEEEvNT_6ParamsE:
[----:B------:R-:W-:Y:S01]  /*0000*/  LDC R1, c[0x0][0x28] ;  /* 0x00000a00ff017b82 */ /* 0x000fe20000000800 */
[----:B------:R-:W-:Y:S05]  /*0010*/  EXIT ;  /* 0x000000000000794d */ /* 0x000fea0003800000 */
.L_x_67:
        /* <DEDUP_REMOVED lines=14> */
.L_x_135:


//--------------------- .text._ZN7cutlass13device_kernelIN5flash19enable_sm80_to_sm89INS1_16FlashAttnBwdSm80INS1_25CollectiveMainloopBwdSm80ILi2ELi2EN4cute5tupleIJNS5_1CILi128EEES8_NS7_ILi64EEEEEENS_6half_tEfNS_4arch4Sm80ELb1ELb0ELb1ELb1ELb0ELb0ELb0ELb0ELi2ELi4ELi4ELi4ELb0EEENS1_24CollectiveEpilogueBwdGQAISA_fSD_Li256ELb1ELb0EEENS1_25SingleTileBwdLPTSchedulerILb1ELi128ELb0EEEEEEEEEvNT_6ParamsE --------------------------
	.section	.text._ZN7cutlass13device_kernelIN5flash19enable_sm80_to_sm89INS1_16FlashAttnBwdSm80INS1_25CollectiveMainloopBwdSm80ILi2ELi2EN4cute5tupleIJNS5_1CILi128EEES8_NS7_ILi64EEEEEENS_6half_tEfNS_4arch4Sm80ELb1ELb0ELb1ELb1ELb0ELb0ELb0ELb0ELi2ELi4ELi4ELi4ELb0EEENS1_24CollectiveEpilogueBwdGQAISA_fSD_Li256ELb1ELb0EEENS1_25SingleTileBwdLPTSchedulerILb1ELi128ELb0EEEEEEEEEvNT_6ParamsE,"ax",@progbits
	.align	128
.text._ZN7cutlass13device_kernelIN5flash19enable_sm80_to_sm89INS1_16FlashAttnBwdSm80INS1_25CollectiveMainloopBwdSm80ILi2ELi2EN4cute5tupleIJNS5_1CILi128EEES8_NS7_ILi64EEEEEENS_6half_tEfNS_4arch4Sm80ELb1ELb0ELb1ELb1ELb0ELb0ELb0ELb0ELi2ELi4ELi4ELi4ELb0EEENS1_24CollectiveEpilogueBwdGQAISA_fSD_Li256ELb1ELb0EEENS1_25SingleTileBwdLPTSchedulerILb1ELi128ELb0EEEEEEEEEvNT_6ParamsE:
        .type           _ZN7cutlass13device_kernelIN5flash19enable_sm80_to_sm89INS1_16FlashAttnBwdSm80INS1_25CollectiveMainloopBwdSm80ILi2ELi2EN4cute5tupleIJNS5_1CILi128EEES8_NS7_ILi64EEEEEENS_6half_tEfNS_4arch4Sm80ELb1ELb0ELb1ELb1ELb0ELb0ELb0ELb0ELi2ELi4ELi4ELi4ELb0EEENS1_24CollectiveEpilogueBwdGQAISA_fSD_Li256ELb1ELb0EEENS1_25SingleTileBwdLPTSchedulerILb1ELi128ELb0EEEEEEEEEvNT_6ParamsE,@function
        .size           _ZN7cutlass13device_kernelIN5flash19enable_sm80_to_sm89INS1_16FlashAttnBwdSm80INS1_25CollectiveMainloopBwdSm80ILi2ELi2EN4cute5tupleIJNS5_1CILi128EEES8_NS7_ILi64EEEEEENS_6half_tEfNS_4arch4Sm80ELb1ELb0ELb1ELb1ELb0ELb0ELb0ELb0ELi2ELi4ELi4ELi4ELb0EEENS1_24CollectiveEpilogueBwdGQAISA_fSD_Li256ELb1ELb0EEENS1_25SingleTileBwdLPTSchedulerILb1ELi128ELb0EEEEEEEEEvNT_6ParamsE,(.L_x_136 - _ZN7cutlass13device_kernelIN5flash19enable_sm80_to_sm89INS1_16FlashAttnBwdSm80INS1_25CollectiveMainloopBwdSm80ILi2ELi2EN4cute5tupleIJNS5_1CILi128EEES8_NS7_ILi64EEEEEENS_6half_tEfNS_4arch4Sm80ELb1ELb0ELb1ELb1ELb0ELb0ELb0ELb0ELi2ELi4ELi4ELi4ELb0EEENS1_24CollectiveEpilogueBwdGQAISA_fSD_Li256ELb1ELb0EEENS1_25SingleTileBwdLPTSchedulerILb1ELi128ELb0EEEEEEEEEvNT_6ParamsE)
        .other          _ZN7cutlass13device_kernelIN5flash19enable_sm80_to_sm89INS1_16FlashAttnBwdSm80INS1_25CollectiveMainloopBwdSm80ILi2ELi2EN4cute5tupleIJNS5_1CILi128EEES8_NS7_ILi64EEEEEENS_6half_tEfNS_4arch4Sm80ELb1ELb0ELb1ELb1ELb0ELb0ELb0ELb0ELi2ELi4ELi4ELi4ELb0EEENS1_24CollectiveEpilogueBwdGQAISA_fSD_Li256ELb1ELb0EEENS1_25SingleTileBwdLPTSchedulerILb1ELi128ELb0EEEEEEEEEvNT_6ParamsE,@"STO_CUDA_ENTRY STV_DEFAULT"
_ZN7cutlass13device_kernelIN5flash19enable_sm80_to_sm89INS1_16FlashAttnBwdSm80INS1_25CollectiveMainloopBwdSm80ILi2ELi2EN4cute5tupleIJNS5_1CILi128EEES8_NS7_ILi64EEEEEENS_6half_tEfNS_4arch4Sm80ELb1ELb0ELb1ELb1ELb0ELb0ELb0ELb0ELi2ELi4ELi4ELi4ELb0EEENS1_24CollectiveEpilogueBwdGQAISA_fSD_Li256ELb1ELb0EEENS1_25SingleTileBwdLPTSchedulerILb1ELi128ELb0EEEEEEEEEvNT_6ParamsE:
[----:B------:R-:W-:Y:S01]  /*0000*/  LDC R1, c[0x0][0x28] ;  /* 0x00000a00ff017b82 */ /* 0x000fe20000000800 */
[----:B------:R-:W-:Y:S05]  /*0010*/  EXIT ;  /* 0x000000000000794d */ /* 0x000fea0003800000 */
.L_x_68:
        /* <DEDUP_REMOVED lines=14> */
.L_x_136:


//--------------------- .text._ZN7cutlass13device_kernelIN5flash32FlashAttnBwdPostprocessConvertdQIN4cute5tupleIJNS3_1CILi128EEENS5_ILi64EEEEEENS_6half_tEfNS_4arch4Sm80ELi256ENS3_8TiledMMAINS3_8MMA_AtomIJNS3_28SM80_16x8x16_F32F16F16F32_TNEEEENS3_6LayoutINS4_IJNS5_ILi4EEENS5_ILi2EEENS5_ILi1EEEEEENS4_IJSJ_SH_NS5_ILi0EEEEEEEENS4_IJS7_NS5_ILi32EEENS5_ILi16EEEEEEEELb0EEEEEvNT_6ParamsE --------------------------
	.section	.text._ZN7cutlass13device_kernelIN5flash32FlashAttnBwdPostprocessConvertdQIN4cute5tupleIJNS3_1CILi128EEENS5_ILi64EEEEEENS_6half_tEfNS_4arch4Sm80ELi256ENS3_8TiledMMAINS3_8MMA_AtomIJNS3_28SM80_16x8x16_F32F16F16F32_TNEEEENS3_6LayoutINS4_IJNS5_ILi4EEENS5_ILi2EEENS5_ILi1EEEEEENS4_IJSJ_SH_NS5_ILi0EEEEEEEENS4_IJS7_NS5_ILi32EEENS5_ILi16EEEEEEEELb0EEEEEvNT_6ParamsE,"ax",@progbits
	.align	128
.text._ZN7cutlass13device_kernelIN5flash32FlashAttnBwdPostprocessConvertdQIN4cute5tupleIJNS3_1CILi128EEENS5_ILi64EEEEEENS_6half_tEfNS_4arch4Sm80ELi256ENS3_8TiledMMAINS3_8MMA_AtomIJNS3_28SM80_16x8x16_F32F16F16F32_TNEEEENS3_6LayoutINS4_IJNS5_ILi4EEENS5_ILi2EEENS5_ILi1EEEEEENS4_IJSJ_SH_NS5_ILi0EEEEEEEENS4_IJS7_NS5_ILi32EEENS5_ILi16EEEEEEEELb0EEEEEvNT_6ParamsE:
        .type           _ZN7cutlass13device_kernelIN5flash32FlashAttnBwdPostprocessConvertdQIN4cute5tupleIJNS3_1CILi128EEENS5_ILi64EEEEEENS_6half_tEfNS_4arch4Sm80ELi256ENS3_8TiledMMAINS3_8MMA_AtomIJNS3_28SM80_16x8x16_F32F16F16F32_TNEEEENS3_6LayoutINS4_IJNS5_ILi4EEENS5_ILi2EEENS5_ILi1EEEEEENS4_IJSJ_SH_NS5_ILi0EEEEEEEENS4_IJS7_NS5_ILi32EEENS5_ILi16EEEEEEEELb0EEEEEvNT_6ParamsE,@function
        .size           _ZN7cutlass13device_kernelIN5flash32FlashAttnBwdPostprocessConvertdQIN4cute5tupleIJNS3_1CILi128EEENS5_ILi64EEEEEENS_6half_tEfNS_4arch4Sm80ELi256ENS3_8TiledMMAINS3_8MMA_AtomIJNS3_28SM80_16x8x16_F32F16F16F32_TNEEEENS3_6LayoutINS4_IJNS5_ILi4EEENS5_ILi2EEENS5_ILi1EEEEEENS4_IJSJ_SH_NS5_ILi0EEEEEEEENS4_IJS7_NS5_ILi32EEENS5_ILi16EEEEEEEELb0EEEEEvNT_6ParamsE,(.L_x_137 - _ZN7cutlass13device_kernelIN5flash32FlashAttnBwdPostprocessConvertdQIN4cute5tupleIJNS3_1CILi128EEENS5_ILi64EEEEEENS_6half_tEfNS_4arch4Sm80ELi256ENS3_8TiledMMAINS3_8MMA_AtomIJNS3_28SM80_16x8x16_F32F16F16F32_TNEEEENS3_6LayoutINS4_IJNS5_ILi4EEENS5_ILi2EEENS5_ILi1EEEEEENS4_IJSJ_SH_NS5_ILi0EEEEEEEENS4_IJS7_NS5_ILi32EEENS5_ILi16EEEEEEEELb0EEEEEvNT_6ParamsE)
        .other          _ZN7cutlass13device_kernelIN5flash32FlashAttnBwdPostprocessConvertdQIN4cute5tupleIJNS3_1CILi128EEENS5_ILi64EEEEEENS_6half_tEfNS_4arch4Sm80ELi256ENS3_8TiledMMAINS3_8MMA_AtomIJNS3_28SM80_16x8x16_F32F16F16F32_TNEEEENS3_6LayoutINS4_IJNS5_ILi4EEENS5_ILi2EEENS5_ILi1EEEEEENS4_IJSJ_SH_NS5_ILi0EEEEEEEENS4_IJS7_NS5_ILi32EEENS5_ILi16EEEEEEEELb0EEEEEvNT_6ParamsE,@"STO_CUDA_ENTRY STV_DEFAULT"
_ZN7cutlass13device_kernelIN5flash32FlashAttnBwdPostprocessConvertdQIN4cute5tupleIJNS3_1CILi128EEENS5_ILi64EEEEEENS_6half_tEfNS_4arch4Sm80ELi256ENS3_8TiledMMAINS3_8MMA_AtomIJNS3_28SM80_16x8x16_F32F16F16F32_TNEEEENS3_6LayoutINS4_IJNS5_ILi4EEENS5_ILi2EEENS5_ILi1EEEEEENS4_IJSJ_SH_NS5_ILi0EEEEEEEENS4_IJS7_NS5_ILi32EEENS5_ILi16EEEEEEEELb0EEEEEvNT_6ParamsE:
        /* <DEDUP_REMOVED lines=24> */
.L_x_69:
[----:B------:R-:W-:Y:S02]  /*0180*/  ISETP.NE.U32.AND P1, PT, RZ, UR4, PT ;  /* 0x00000004ff007c0c */ /* 0x000fe4000bf25070 */
[----:B-----5:R-:W-:Y:S02]  /*0190*/  ISETP.LE.AND P2, PT, R39, R40, PT ;  /* 0x000000282700720c */ /* 0x020fe40003f43270 */
[----:B------:R-:W-:-:S13]  /*01a0*/  ISETP.NE.AND.EX P1, PT, RZ, UR5, PT, P1 ;  /* 0x00000005ff007c0c */ /* 0x000fda000bf25310 */
[----:B------:R-:W-:Y:S05]  /*01b0*/  @P1 EXIT P2 ;  /* 0x000000000000194d */ /* 0x000fea0001000000 */
[----:B------:R-:W0:Y:S01]  /*01c0*/  S2R R51, SR_TID.X ;  /* 0x0000000000337919 */ /* 0x000e220000002100 */
[----:B-1----:R-:W-:Y:S01]  /*01d0*/  @P0 IMAD R2, R7, 0x80, R38 ;  /* 0x0000008007020824 */ /* 0x002fe200078e0226 */
[----:B------:R-:W1:Y:S01]  /*01e0*/  S2UR UR8, SR_CTAID.Y ;  /* 0x00000000000879c3 */ /* 0x000e620000002600 */
[----:B------:R-:W-:Y:S01]  /*01f0*/  IMAD.SHL.U32 R4, R0, 0x2000, RZ ;  /* 0x0000200000047824 */ /* 0x000fe200078e00ff */
[----:B------:R-:W-:Y:S01]  /*0200*/  SHF.R.S32.HI R36, RZ, 0x1f, R7 ;  /* 0x0000001fff247819 */ /* 0x000fe20000011407 */
[----:B------:R-:W-:Y:S01]  /*0210*/  ULDC.64 UR4, c[0x0][0x230] ;  /* 0x00008c0000047ab9 */ /* 0x000fe20000000a00 */
[----:B------:R-:W-:Y:S02]  /*0220*/  @P0 SHF.R.S32.HI R3, RZ, 0x1f, R2 ;  /* 0x0000001fff030819 */ /* 0x000fe40000011402 */
[----:B------:R-:W-:Y:S02]  /*0230*/  SEL R36, R36, RZ, !P1 ;  /* 0x000000ff24247207 */ /* 0x000fe40004800000 */
[----:B------:R-:W-:Y:S01]  /*0240*/  @P0 LEA.HI R3, R3, R2, RZ, 0x7 ;  /* 0x0000000203030211 */ /* 0x000fe200078f38ff */
[----:B------:R-:W2:Y:S04]  /*0250*/  LDC.64 R8, c[0x0][0x228] ;  /* 0x00008a00ff087b82 */ /* 0x000ea80000000a00 */
[----:B------:R-:W-:-:S05]  /*0260*/  @P0 IMAD.SHL.U32 R3, R3, 0x40, RZ ;  /* 0x0000004003030824 */ /* 0x000fca00078e00ff */
[----:B------:R-:W-:Y:S02]  /*0270*/  @P0 LOP3.LUT R5, R3, 0xffffe000, RZ, 0xc0, !PT ;  /* 0xffffe00003050812 */ /* 0x000fe400078ec0ff */
[----:B------:R-:W-:Y:S02]  /*0280*/  CS2R R2, SRZ ;  /* 0x0000000000027805 */ /* 0x000fe4000001ff00 */
[--C-:B------:R-:W-:Y:S01]  /*0290*/  @P0 SHF.R.S32.HI R3, RZ, 0x1f, R5.reuse ;  /* 0x0000001fff030819 */ /* 0x100fe20000011405 */
[----:B------:R-:W-:Y:S01]  /*02a0*/  @P0 IMAD.MOV.U32 R2, RZ, RZ, R5 ;  /* 0x000000ffff020224 */ /* 0x000fe200078e0005 */
[----:B------:R-:W-:Y:S01]  /*02b0*/  SHF.R.S32.HI R5, RZ, 0x1f, R4 ;  /* 0x0000001fff057819 */ /* 0x000fe20000011404 */
[----:B-1----:R-:W-:Y:S01]  /*02c0*/  USHF.R.S32.HI UR9, URZ, 0x1f, UR8 ;  /* 0x0000001f3f097899 */ /* 0x002fe20008011408 */
[----:B0-----:R-:W-:-:S05]  /*02d0*/  IMAD.SHL.U32 R37, R51, 0x4, RZ ;  /* 0x0000000433257824 */ /* 0x001fca00078e00ff */
[----:B--2---:R-:W-:Y:S01]  /*02e0*/  IMAD R6, R8, UR9, RZ ;  /* 0x0000000908067c24 */ /* 0x004fe2000f8e02ff */
[----:B------:R-:W-:Y:S02]  /*02f0*/  IADD3 R4, P2, P3, R2, R37, R4 ;  /* 0x0000002502047210 */ /* 0x000fe40007b5e004 */
[----:B------:R-:W-:-:S04]  /*0300*/  SHF.R.S32.HI R2, RZ, 0x1f, R37 ;  /* 0x0000001fff027819 */ /* 0x000fc80000011425 */
[----:B------:R-:W-:Y:S01]  /*0310*/  IADD3.X R5, R3, R2, R5, P2, P3 ;  /* 0x0000000203057210 */ /* 0x000fe200017e6405 */
[----:B------:R-:W-:Y:S01]  /*0320*/  IMAD R3, R9, UR8, R6 ;  /* 0x0000000809037c24 */ /* 0x000fe2000f8e0206 */
[----:B------:R-:W-:Y:S01]  /*0330*/  SEL R2, R7, RZ, !P1 ;  /* 0x000000ff07027207 */ /* 0x000fe20004800000 */
[----:B------:R-:W-:Y:S02]  /*0340*/  IMAD R7, R36, UR4, RZ ;  /* 0x0000000424077c24 */ /* 0x000fe4000f8e02ff */
[----:B------:R-:W-:-:S04]  /*0350*/  IMAD.WIDE.U32 R4, R8, UR8, R4 ;  /* 0x0000000808047c25 */ /* 0x000fc8000f8e0004 */
[----:B------:R-:W-:Y:S02]  /*0360*/  IMAD.IADD R5, R5, 0x1, R3 ;  /* 0x0000000105057824 */ /* 0x000fe400078e0203 */
[C---:B------:R-:W-:Y:S02]  /*0370*/  IMAD R3, R2.reuse, UR5, R7 ;  /* 0x0000000502037c24 */ /* 0x040fe4000f8e0207 */
        /* <DEDUP_REMOVED lines=8> */
[----:B------:R-:W5:Y:S04]  /*0400*/  LDG.E.128 R16, desc[UR6][R44.64+0x3000] ;  /* 0x003000062c107981 */ /* 0x000f68000c1e1d00 */
[----:B------:R-:W5:Y:S04]  /*0410*/  LDG.E.128 R20, desc[UR6][R44.64+0x4000] ;  /* 0x004000062c147981 */ /* 0x000f68000c1e1d00 */
[----:B------:R-:W5:Y:S04]  /*0420*/  LDG.E.128 R24, desc[UR6][R44.64+0x5000] ;  /* 0x005000062c187981 */ /* 0x000f68000c1e1d00 */
[----:B------:R-:W5:Y:S04]  /*0430*/  LDG.E.128 R28, desc[UR6][R44.64+0x6000] ;  /* 0x006000062c1c7981 */ /* 0x000f68000c1e1d00 */
[----:B------:R0:W5:Y:S01]  /*0440*/  LDG.E.128 R32, desc[UR6][R44.64+0x7000] ;  /* 0x007000062c207981 */ /* 0x000162000c1e1d00 */
[----:B------:R-:W1:Y:S01]  /*0450*/  S2UR UR5, SR_CgaCtaId ;  /* 0x00000000000579c3 */ /* 0x000e620000008800 */
[----:B------:R-:W-:Y:S01]  /*0460*/  UMOV UR4, 0x400 ;  /* 0x0000040000047882 */ /* 0x000fe20000000000 */
[----:B------:R-:W-:Y:S01]  /*0470*/  SHF.R.S32.HI R46, RZ, 0x1f, R51 ;  /* 0x0000001fff2e7819 */ /* 0x000fe20000011433 */
[----:B------:R-:W-:Y:S01]  /*0480*/  BSSY B0, `(.L_x_70) ;  /* 0x00000cc000007945 */ /* 0x000fe20003800000 */
[----:B------:R-:W-:-:S02]  /*0490*/  VIADDMNMX R40, R39, -R40, 0x80, PT ;  /* 0x0000008027287446 */ /* 0x000fc40003800928 */
[CC--:B------:R-:W-:Y:S02]  /*04a0*/  LEA.HI R3, R46.reuse, R51.reuse, RZ, 0x2 ;  /* 0x000000332e037211 */ /* 0x0c0fe400078f10ff */
[CC--:B------:R-:W-:Y:S02]  /*04b0*/  LEA.HI R52, R46.reuse, R51.reuse, RZ, 0x3 ;  /* 0x000000332e347211 */ /* 0x0c0fe400078f18ff */
[--C-:B------:R-:W-:Y:S02]  /*04c0*/  SHF.R.S32.HI R43, RZ, 0x2, R3.reuse ;  /* 0x00000002ff2b7819 */ /* 0x100fe40000011403 */
[----:B------:R-:W-:Y:S02]  /*04d0*/  SHF.R.S32.HI R42, RZ, 0x1f, R3 ;  /* 0x0000001fff2a7819 */ /* 0x000fe40000011403 */
[----:B0-----:R-:W-:Y:S02]  /*04e0*/  LEA.HI R44, R46, R51, RZ, 0x5 ;  /* 0x000000332e2c7211 */ /* 0x001fe400078f28ff */
[----:B------:R-:W-:-:S02]  /*04f0*/  LEA.HI R42, R42, R43, RZ, 0x3 ;  /* 0x0000002b2a2a7211 */ /* 0x000fc400078f18ff */
[--C-:B------:R-:W-:Y:S02]  /*0500*/  SHF.R.S32.HI R41, RZ, 0x1f, R44.reuse ;  /* 0x0000001fff297819 */ /* 0x100fe4000001142c */
[----:B------:R-:W-:Y:S02]  /*0510*/  LOP3.LUT R42, R42, 0xfffffff8, RZ, 0xc0, !PT ;  /* 0xfffffff82a2a7812 */ /* 0x000fe400078ec0ff */
[----:B------:R-:W-:Y:S01]  /*0520*/  SHF.R.S32.HI R44, RZ, 0x5, R44 ;  /* 0x00000005ff2c7819 */ /* 0x000fe2000001142c */
[----:B-1----:R-:W-:Y:S02]  /*0530*/  ULEA UR4, UR5, UR4, 0x18 ;  /* 0x0000000405047291 */ /* 0x002fe4000f8ec03f */
[----:B------:R-:W-:Y:S01]  /*0540*/  IMAD.IADD R43, R43, 0x1, -R42 ;  /* 0x000000012b2b7824 */ /* 0x000fe200078e0a2a */
[----:B------:R-:W-:Y:S01]  /*0550*/  LEA.HI R41, R41, R44, RZ, 0x2 ;  /* 0x0000002c29297211 */ /* 0x000fe200078f10ff */
[----:B------:R-:W-:Y:S01]  /*0560*/  ULDC UR5, c[0x0][0x268] ;  /* 0x00009a0000057ab9 */ /* 0x000fe20000000800 */
[----:B------:R-:W-:-:S02]  /*0570*/  LEA.HI R42, R46, R51, RZ, 0x7 ;  /* 0x000000332e2a7211 */ /* 0x000fc400078f38ff */
[----:B------:R-:W-:Y:S02]  /*0580*/  LEA R45, R51, UR4, 0x4 ;  /* 0x00000004332d7c11 */ /* 0x000fe4000f8e20ff */
[----:B------:R-:W-:Y:S02]  /*0590*/  SHF.R.S32.HI R50, RZ, 0x1f, R43 ;  /* 0x0000001fff327819 */ /* 0x000fe4000001142b */
[----:B------:R-:W-:Y:S02]  /*05a0*/  LEA.HI R47, R46, R51, RZ, 0x6 ;  /* 0x000000332e2f7211 */ /* 0x000fe400078f30ff */
[----:B------:R-:W-:Y:S02]  /*05b0*/  LOP3.LUT R46, R3, 0x7ffffffc, RZ, 0xc0, !PT ;  /* 0x7ffffffc032e7812 */ /* 0x000fe400078ec0ff */
[--C-:B------:R-:W-:Y:S01]  /*05c0*/  SHF.R.S32.HI R3, RZ, 0x3, R52.reuse ;  /* 0x00000003ff037819 */ /* 0x100fe20000011434 */
[----:B------:R-:W-:Y:S01]  /*05d0*/  IMAD.SHL.U32 R47, R47, 0x2, RZ ;  /* 0x000000022f2f7824 */ /* 0x000fe200078e00ff */
[----:B------:R-:W-:Y:S01]  /*05e0*/  SHF.R.S32.HI R48, RZ, 0x1f, R52 ;  /* 0x0000001fff307819 */ /* 0x000fe20000011434 */
[----:B------:R-:W-:Y:S01]  /*05f0*/  IMAD.IADD R49, R51, 0x1, -R46 ;  /* 0x0000000133317824 */ /* 0x000fe200078e0a2e */
[----:B------:R-:W-:-:S02]  /*0600*/  LOP3.LUT R53, R41, 0xfffffc, RZ, 0xc0, !PT ;  /* 0x00fffffc29357812 */ /* 0x000fc400078ec0ff */
[----:B------:R-:W-:Y:S02]  /*0610*/  LOP3.LUT R52, R52, 0xfffffff8, RZ, 0xc0, !PT ;  /* 0xfffffff834347812 */ /* 0x000fe400078ec0ff */
[----:B------:R-:W-:Y:S01]  /*0620*/  LEA.HI R41, R50, R43, RZ, 0x2 ;  /* 0x0000002b32297211 */ /* 0x000fe200078f10ff */
[----:B------:R-:W-:Y:S01]  /*0630*/  IMAD.IADD R50, R44, 0x1, -R53 ;  /* 0x000000012c327824 */ /* 0x000fe200078e0a35 */
[----:B------:R-:W-:Y:S01]  /*0640*/  LEA.HI R48, R48, R3, RZ, 0x2 ;  /* 0x0000000330307211 */ /* 0x000fe200078f10ff */
[----:B------:R-:W-:Y:S01]  /*0650*/  IMAD.IADD R51, R51, 0x1, -R52 ;  /* 0x0000000133337824 */ /* 0x000fe200078e0a34 */
[C---:B------:R-:W-:Y:S01]  /*0660*/  LOP3.LUT R46, R41.reuse, 0x7fffffc, RZ, 0xc0, !PT ;  /* 0x07fffffc292e7812 */ /* 0x040fe200078ec0ff */
[----:B------:R-:W-:Y:S01]  /*0670*/  IMAD.SHL.U32 R44, R44, 0x40, RZ ;  /* 0x000000402c2c7824 */ /* 0x000fe200078e00ff */
[----:B------:R-:W-:Y:S01]  /*0680*/  LOP3.LUT R48, R48, 0xffffffc, RZ, 0xc0, !PT ;  /* 0x0ffffffc30307812 */ /* 0x000fe200078ec0ff */
[----:B------:R-:W-:Y:S01]  /*0690*/  IMAD.SHL.U32 R41, R41, 0x10, RZ ;  /* 0x0000001029297824 */ /* 0x000fe200078e00ff */
[----:B------:R-:W-:Y:S01]  /*06a0*/  LOP3.LUT R47, R47, 0x7fffff80, RZ, 0xc0, !PT ;  /* 0x7fffff802f2f7812 */ /* 0x000fe200078ec0ff */
[----:B------:R-:W-:Y:S01]  /*06b0*/  IMAD.IADD R46, R43, 0x1, -R46 ;  /* 0x000000012b2e7824 */ /* 0x000fe200078e0a2e */
[----:B------:R-:W-:Y:S01]  /*06c0*/  LEA.HI R43, R51, R51, RZ, 0x1 ;  /* 0x00000033332b7211 */ /* 0x000fe200078f08ff */
[----:B------:R-:W-:Y:S01]  /*06d0*/  IMAD R49, R50, 0x80, R49 ;  /* 0x0000008032317824 */ /* 0x000fe200078e0231 */
[----:B------:R-:W-:-:S02]  /*06e0*/  LOP3.LUT R53, R44, 0x40, RZ, 0xc0, !PT ;  /* 0x000000402c357812 */ /* 0x000fc400078ec0ff */
[----:B------:R-:W-:Y:S01]  /*06f0*/  IADD3 R48, R3, -R48, RZ ;  /* 0x8000003003307210 */ /* 0x000fe20007ffe0ff */
[----:B------:R-:W-:Y:S01]  /*0700*/  IMAD.SHL.U32 R43, R43, 0x400, RZ ;  /* 0x000004002b2b7824 */ /* 0x000fe200078e00ff */
[----:B------:R-:W-:Y:S01]  /*0710*/  SHF.R.U32.HI R42, RZ, 0x4, R42 ;  /* 0x00000004ff2a7819 */ /* 0x000fe2000001162a */
[----:B------:R-:W-:Y:S01]  /*0720*/  IMAD R49, R46, 0x8, R49 ;  /* 0x000000082e317824 */ /* 0x000fe200078e0231 */
[----:B------:R-:W-:Y:S01]  /*0730*/  LOP3.LUT R41, R41, 0x40, RZ, 0xc0, !PT ;  /* 0x0000004029297812 */ /* 0x000fe200078ec0ff */
[----:B------:R-:W-:-:S03]  /*0740*/  IMAD R47, R48, 0x10, R47 ;  /* 0x00000010302f7824 */ /* 0x000fc600078e022f */
[----:B------:R-:W-:Y:S02]  /*0750*/  LOP3.LUT R42, R41, 0x8, R42, 0xf8, !PT ;  /* 0x00000008292a7812 */ /* 0x000fe400078ef82a */
[----:B------:R-:W-:Y:S01]  /*0760*/  SHF.R.U32.HI R41, RZ, 0x3, R41 ;  /* 0x00000003ff297819 */ /* 0x000fe20000011629 */
[----:B--2---:R0:W-:Y:S04]  /*0770*/  STS.128 [R45], R4 ;  /* 0x000000042d007388 */ /* 0x0041e80000000c00 */
[----:B---3--:R1:W-:Y:S04]  /*0780*/  STS.128 [R45+0x1000], R8 ;  /* 0x001000082d007388 */ /* 0x0083e80000000c00 */
[----:B----4-:R-:W-:Y:S04]  /*0790*/  STS.128 [R45+0x2000], R12 ;  /* 0x0020000c2d007388 */ /* 0x010fe80000000c00 */
[----:B-----5:R-:W-:Y:S04]  /*07a0*/  STS.128 [R45+0x3000], R16 ;  /* 0x003000102d007388 */ /* 0x020fe80000000c00 */
[----:B------:R-:W-:Y:S01]  /*07b0*/  STS.128 [R45+0x4000], R20 ;  /* 0x004000142d007388 */ /* 0x000fe20000000c00 */
[----:B0-----:R-:W-:Y:S01]  /*07c0*/  IMAD.SHL.U32 R4, R51, 0x8, RZ ;  /* 0x0000000833047824 */ /* 0x001fe200078e00ff */
[----:B------:R-:W-:-:S02]  /*07d0*/  SHF.R.U32.HI R6, RZ, 0x3, R53 ;  /* 0x00000003ff067819 */ /* 0x000fc40000011635 */
[----:B------:R-:W-:Y:S01]  /*07e0*/  STS.128 [R45+0x5000], R24 ;  /* 0x005000182d007388 */ /* 0x000fe20000000c00 */
[----:B-1----:R-:W-:Y:S02]  /*07f0*/  LOP3.LUT R8, R43, 0x7ffff800, RZ, 0xc0, !PT ;  /* 0x7ffff8002b087812 */ /* 0x002fe400078ec0ff */
[----:B------:R-:W-:Y:S01]  /*0800*/  LOP3.LUT R5, R53, 0x8, R4, 0xf8, !PT ;  /* 0x0000000835057812 */ /* 0x000fe200078ef804 */
[----:B------:R-:W-:Y:S03]  /*0810*/  STS.128 [R45+0x6000], R28 ;  /* 0x0060001c2d007388 */ /* 0x000fe60000000c00 */
[----:B------:R-:W-:Y:S01]  /*0820*/  LOP3.LUT R5, R5, R6, RZ, 0x3c, !PT ;  /* 0x0000000605057212 */ /* 0x000fe200078e3cff */
[----:B------:R-:W-:Y:S01]  /*0830*/  STS.128 [R45+0x7000], R32 ;  /* 0x007000202d007388 */ /* 0x000fe20000000c00 */
[----:B------:R-:W-:Y:S02]  /*0840*/  LOP3.LUT R6, R42, R41, RZ, 0x3c, !PT ;  /* 0x000000292a067212 */ /* 0x000fe400078e3cff */
[----:B------:R-:W-:Y:S01]  /*0850*/  IADD3 R47, R5, R47, R8 ;  /* 0x0000002f052f7210 */ /* 0x000fe20007ffe008 */
[----:B------:R-:W-:Y:S02]  /*0860*/  BAR.SYNC.DEFER_BLOCKING 0x0 ;  /* 0x0000000000007b1d */ /* 0x000fe40000010000 */
[----:B------:R-:W-:-:S04]  /*0870*/  IMAD.U32 R6, R49, 0x2, R6 ;  /* 0x0000000231067824 */ /* 0x000fc800078e0006 */
[----:B------:R-:W0:Y:S04]  /*0880*/  LDS R26, [R37+UR4+0x400] ;  /* 0x00040004251a7984 */ /* 0x000e280008000800 */
[----:B------:R-:W1:Y:S04]  /*0890*/  LDS R22, [R37+UR4+0x800] ;  /* 0x0008000425167984 */ /* 0x000e680008000800 */
[----:B------:R-:W2:Y:S04]  /*08a0*/  LDS R21, [R37+UR4+0xc00] ;  /* 0x000c000425157984 */ /* 0x000ea80008000800 */
[----:B------:R-:W3:Y:S04]  /*08b0*/  LDS R31, [R37+UR4] ;  /* 0x00000004251f7984 */ /* 0x000ee80008000800 */
[----:B------:R-:W4:Y:S04]  /*08c0*/  LDS R33, [R37+UR4+0x1800] ;  /* 0x0018000425217984 */ /* 0x000f280008000800 */
[----:B------:R-:W5:Y:S04]  /*08d0*/  LDS R30, [R37+UR4+0x1c00] ;  /* 0x001c0004251e7984 */ /* 0x000f680008000800 */
[----:B------:R-:W5:Y:S04]  /*08e0*/  LDS R24, [R37+UR4+0x2000] ;  /* 0x0020000425187984 */ /* 0x000f680008000800 */
[----:B------:R-:W5:Y:S04]  /*08f0*/  LDS R19, [R37+UR4+0x4400] ;  /* 0x0044000425137984 */ /* 0x000f680008000800 */
[----:B------:R-:W5:Y:S04]  /*0900*/  LDS R12, [R37+UR4+0x4800] ;  /* 0x00480004250c7984 */ /* 0x000f680008000800 */
[----:B------:R-:W5:Y:S04]  /*0910*/  LDS R18, [R37+UR4+0x4c00] ;  /* 0x004c000425127984 */ /* 0x000f680008000800 */
[----:B------:R-:W5:Y:S01]  /*0920*/  LDS R29, [R37+UR4+0x2400] ;  /* 0x00240004251d7984 */ /* 0x000f620008000800 */
[----:B0-----:R-:W-:-:S03]  /*0930*/  FMUL.FTZ R32, R26, UR5 ;  /* 0x000000051a207c20 */ /* 0x001fc60008410000 */
[----:B------:R-:W0:Y:S01]  /*0940*/  LDS R11, [R37+UR4+0x3800] ;  /* 0x00380004250b7984 */ /* 0x000e220008000800 */
[----:B-1----:R-:W-:-:S03]  /*0950*/  FMUL.FTZ R41, R22, UR5 ;  /* 0x0000000516297c20 */ /* 0x002fc60008410000 */
[----:B------:R-:W1:Y:S01]  /*0960*/  LDS R20, [R37+UR4+0x3c00] ;  /* 0x003c000425147984 */ /* 0x000e620008000800 */
[----:B--2---:R-:W-:-:S03]  /*0970*/  FMUL.FTZ R42, R21, UR5 ;  /* 0x00000005152a7c20 */ /* 0x004fc60008410000 */
[----:B------:R-:W2:Y:S01]  /*0980*/  LDS R17, [R37+UR4+0x5400] ;  /* 0x0054000425117984 */ /* 0x000ea20008000800 */
[----:B---3--:R-:W-:-:S03]  /*0990*/  FMUL.FTZ R31, R31, UR5 ;  /* 0x000000051f1f7c20 */ /* 0x008fc60008410000 */
[----:B------:R-:W3:Y:S01]  /*09a0*/  LDS R9, [R37+UR4+0x6c00] ;  /* 0x006c000425097984 */ /* 0x000ee20008000800 */
[----:B----4-:R-:W-:Y:S01]  /*09b0*/  FMUL.FTZ R33, R33, UR5 ;  /* 0x0000000521217c20 */ /* 0x010fe20008410000 */
[----:B------:R-:W-:Y:S02]  /*09c0*/  F2FP.F16.F32.PACK_AB R31, R32, R31 ;  /* 0x0000001f201f723e */ /* 0x000fe400000000ff */
[----:B------:R-:W4:Y:S01]  /*09d0*/  LDS R35, [R37+UR4+0x1000] ;  /* 0x0010000425237984 */ /* 0x000f220008000800 */
[----:B-----5:R-:W-:Y:S01]  /*09e0*/  FMUL.FTZ R30, R30, UR5 ;  /* 0x000000051e1e7c20 */ /* 0x020fe20008410000 */
[----:B------:R-:W-:Y:S02]  /*09f0*/  F2FP.F16.F32.PACK_AB R32, R42, R41 ;  /* 0x000000292a20723e */ /* 0x000fe400000000ff */
[----:B------:R-:W5:Y:S01]  /*0a00*/  LDS R34, [R37+UR4+0x1400] ;  /* 0x0014000425227984 */ /* 0x000f620008000800 */
[----:B------:R-:W-:Y:S01]  /*0a10*/  FMUL.FTZ R41, R24, UR5 ;  /* 0x0000000518297c20 */ /* 0x000fe20008410000 */
[----:B------:R-:W-:-:S02]  /*0a20*/  F2FP.F16.F32.PACK_AB R24, R30, R33 ;  /* 0x000000211e18723e */ /* 0x000fc400000000ff */
[----:B------:R-:W5:Y:S01]  /*0a30*/  LDS R23, [R37+UR4+0x2800] ;  /* 0x0028000425177984 */ /* 0x000f620008000800 */
[----:B------:R-:W-:-:S03]  /*0a40*/  FMUL.FTZ R30, R19, UR5 ;  /* 0x00000005131e7c20 */ /* 0x000fc60008410000 */
[----:B------:R-:W5:Y:S01]  /*0a50*/  LDS R28, [R37+UR4+0x2c00] ;  /* 0x002c0004251c7984 */ /* 0x000f620008000800 */
[----:B------:R-:W-:-:S03]  /*0a60*/  FMUL.FTZ R12, R12, UR5 ;  /* 0x000000050c0c7c20 */ /* 0x000fc60008410000 */
[----:B------:R-:W-:Y:S01]  /*0a70*/  LDS R25, [R37+UR4+0x3000] ;  /* 0x0030000425197984 */ /* 0x000fe20008000800 */
[----:B------:R-:W-:-:S03]  /*0a80*/  FMUL.FTZ R19, R18, UR5 ;  /* 0x0000000512137c20 */ /* 0x000fc60008410000 */
[----:B------:R-:W5:Y:S01]  /*0a90*/  LDS R27, [R37+UR4+0x3400] ;  /* 0x00340004251b7984 */ /* 0x000f620008000800 */
[----:B------:R-:W-:Y:S01]  /*0aa0*/  FMUL.FTZ R42, R29, UR5 ;  /* 0x000000051d2a7c20 */ /* 0x000fe20008410000 */
[----:B------:R-:W-:Y:S02]  /*0ab0*/  F2FP.F16.F32.PACK_AB R19, R19, R12 ;  /* 0x0000000c1313723e */ /* 0x000fe400000000ff */
[----:B------:R-:W5:Y:S01]  /*0ac0*/  LDS R13, [R37+UR4+0x4000] ;  /* 0x00400004250d7984 */ /* 0x000f620008000800 */
[----:B0-----:R-:W-:-:S03]  /*0ad0*/  FMUL.FTZ R11, R11, UR5 ;  /* 0x000000050b0b7c20 */ /* 0x001fc60008410000 */
[----:B------:R-:W0:Y:S01]  /*0ae0*/  LDS R15, [R37+UR4+0x5000] ;  /* 0x00500004250f7984 */ /* 0x000e220008000800 */
[----:B-1----:R-:W-:-:S03]  /*0af0*/  FMUL.FTZ R20, R20, UR5 ;  /* 0x0000000514147c20 */ /* 0x002fc60008410000 */
[----:B------:R-:W1:Y:S01]  /*0b00*/  LDS R14, [R37+UR4+0x5800] ;  /* 0x00580004250e7984 */ /* 0x000e620008000800 */
[----:B--2---:R-:W-:Y:S01]  /*0b10*/  FMUL.FTZ R18, R17, UR5 ;  /* 0x0000000511127c20 */ /* 0x004fe20008410000 */
[----:B------:R-:W-:Y:S02]  /*0b20*/  F2FP.F16.F32.PACK_AB R11, R20, R11 ;  /* 0x0000000b140b723e */ /* 0x000fe400000000ff */
[----:B------:R-:W2:Y:S01]  /*0b30*/  LDS R16, [R37+UR4+0x5c00] ;  /* 0x005c000425107984 */ /* 0x000ea20008000800 */
[----:B---3--:R-:W-:Y:S01]  /*0b40*/  FMUL.FTZ R12, R9, UR5 ;  /* 0x00000005090c7c20 */ /* 0x008fe20008410000 */
[----:B------:R-:W-:Y:S02]  /*0b50*/  LEA R20, R6, UR4, 0x1 ;  /* 0x0000000406147c11 */ /* 0x000fe4000f8e08ff */
[----:B------:R-:W3:Y:S01]  /*0b60*/  LDS R7, [R37+UR4+0x6000] ;  /* 0x0060000425077984 */ /* 0x000ee20008000800 */
[----:B----4-:R-:W-:Y:S01]  /*0b70*/  FMUL.FTZ R35, R35, UR5 ;  /* 0x0000000523237c20 */ /* 0x010fe20008410000 */
[----:B------:R-:W-:-:S02]  /*0b80*/  LEA R6, R47, UR4, 0x1 ;  /* 0x000000042f067c11 */ /* 0x000fc4000f8e08ff */
[----:B------:R-:W4:Y:S01]  /*0b90*/  LDS R10, [R37+UR4+0x6400] ;  /* 0x00640004250a7984 */ /* 0x000f220008000800 */
[----:B-----5:R-:W-:-:S03]  /*0ba0*/  FMUL.FTZ R34, R34, UR5 ;  /* 0x0000000522227c20 */ /* 0x020fc60008410000 */
[----:B------:R-:W5:Y:S01]  /*0bb0*/  LDS R5, [R37+UR4+0x6800] ;  /* 0x0068000425057984 */ /* 0x000f620008000800 */
[----:B------:R-:W-:Y:S01]  /*0bc0*/  FMUL.FTZ R29, R23, UR5 ;  /* 0x00000005171d7c20 */ /* 0x000fe20008410000 */
[----:B------:R-:W-:Y:S02]  /*0bd0*/  F2FP.F16.F32.PACK_AB R23, R34, R35 ;  /* 0x000000232217723e */ /* 0x000fe400000000ff */
[----:B------:R-:W5:Y:S01]  /*0be0*/  LDS R8, [R37+UR4+0x7000] ;  /* 0x0070000425087984 */ /* 0x000f620008000800 */
[----:B------:R-:W-:-:S03]  /*0bf0*/  FMUL.FTZ R28, R28, UR5 ;  /* 0x000000051c1c7c20 */ /* 0x000fc60008410000 */
[----:B------:R-:W5:Y:S02]  /*0c00*/  LDS R22, [R37+UR4+0x7400] ;  /* 0x0074000425167984 */ /* 0x000f640008000800 */
[----:B------:R-:W-:Y:S02]  /*0c10*/  F2FP.F16.F32.PACK_AB R28, R28, R29 ;  /* 0x0000001d1c1c723e */ /* 0x000fe400000000ff */
[----:B------:R-:W5:Y:S01]  /*0c20*/  LDS R21, [R37+UR4+0x7800] ;  /* 0x0078000425157984 */ /* 0x000f620008000800 */
[----:B------:R-:W-:-:S03]  /*0c30*/  FMUL.FTZ R44, R27, UR5 ;  /* 0x000000051b2c7c20 */ /* 0x000fc60008410000 */
[----:B------:R1:W5:Y:S01]  /*0c40*/  LDS R26, [R37+UR4+0x7c00] ;  /* 0x007c0004251a7984 */ /* 0x0003620008000800 */
[----:B------:R-:W-:Y:S01]  /*0c50*/  FMUL.FTZ R13, R13, UR5 ;  /* 0x000000050d0d7c20 */ /* 0x000fe20008410000 */
[----:B------:R-:W-:Y:S01]  /*0c60*/  UIADD3 UR4, UR4, 0x8000, URZ ;  /* 0x0000800004047890 */ /* 0x000fe2000fffe03f */
[----:B0-----:R-:W-:Y:S01]  /*0c70*/  FMUL.FTZ R15, R15, UR5 ;  /* 0x000000050f0f7c20 */ /* 0x001fe20008410000 */
[----:B------:R-:W-:Y:S02]  /*0c80*/  STS [R20+0x8000], R31 ;  /* 0x0080001f14007388 */ /* 0x000fe40000000800 */
[----:B------:R-:W-:Y:S01]  /*0c90*/  F2FP.F16.F32.PACK_AB R30, R30, R13 ;  /* 0x0000000d1e1e723e */ /* 0x000fe200000000ff */
[----:B-1----:R-:W-:Y:S01]  /*0ca0*/  FMUL.FTZ R37, R25, UR5 ;  /* 0x0000000519257c20 */ /* 0x002fe20008410000 */
[----:B------:R-:W-:Y:S01]  /*0cb0*/  FMUL.FTZ R14, R14, UR5 ;  /* 0x000000050e0e7c20 */ /* 0x000fe20008410000 */
[----:B------:R-:W-:Y:S01]  /*0cc0*/  F2FP.F16.F32.PACK_AB R25, R42, R41 ;  /* 0x000000292a19723e */ /* 0x000fe200000000ff */
[----:B------:R-:W-:Y:S01]  /*0cd0*/  STS [R20+0x8100], R32 ;  /* 0x0081002014007388 */ /* 0x000fe20000000800 */
[----:B--2---:R-:W-:Y:S01]  /*0ce0*/  FMUL.FTZ R17, R16, UR5 ;  /* 0x0000000510117c20 */ /* 0x004fe20008410000 */
[----:B------:R-:W-:-:S02]  /*0cf0*/  F2FP.F16.F32.PACK_AB R27, R44, R37 ;  /* 0x000000252c1b723e */ /* 0x000fc400000000ff */
[----:B------:R-:W-:Y:S01]  /*0d00*/  F2FP.F16.F32.PACK_AB R18, R18, R15 ;  /* 0x0000000f1212723e */ /* 0x000fe200000000ff */
[----:B---3--:R-:W-:Y:S01]  /*0d10*/  FMUL.FTZ R7, R7, UR5 ;  /* 0x0000000507077c20 */ /* 0x008fe20008410000 */
[----:B------:R-:W-:Y:S01]  /*0d20*/  F2FP.F16.F32.PACK_AB R17, R17, R14 ;  /* 0x0000000e1111723e */ /* 0x000fe200000000ff */
[----:B------:R-:W-:Y:S01]  /*0d30*/  STS [R20+0x9000], R25 ;  /* 0x0090001914007388 */ /* 0x000fe20000000800 */
[----:B------:R-:W-:Y:S01]  /*0d40*/  CS2R R14, SRZ ;  /* 0x00000000000e7805 */ /* 0x000fe2000001ff00 */
[----:B----4-:R-:W-:Y:S01]  /*0d50*/  FMUL.FTZ R10, R10, UR5 ;  /* 0x000000050a0a7c20 */ /* 0x010fe20008410000 */
[----:B------:R-:W-:Y:S01]  /*0d60*/  @P0 MOV R14, R38 ;  /* 0x00000026000e0202 */ /* 0x000fe20000000f00 */
[----:B------:R-:W-:Y:S01]  /*0d70*/  STS [R20+0x9100], R28 ;  /* 0x0091001c14007388 */ /* 0x000fe20000000800 */
[----:B------:R-:W-:Y:S01]  /*0d80*/  @P0 SHF.R.S32.HI R15, RZ, 0x1f, R38 ;  /* 0x0000001fff0f0819 */ /* 0x000fe20000011426 */
[----:B-----5:R-:W-:Y:S01]  /*0d90*/  FMUL.FTZ R5, R5, UR5 ;  /* 0x0000000505057c20 */ /* 0x020fe20008410000 */
[----:B------:R-:W-:Y:S01]  /*0da0*/  F2FP.F16.F32.PACK_AB R7, R10, R7 ;  /* 0x000000070a07723e */ /* 0x000fe200000000ff */
[----:B------:R-:W-:Y:S01]  /*0db0*/  STS [R20+0x8800], R23 ;  /* 0x0088001714007388 */ /* 0x000fe20000000800 */
[C---:B------:R-:W-:Y:S01]  /*0dc0*/  IADD3 R14, P0, R3.reuse, R14, RZ ;  /* 0x0000000e030e7210 */ /* 0x040fe20007f1e0ff */
[----:B------:R-:W-:Y:S01]  /*0dd0*/  FMUL.FTZ R8, R8, UR5 ;  /* 0x0000000508087c20 */ /* 0x000fe20008410000 */
[----:B------:R-:W-:Y:S01]  /*0de0*/  F2FP.F16.F32.PACK_AB R5, R12, R5 ;  /* 0x000000050c05723e */ /* 0x000fe200000000ff */
[----:B------:R-:W-:Y:S01]  /*0df0*/  STS [R20+0x8900], R24 ;  /* 0x0089001814007388 */ /* 0x000fe20000000800 */
[----:B------:R-:W0:Y:S01]  /*0e00*/  LDC.64 R12, c[0x0][0x258] ;  /* 0x00009600ff0c7b82 */ /* 0x000e220000000a00 */
[----:B------:R-:W-:Y:S01]  /*0e10*/  FMUL.FTZ R9, R22, UR5 ;  /* 0x0000000516097c20 */ /* 0x000fe20008410000 */
[----:B------:R-:W-:Y:S01]  /*0e20*/  LEA.HI.X.SX32 R15, R3, R15, 0x1, P0 ;  /* 0x0000000f030f7211 */ /* 0x000fe200000f0eff */
[----:B------:R-:W-:Y:S01]  /*0e30*/  STS [R20+0x9800], R27 ;  /* 0x0098001b14007388 */ /* 0x000fe20000000800 */
[----:B------:R-:W-:-:S02]  /*0e40*/  FMUL.FTZ R21, R21, UR5 ;  /* 0x0000000515157c20 */ /* 0x000fc40008410000 */
[----:B------:R-:W-:Y:S01]  /*0e50*/  F2FP.F16.F32.PACK_AB R16, R9, R8 ;  /* 0x000000080910723e */ /* 0x000fe200000000ff */
[----:B------:R-:W-:Y:S01]  /*0e60*/  STS [R20+0x9900], R11 ;  /* 0x0099000b14007388 */ /* 0x000fe20000000800 */
[----:B------:R-:W-:Y:S01]  /*0e70*/  FMUL.FTZ R26, R26, UR5 ;  /* 0x000000051a1a7c20 */ /* 0x000fe20008410000 */
[----:B------:R-:W-:Y:S02]  /*0e80*/  ULDC UR5, c[0x0][0x244] ;  /* 0x0000910000057ab9 */ /* 0x000fe40000000800 */
[----:B------:R-:W-:Y:S01]  /*0e90*/  STS [R20+0xa000], R30 ;  /* 0x00a0001e14007388 */ /* 0x000fe20000000800 */
[----:B------:R-:W-:Y:S02]  /*0ea0*/  ISETP.GE.AND P0, PT, R4, UR5, PT ;  /* 0x0000000504007c0c */ /* 0x000fe4000bf06270 */
[----:B------:R-:W-:Y:S01]  /*0eb0*/  F2FP.F16.F32.PACK_AB R21, R26, R21 ;  /* 0x000000151a15723e */ /* 0x000fe200000000ff */
[----:B------:R-:W-:Y:S01]  /*0ec0*/  STS [R20+0xa100], R19 ;  /* 0x00a1001314007388 */ /* 0x000fe20000000800 */
[----:B------:R-:W-:-:S03]  /*0ed0*/  ISETP.GE.OR P3, PT, R3, R40, P0 ;  /* 0x000000280300720c */ /* 0x000fc60000766670 */
[----:B------:R1:W-:Y:S04]  /*0ee0*/  STS [R20+0xb000], R7 ;  /* 0x00b0000714007388 */ /* 0x0003e80000000800 */
[----:B------:R2:W-:Y:S04]  /*0ef0*/  STS [R20+0xb100], R5 ;  /* 0x00b1000514007388 */ /* 0x0005e80000000800 */
[----:B------:R-:W-:Y:S01]  /*0f00*/  STS [R20+0xa800], R18 ;  /* 0x00a8001214007388 */ /* 0x000fe20000000800 */
[----:B-1----:R-:W-:-:S03]  /*0f10*/  VIADD R7, R3, 0x20 ;  /* 0x0000002003077836 */ /* 0x002fc60000000000 */
[----:B------:R-:W-:Y:S01]  /*0f20*/  STS [R20+0xa900], R17 ;  /* 0x00a9001114007388 */ /* 0x000fe20000000800 */
[----:B--2---:R-:W-:-:S03]  /*0f30*/  SHF.R.S32.HI R5, RZ, 0x1f, R4 ;  /* 0x0000001fff057819 */ /* 0x004fc60000011404 */
[----:B------:R1:W-:Y:S01]  /*0f40*/  STS [R20+0xb800], R16 ;  /* 0x00b8001014007388 */ /* 0x0003e20000000800 */
[-C--:B------:R-:W-:Y:S01]  /*0f50*/  ISETP.GE.OR P2, PT, R7, R40.reuse, P0 ;  /* 0x000000280700720c */ /* 0x080fe20000746670 */
[C---:B------:R-:W-:Y:S02]  /*0f60*/  VIADD R7, R3.reuse, 0x40 ;  /* 0x0000004003077836 */ /* 0x040fe40000000000 */
[----:B------:R2:W-:Y:S01]  /*0f70*/  STS [R20+0xb900], R21 ;  /* 0x00b9001514007388 */ /* 0x0005e20000000800 */
[C---:B0-----:R-:W-:Y:S01]  /*0f80*/  IMAD.WIDE.U32 R4, R12.reuse, UR8, R4 ;  /* 0x000000080c047c25 */ /* 0x041fe2000f8e0004 */
[----:B------:R-:W-:Y:S03]  /*0f90*/  BAR.SYNC.DEFER_BLOCKING 0x0 ;  /* 0x0000000000007b1d */ /* 0x000fe60000010000 */
[----:B------:R-:W-:Y:S01]  /*0fa0*/  VIADD R3, R3, 0x60 ;  /* 0x0000006003037836 */ /* 0x000fe20000000000 */
[----:B------:R-:W-:Y:S01]  /*0fb0*/  ISETP.GE.OR P1, PT, R7, R40, P0 ;  /* 0x000000280700720c */ /* 0x000fe20000726670 */
[----:B-1----:R-:W-:-:S03]  /*0fc0*/  IMAD R16, R12, UR9, RZ ;  /* 0x000000090c107c24 */ /* 0x002fc6000f8e02ff */
[----:B------:R-:W-:Y:S01]  /*0fd0*/  ISETP.GE.OR P0, PT, R3, R40, P0 ;  /* 0x000000280300720c */ /* 0x000fe20000706670 */
[----:B------:R-:W-:Y:S01]  /*0fe0*/  IMAD R13, R13, UR8, R16 ;  /* 0x000000080d0d7c24 */ /* 0x000fe2000f8e0210 */
[----:B------:R-:W-:Y:S01]  /*0ff0*/  ULDC.64 UR8, c[0x0][0x260] ;  /* 0x0000980000087ab9 */ /* 0x000fe20000000a00 */
[----:B------:R-:W-:Y:S01]  /*1000*/  LEA R16, R47, UR4, 0x1 ;  /* 0x000000042f107c11 */ /* 0x000fe2000f8e08ff */
[----:B------:R-:W-:Y:S02]  /*1010*/  IMAD R7, R36, UR8, RZ ;  /* 0x0000000824077c24 */ /* 0x000fe4000f8e02ff */
[----:B------:R-:W-:Y:S02]  /*1020*/  IMAD.IADD R5, R5, 0x1, R13 ;  /* 0x0000000105057824 */ /* 0x000fe400078e020d */
[C---:B------:R-:W-:Y:S02]  /*1030*/  IMAD R7, R2.reuse, UR9, R7 ;  /* 0x0000000902077c24 */ /* 0x040fe4000f8e0207 */
[----:B------:R-:W-:-:S04]  /*1040*/  IMAD.WIDE.U32 R2, R2, UR8, R4 ;  /* 0x0000000802027c25 */ /* 0x000fc8000f8e0004 */
[----:B------:R-:W-:Y:S01]  /*1050*/  IMAD.WIDE R4, R0, 0x80, R14 ;  /* 0x0000008000047825 */ /* 0x000fe200078e020e */
[----:B------:R2:W0:Y:S03]  /*1060*/  LDS.128 R8, [R6+0x8c00] ;  /* 0x008c000006087984 */ /* 0x0004260000000c00 */
[----:B------:R-:W-:Y:S01]  /*1070*/  IMAD.IADD R13, R3, 0x1, R7 ;  /* 0x00000001030d7824 */ /* 0x000fe200078e0207 */
[----:B------:R-:W-:Y:S06]  /*1080*/  @P3 BRA `(.L_x_71) ;  /* 0x00000000002c3947 */ /* 0x000fec0003800000 */
[----:B------:R-:W1:Y:S01]  /*1090*/  LDS.128 R16, [R16] ;  /* 0x0000000010107984 */ /* 0x000e620000000c00 */
[----:B------:R-:W-:Y:S01]  /*10a0*/  ULDC.64 UR4, c[0x0][0x250] ;  /* 0x0000940000047ab9 */ /* 0x000fe20000000a00 */
[----:B------:R-:W-:Y:S02]  /*10b0*/  IMAD.MOV.U32 R12, RZ, RZ, R2 ;  /* 0x000000ffff0c7224 */ /* 0x000fe400078e0002 */
[----:B------:R-:W-:Y:S02]  /*10c0*/  IMAD R7, R5, UR4, RZ ;  /* 0x0000000405077c24 */ /* 0x000fe4000f8e02ff */
[----:B------:R-:W-:-:S04]  /*10d0*/  IMAD.WIDE.U32 R14, R4, UR4, R12 ;  /* 0x00000004040e7c25 */ /* 0x000fc8000f8e000c */
[----:B------:R-:W-:Y:S01]  /*10e0*/  IMAD R7, R4, UR5, R7 ;  /* 0x0000000504077c24 */ /* 0x000fe2000f8e0207 */
[----:B------:R-:W-:Y:S02]  /*10f0*/  ULDC.64 UR4, c[0x0][0x238] ;  /* 0x00008e0000047ab9 */ /* 0x000fe40000000a00 */
[----:B--2---:R-:W-:Y:S01]  /*1100*/  LEA R20, P3, R14, UR4, 0x1 ;  /* 0x000000040e147c11 */ /* 0x004fe2000f8608ff */
[----:B------:R-:W-:-:S05]  /*1110*/  IMAD.IADD R7, R15, 0x1, R7 ;  /* 0x000000010f077824 */ /* 0x000fca00078e0207 */
[----:B------:R-:W-:-:S05]  /*1120*/  LEA.HI.X R21, R14, UR5, R7, 0x1, P3 ;  /* 0x000000050e157c11 */ /* 0x000fca00098f0c07 */
[----:B-1----:R1:W-:Y:S02]  /*1130*/  STG.E.128 desc[UR6][R20.64], R16 ;  /* 0x0000001014007986 */ /* 0x0023e4000c101d06 */
.L_x_71:
[----:B------:R-:W-:Y:S05]  /*1140*/  BSYNC B0 ;  /* 0x0000000000007941 */ /* 0x000fea0003800000 */
.L_x_70:
[----:B-1----:R1:W3:Y:S01]  /*1150*/  LDS.128 R16, [R6+0x8400] ;  /* 0x0084000006107984 */ /* 0x0022e20000000c00 */
[----:B------:R-:W-:Y:S04]  /*1160*/  BSSY B0, `(.L_x_72) ;  /* 0x000000f000007945 */ /* 0x000fe80003800000 */
[----:B------:R-:W-:Y:S05]  /*1170*/  @P2 BRA `(.L_x_73) ;  /* 0x0000000000342947 */ /* 0x000fea0003800000 */
[----:B------:R-:W-:Y:S01]  /*1180*/  IADD3 R7, P2, R4, 0x20, RZ ;  /* 0x0000002004077810 */ /* 0x000fe20007f5e0ff */
[----:B------:R-:W-:Y:S01]  /*1190*/  ULDC.64 UR4, c[0x0][0x250] ;  /* 0x0000940000047ab9 */ /* 0x000fe20000000a00 */
[----:B------:R-:W-:Y:S01]  /*11a0*/  MOV R15, R13 ;  /* 0x0000000d000f7202 */ /* 0x000fe20000000f00 */
[----:B------:R-:W-:Y:S02]  /*11b0*/  IMAD.MOV.U32 R14, RZ, RZ, R2 ;  /* 0x000000ffff0e7224 */ /* 0x000fe400078e0002 */
[----:B------:R-:W-:Y:S02]  /*11c0*/  IMAD.X R0, RZ, RZ, R5, P2 ;  /* 0x000000ffff007224 */ /* 0x000fe400010e0605 */
[----:B------:R-:W-:-:S04]  /*11d0*/  IMAD.WIDE.U32 R14, R7, UR4, R14 ;  /* 0x00000004070e7c25 */ /* 0x000fc8000f8e000e */
[----:B------:R-:W-:-:S04]  /*11e0*/  IMAD R0, R0, UR4, RZ ;  /* 0x0000000400007c24 */ /* 0x000fc8000f8e02ff */
[----:B------:R-:W-:Y:S01]  /*11f0*/  IMAD R7, R7, UR5, R0 ;  /* 0x0000000507077c24 */ /* 0x000fe2000f8e0200 */
[----:B------:R-:W-:Y:S02]  /*1200*/  ULDC.64 UR4, c[0x0][0x238] ;  /* 0x00008e0000047ab9 */ /* 0x000fe40000000a00 */
[----:B--2---:R-:W-:Y:S01]  /*1210*/  LEA R20, P2, R14, UR4, 0x1 ;  /* 0x000000040e147c11 */ /* 0x004fe2000f8408ff */
[----:B------:R-:W-:-:S05]  /*1220*/  IMAD.IADD R7, R15, 0x1, R7 ;  /* 0x000000010f077824 */ /* 0x000fca00078e0207 */
[----:B------:R-:W-:-:S05]  /*1230*/  LEA.HI.X R21, R14, UR5, R7, 0x1, P2 ;  /* 0x000000050e157c11 */ /* 0x000fca00090f0c07 */
[----:B---3--:R4:W-:Y:S02]  /*1240*/  STG.E.128 desc[UR6][R20.64], R16 ;  /* 0x0000001014007986 */ /* 0x0089e4000c101d06 */
.L_x_73:
[----:B------:R-:W-:Y:S05]  /*1250*/  BSYNC B0 ;  /* 0x0000000000007941 */ /* 0x000fea0003800000 */
.L_x_72:
[----:B---34-:R3:W4:Y:S01]  /*1260*/  LDS.128 R16, [R6+0x8800] ;  /* 0x0088000006107984 */ /* 0x0187220000000c00 */
[----:B------:R-:W-:Y:S04]  /*1270*/  BSSY B0, `(.L_x_74) ;  /* 0x000000f000007945 */ /* 0x000fe80003800000 */
[----:B------:R-:W-:Y:S05]  /*1280*/  @P1 BRA `(.L_x_75) ;  /* 0x0000000000341947 */ /* 0x000fea0003800000 */
[----:B------:R-:W-:Y:S01]  /*1290*/  IADD3 R15, P1, R4, 0x40, RZ ;  /* 0x00000040040f7810 */ /* 0x000fe20007f3e0ff */
[----:B------:R-:W-:Y:S01]  /*12a0*/  ULDC.64 UR4, c[0x0][0x250] ;  /* 0x0000940000047ab9 */ /* 0x000fe20000000a00 */
[----:B-123--:R-:W-:Y:S02]  /*12b0*/  IMAD.MOV.U32 R6, RZ, RZ, R2 ;  /* 0x000000ffff067224 */ /* 0x00efe400078e0002 */
        /* <DEDUP_REMOVED lines=9> */
[----:B----4-:R1:W-:Y:S02]  /*1350*/  STG.E.128 desc[UR6][R14.64], R16 ;  /* 0x000000100e007986 */ /* 0x0103e4000c101d06 */
.L_x_75:
[----:B------:R-:W-:Y:S05]  /*1360*/  BSYNC B0 ;  /* 0x0000000000007941 */ /* 0x000fea0003800000 */
.L_x_74:
[----:B------:R-:W-:Y:S05]  /*1370*/  @P0 EXIT ;  /* 0x000000000000094d */ /* 0x000fea0003800000 */
[----:B------:R-:W-:Y:S01]  /*1380*/  IADD3 R7, P0, R4, 0x60, RZ ;  /* 0x0000006004077810 */ /* 0x000fe20007f1e0ff */
[----:B------:R-:W-:Y:S01]  /*1390*/  ULDC.64 UR4, c[0x0][0x250] ;  /* 0x0000940000047ab9 */ /* 0x000fe20000000a00 */
[----:B------:R-:W-:-:S03]  /*13a0*/  IMAD.MOV.U32 R3, RZ, RZ, R13 ;  /* 0x000000ffff037224 */ /* 0x000fc600078e000d */
        /* <DEDUP_REMOVED lines=10> */
.L_x_76:
        /* <DEDUP_REMOVED lines=11> */
.L_x_137:


//--------------------- .text._ZN7cutlass13device_kernelIN5flash19enable_sm80_to_sm89INS1_16FlashAttnBwdSm80INS1_25CollectiveMainloopBwdSm80ILi2ELi2EN4cute5tupleIJNS5_1CILi128EEES8_NS7_ILi64EEEEEENS_6half_tEfNS_4arch4Sm80ELb1ELb0ELb1ELb1ELb1ELb0ELb0ELb0ELi2ELi4ELi4ELi4ELb0EEENS1_24CollectiveEpilogueBwdGQAISA_fSD_Li256ELb1ELb1EEENS1_25SingleTileBwdLPTSchedulerILb1ELi128ELb1EEEEEEEEEvNT_6ParamsE --------------------------
	.section	.text._ZN7cutlass13device_kernelIN5flash19enable_sm80_to_sm89INS1_16FlashAttnBwdSm80INS1_25CollectiveMainloopBwdSm80ILi2ELi2EN4cute5tupleIJNS5_1CILi128EEES8_NS7_ILi64EEEEEENS_6half_tEfNS_4arch4Sm80ELb1ELb0ELb1ELb1ELb1ELb0ELb0ELb0ELi2ELi4ELi4ELi4ELb0EEENS1_24CollectiveEpilogueBwdGQAISA_fSD_Li256ELb1ELb1EEENS1_25SingleTileBwdLPTSchedulerILb1ELi128ELb1EEEEEEEEEvNT_6ParamsE,"ax",@progbits
	.align	128
.text._ZN7cutlass13device_kernelIN5flash19enable_sm80_to_sm89INS1_16FlashAttnBwdSm80INS1_25CollectiveMainloopBwdSm80ILi2ELi2EN4cute5tupleIJNS5_1CILi128EEES8_NS7_ILi64EEEEEENS_6half_tEfNS_4arch4Sm80ELb1ELb0ELb1ELb1ELb1ELb0ELb0ELb0ELi2ELi4ELi4ELi4ELb0EEENS1_24CollectiveEpilogueBwdGQAISA_fSD_Li256ELb1ELb1EEENS1_25SingleTileBwdLPTSchedulerILb1ELi128ELb1EEEEEEEEEvNT_6ParamsE:
        .type           _ZN7cutlass13device_kernelIN5flash19enable_sm80_to_sm89INS1_16FlashAttnBwdSm80INS1_25CollectiveMainloopBwdSm80ILi2ELi2EN4cute5tupleIJNS5_1CILi128EEES8_NS7_ILi64EEEEEENS_6half_tEfNS_4arch4Sm80ELb1ELb0ELb1ELb1ELb1ELb0ELb0ELb0ELi2ELi4ELi4ELi4ELb0EEENS1_24CollectiveEpilogueBwdGQAISA_fSD_Li256ELb1ELb1EEENS1_25SingleTileBwdLPTSchedulerILb1ELi128ELb1EEEEEEEEEvNT_6ParamsE,@function
        .size           _ZN7cutlass13device_kernelIN5flash19enable_sm80_to_sm89INS1_16FlashAttnBwdSm80INS1_25CollectiveMainloopBwdSm80ILi2ELi2EN4cute5tupleIJNS5_1CILi128EEES8_NS7_ILi64EEEEEENS_6half_tEfNS_4arch4Sm80ELb1ELb0ELb1ELb1ELb1ELb0ELb0ELb0ELi2ELi4ELi4ELi4ELb0EEENS1_24CollectiveEpilogueBwdGQAISA_fSD_Li256ELb1ELb1EEENS1_25SingleTileBwdLPTSchedulerILb1ELi128ELb1EEEEEEEEEvNT_6ParamsE,(.L_x_138 - _ZN7cutlass13device_kernelIN5flash19enable_sm80_to_sm89INS1_16FlashAttnBwdSm80INS1_25CollectiveMainloopBwdSm80ILi2ELi2EN4cute5tupleIJNS5_1CILi128EEES8_NS7_ILi64EEEEEENS_6half_tEfNS_4arch4Sm80ELb1ELb0ELb1ELb1ELb1ELb0ELb0ELb0ELi2ELi4ELi4ELi4ELb0EEENS1_24CollectiveEpilogueBwdGQAISA_fSD_Li256ELb1ELb1EEENS1_25SingleTileBwdLPTSchedulerILb1ELi128ELb1EEEEEEEEEvNT_6ParamsE)
        .other          _ZN7cutlass13device_kernelIN5flash19enable_sm80_to_sm89INS1_16FlashAttnBwdSm80INS1_25CollectiveMainloopBwdSm80ILi2ELi2EN4cute5tupleIJNS5_1CILi128EEES8_NS7_ILi64EEEEEENS_6half_tEfNS_4arch4Sm80ELb1ELb0ELb1ELb1ELb1ELb0ELb0ELb0ELi2ELi4ELi4ELi4ELb0EEENS1_24CollectiveEpilogueBwdGQAISA_fSD_Li256ELb1ELb1EEENS1_25SingleTileBwdLPTSchedulerILb1ELi128ELb1EEEEEEEEEvNT_6ParamsE,@"STO_CUDA_ENTRY STV_DEFAULT"
_ZN7cutlass13device_kernelIN5flash19enable_sm80_to_sm89INS1_16FlashAttnBwdSm80INS1_25CollectiveMainloopBwdSm80ILi2ELi2EN4cute5tupleIJNS5_1CILi128EEES8_NS7_ILi64EEEEEENS_6half_tEfNS_4arch4Sm80ELb1ELb0ELb1ELb1ELb1ELb0ELb0ELb0ELi2ELi4ELi4ELi4ELb0EEENS1_24CollectiveEpilogueBwdGQAISA_fSD_Li256ELb1ELb1EEENS1_25SingleTileBwdLPTSchedulerILb1ELi128ELb1EEEEEEEEEvNT_6ParamsE:
[----:B------:R-:W-:Y:S01]  /*0000*/  LDC R1, c[0x0][0x28] ;  /* 0x00000a00ff017b82 */ /* 0x000fe20000000800 */
[----:B------:R-:W-:Y:S05]  /*0010*/  EXIT ;  /* 0x000000000000794d */ /* 0x000fea0003800000 */
.L_x_77:
        /* <DEDUP_REMOVED lines=14> */
.L_x_138:


//--------------------- .text._ZN7cutlass13device_kernelIN5flash22FlashAttnBwdPreprocessIN4cute5tupleIJNS3_1CILi128EEENS5_ILi64EEEEEENS_6half_tEfNS_4arch4Sm80ELb1ELb1EEEEEvNT_6ParamsE --------------------------
	.section	.text._ZN7cutlass13device_kernelIN5flash22FlashAttnBwdPreprocessIN4cute5tupleIJNS3_1CILi128EEENS5_ILi64EEEEEENS_6half_tEfNS_4arch4Sm80ELb1ELb1EEEEEvNT_6ParamsE,"ax",@progbits
	.align	128
.text._ZN7cutlass13device_kernelIN5flash22FlashAttnBwdPreprocessIN4cute5tupleIJNS3_1CILi128EEENS5_ILi64EEEEEENS_6half_tEfNS_4arch4Sm80ELb1ELb1EEEEEvNT_6ParamsE:
        .type           _ZN7cutlass13device_kernelIN5flash22FlashAttnBwdPreprocessIN4cute5tupleIJNS3_1CILi128EEENS5_ILi64EEEEEENS_6half_tEfNS_4arch4Sm80ELb1ELb1EEEEEvNT_6ParamsE,@function
        .size           _ZN7cutlass13device_kernelIN5flash22FlashAttnBwdPreprocessIN4cute5tupleIJNS3_1CILi128EEENS5_ILi64EEEEEENS_6half_tEfNS_4arch4Sm80ELb1ELb1EEEEEvNT_6ParamsE,(.L_x_139 - _ZN7cutlass13device_kernelIN5flash22FlashAttnBwdPreprocessIN4cute5tupleIJNS3_1CILi128EEENS5_ILi64EEEEEENS_6half_tEfNS_4arch4Sm80ELb1ELb1EEEEEvNT_6ParamsE)
        .other          _ZN7cutlass13device_kernelIN5flash22FlashAttnBwdPreprocessIN4cute5tupleIJNS3_1CILi128EEENS5_ILi64EEEEEENS_6half_tEfNS_4arch4Sm80ELb1ELb1EEEEEvNT_6ParamsE,@"STO_CUDA_ENTRY STV_DEFAULT"
_ZN7cutlass13device_kernelIN5flash22FlashAttnBwdPreprocessIN4cute5tupleIJNS3_1CILi128EEENS5_ILi64EEEEEENS_6half_tEfNS_4arch4Sm80ELb1ELb1EEEEEvNT_6ParamsE:
        /* <DEDUP_REMOVED lines=27> */
.L_x_78:
[----:B-----5:R-:W-:-:S13]  /*01b0*/  ISETP.LE.AND P1, PT, R4, R5, PT ;  /* 0x000000050400720c */ /* 0x020fda0003f23270 */
[----:B------:R-:W-:Y:S05]  /*01c0*/  @P2 EXIT P1 ;  /* 0x000000000000294d */ /* 0x000fea0000800000 */
[----:B------:R-:W0:Y:S01]  /*01d0*/  S2UR UR6, SR_CTAID.Y ;  /* 0x00000000000679c3 */ /* 0x000e220000002600 */
[----:B------:R-:W-:Y:S01]  /*01e0*/  ISETP.GT.AND P1, PT, R3, 0x7f, PT ;  /* 0x0000007f0300780c */ /* 0x000fe20003f24270 */
[----:B------:R-:W-:Y:S01]  /*01f0*/  BSSY B0, `(.L_x_79) ;  /* 0x0000026000007945 */ /* 0x000fe20003800000 */
[----:B------:R-:W-:Y:S02]  /*0200*/  IADD3 R47, -R5, R4, RZ ;  /* 0x00000004052f7210 */ /* 0x000fe40007ffe1ff */
[----:B------:R-:W-:Y:S02]  /*0210*/  CS2R R14, SRZ ;  /* 0x00000000000e7805 */ /* 0x000fe4000001ff00 */
[----:B-1----:R-:W-:Y:S02]  /*0220*/  SHF.R.S32.HI R6, RZ, 0x1f, R3 ;  /* 0x0000001fff067819 */ /* 0x002fe40000011403 */
[----:B------:R-:W-:Y:S01]  /*0230*/  ISETP.GE.OR P4, PT, R3, R47, P1 ;  /* 0x0000002f0300720c */ /* 0x000fe20000f86670 */
[----:B------:R-:W1:Y:S01]  /*0240*/  LDC.64 R10, c[0x0][0x230] ;  /* 0x00008c00ff0a7b82 */ /* 0x000e620000000a00 */
[----:B------:R-:W-:-:S02]  /*0250*/  LEA.HI R7, R6, R3, RZ, 0x3 ;  /* 0x0000000306077211 */ /* 0x000fc400078f18ff */
[----:B------:R-:W-:Y:S02]  /*0260*/  SHF.R.S32.HI R41, RZ, 0x1f, R0 ;  /* 0x0000001fff297819 */ /* 0x000fe40000011400 */
[----:B------:R-:W-:Y:S02]  /*0270*/  LOP3.LUT R8, R7, 0xfffffff8, RZ, 0xc0, !PT ;  /* 0xfffffff807087812 */ /* 0x000fe400078ec0ff */
[----:B------:R-:W-:Y:S02]  /*0280*/  SHF.R.S32.HI R6, RZ, 0x3, R7 ;  /* 0x00000003ff067819 */ /* 0x000fe40000011407 */
[----:B------:R-:W-:Y:S02]  /*0290*/  IADD3 R45, -R8, R3, RZ ;  /* 0x00000003082d7210 */ /* 0x000fe40007ffe1ff */
[----:B------:R-:W-:Y:S02]  /*02a0*/  @P0 SHF.R.S32.HI R15, RZ, 0x1f, R48 ;  /* 0x0000001fff0f0819 */ /* 0x000fe40000011430 */
[----:B------:R-:W-:-:S02]  /*02b0*/  @P0 MOV R14, R48 ;  /* 0x00000030000e0202 */ /* 0x000fc40000000f00 */
[----:B------:R-:W-:Y:S01]  /*02c0*/  ISETP.GE.AND P3, PT, R6, R47, PT ;  /* 0x0000002f0600720c */ /* 0x000fe20003f66270 */
[----:B0-----:R-:W-:Y:S01]  /*02d0*/  USHF.R.S32.HI UR7, URZ, 0x1f, UR6 ;  /* 0x0000001f3f077899 */ /* 0x001fe20008011406 */
[----:B------:R-:W-:Y:S02]  /*02e0*/  SEL R7, R0, RZ, !P2 ;  /* 0x000000ff00077207 */ /* 0x000fe40005000000 */
        /* <DEDUP_REMOVED lines=22> */
.L_x_80:
[----:B------:R-:W-:Y:S05]  /*0450*/  BSYNC B0 ;  /* 0x0000000000007941 */ /* 0x000fea0003800000 */
.L_x_79:
[----:B------:R-:W-:Y:S01]  /*0460*/  ULDC UR8, c[0x0][0x21c] ;  /* 0x0000870000087ab9 */ /* 0x000fe20000000800 */
[----:B0-----:R-:W0:Y:S01]  /*0470*/  LDC.64 R16, c[0x0][0x250] ;  /* 0x00009400ff107b82 */ /* 0x001e220000000a00 */
[----:B------:R-:W-:Y:S02]  /*0480*/  ISETP.LT.AND P6, PT, R8, UR8, !P3 ;  /* 0x0000000808007c0c */ /* 0x000fe4000dfc1270 */
[----:B------:R-:W-:Y:S02]  /*0490*/  SHF.R.S32.HI R42, RZ, 0x1f, R6 ;  /* 0x0000001fff2a7819 */ /* 0x000fe40000011406 */
[----:B------:R-:W-:Y:S01]  /*04a0*/  IADD3 R36, P2, R6, R14, RZ ;  /* 0x0000000e06247210 */ /* 0x000fe20007f5e0ff */
[----:B-1----:R-:W-:Y:S01]  /*04b0*/  IMAD R14, R10, UR7, RZ ;  /* 0x000000070a0e7c24 */ /* 0x002fe2000f8e02ff */
[----:B------:R-:W-:Y:S02]  /*04c0*/  SHF.R.S32.HI R9, RZ, 0x1f, R8 ;  /* 0x0000001fff097819 */ /* 0x000fe40000011408 */
[----:B------:R-:W-:Y:S01]  /*04d0*/  IADD3.X R37, R42, R15, RZ, P2, !PT ;  /* 0x0000000f2a257210 */ /* 0x000fe200017fe4ff */
[----:B------:R-:W-:Y:S01]  /*04e0*/  IMAD R11, R11, UR6, R14 ;  /* 0x000000060b0b7c24 */ /* 0x000fe2000f8e020e */
[----:B------:R-:W-:Y:S01]  /*04f0*/  ISETP.GE.AND P2, PT, R8, UR8, PT ;  /* 0x0000000808007c0c */ /* 0x000fe2000bf46270 */
[----:B------:R-:W-:Y:S01]  /*0500*/  IMAD.WIDE.U32 R14, R10, UR6, R8 ;  /* 0x000000060a0e7c25 */ /* 0x000fe2000f8e0008 */
[----:B------:R-:W-:Y:S01]  /*0510*/  IADD3 R44, R6, 0x20, RZ ;  /* 0x00000020062c7810 */ /* 0x000fe20007ffe0ff */
[----:B------:R-:W1:Y:S01]  /*0520*/  @P6 LDC.64 R12, c[0x0][0x228] ;  /* 0x00008a00ff0c6b82 */ /* 0x000e620000000a00 */
[----:B------:R-:W-:Y:S01]  /*0530*/  ULDC.64 UR8, c[0x0][0x238] ;  /* 0x00008e0000087ab9 */ /* 0x000fe20000000a00 */
[----:B------:R-:W-:Y:S01]  /*0540*/  IMAD.WIDE R36, R2, 0x80, R36 ;  /* 0x0000008002247825 */ /* 0x000fe200078e0224 */
[----:B------:R-:W-:-:S02]  /*0550*/  ISETP.LT.AND P4, PT, R44, R47, !P2 ;  /* 0x0000002f2c00720c */ /* 0x000fc40005781270 */
[----:B------:R-:W-:Y:S01]  /*0560*/  IADD3 R15, R15, R11, RZ ;  /* 0x0000000b0f0f7210 */ /* 0x000fe20007ffe0ff */
[----:B------:R-:W-:Y:S01]  /*0570*/  IMAD R18, R41, UR8, RZ ;  /* 0x0000000829127c24 */ /* 0x000fe2000f8e02ff */
[----:B------:R-:W-:Y:S01]  /*0580*/  IADD3 R43, R6, 0x40, RZ ;  /* 0x00000040062b7810 */ /* 0x000fe20007ffe0ff */
[----:B------:R-:W2:Y:S02]  /*0590*/  @P6 LDC.64 R20, c[0x0][0x210] ;  /* 0x00008400ff146b82 */ /* 0x000ea40000000a00 */
[C---:B------:R-:W-:Y:S02]  /*05a0*/  IMAD R19, R7.reuse, UR9, R18 ;  /* 0x0000000907137c24 */ /* 0x040fe4000f8e0212 */
[C---:B0-----:R-:W-:Y:S02]  /*05b0*/  IMAD R22, R16.reuse, UR7, RZ ;  /* 0x0000000710167c24 */ /* 0x041fe4000f8e02ff */
[----:B------:R-:W-:Y:S01]  /*05c0*/  IMAD.WIDE.U32 R38, R7, UR8, R14 ;  /* 0x0000000807267c25 */ /* 0x000fe2000f8e000e */
[----:B------:R-:W-:Y:S01]  /*05d0*/  ULDC.64 UR8, c[0x0][0x258] ;  /* 0x0000960000087ab9 */ /* 0x000fe20000000a00 */
[----:B------:R-:W0:Y:S02]  /*05e0*/  @P6 LDC.64 R10, c[0x0][0x248] ;  /* 0x00009200ff0a6b82 */ /* 0x000e240000000a00 */
[----:B------:R-:W-:Y:S01]  /*05f0*/  IMAD R17, R17, UR6, R22 ;  /* 0x0000000611117c24 */ /* 0x000fe2000f8e0216 */
[----:B------:R-:W-:Y:S01]  /*0600*/  IADD3 R39, R39, R19, RZ ;  /* 0x0000001327277210 */ /* 0x000fe20007ffe0ff */
[----:B------:R-:W-:Y:S01]  /*0610*/  IMAD.WIDE.U32 R8, R16, UR6, R8 ;  /* 0x0000000610087c25 */ /* 0x000fe2000f8e0008 */
[----:B------:R-:W-:-:S02]  /*0620*/  @P4 MOV R24, R38 ;  /* 0x0000002600184202 */ /* 0x000fc40000000f00 */
[----:B------:R-:W-:Y:S01]  /*0630*/  @P4 MOV R25, R39 ;  /* 0x0000002700194202 */ /* 0x000fe20000000f00 */
[-C--:B-1----:R-:W-:Y:S01]  /*0640*/  @P6 IMAD R18, R37, R12.reuse, RZ ;  /* 0x0000000c25126224 */ /* 0x082fe200078e02ff */
[----:B------:R-:W1:Y:S01]  /*0650*/  @P6 LDC.64 R22, c[0x0][0x240] ;  /* 0x00009000ff166b82 */ /* 0x000e620000000a00 */
[----:B------:R-:W-:Y:S01]  /*0660*/  IADD3 R9, R9, R17, RZ ;  /* 0x0000001109097210 */ /* 0x000fe20007ffe0ff */
[----:B------:R-:W-:Y:S02]  /*0670*/  IMAD R14, R41, UR8, RZ ;  /* 0x00000008290e7c24 */ /* 0x000fe4000f8e02ff */
[C---:B------:R-:W-:Y:S02]  /*0680*/  @P6 IMAD R15, R36.reuse, R13, R18 ;  /* 0x0000000d240f6224 */ /* 0x040fe400078e0212 */
[----:B------:R-:W-:Y:S02]  /*0690*/  @P6 IMAD.WIDE.U32 R12, R36, R12, R38 ;  /* 0x0000000c240c6225 */ /* 0x000fe400078e0026 */
[----:B------:R-:W3:Y:S02]  /*06a0*/  @P4 LDC.64 R18, c[0x0][0x228] ;  /* 0x00008a00ff124b82 */ /* 0x000ee40000000a00 */
[C---:B------:R-:W-:Y:S01]  /*06b0*/  IMAD R53, R7.reuse, UR9, R14 ;  /* 0x0000000907357c24 */ /* 0x040fe2000f8e020e */
[----:B--2---:R-:W-:Y:S01]  /*06c0*/  @P6 LEA R20, P5, R12, R20, 0x1 ;  /* 0x000000140c146211 */ /* 0x004fe200078a08ff */
[----:B------:R-:W-:Y:S01]  /*06d0*/  IMAD.WIDE.U32 R58, R7, UR8, R8 ;  /* 0x00000008073a7c25 */ /* 0x000fe2000f8e0008 */
[----:B------:R-:W-:-:S02]  /*06e0*/  @P6 IADD3 R8, R13, R15, RZ ;  /* 0x0000000f0d086210 */ /* 0x000fc40007ffe0ff */
[----:B------:R-:W-:Y:S01]  /*06f0*/  CS2R R14, SRZ ;  /* 0x00000000000e7805 */ /* 0x000fe2000001ff00 */
[----:B------:R-:W2:Y:S01]  /*0700*/  @P4 LDC.64 R60, c[0x0][0x210] ;  /* 0x00008400ff3c4b82 */ /* 0x000ea20000000a00 */
[----:B0-----:R-:W-:Y:S01]  /*0710*/  @P6 IMAD R9, R37, R10, RZ ;  /* 0x0000000a25096224 */ /* 0x001fe200078e02ff */
[----:B------:R-:W-:Y:S02]  /*0720*/  IADD3 R53, R59, R53, RZ ;  /* 0x000000353b357210 */ /* 0x000fe40007ffe0ff */
[----:B------:R-:W-:Y:S01]  /*0730*/  @P6 LEA.HI.X R21, R12, R21, R8, 0x1, P5 ;  /* 0x000000150c156211 */ /* 0x000fe200028f0c08 */
[C---:B------:R-:W-:Y:S01]  /*0740*/  @P6 IMAD R13, R36.reuse, R11, R9 ;  /* 0x0000000b240d6224 */ /* 0x040fe200078e0209 */
[----:B------:R-:W-:Y:S02]  /*0750*/  @P6 MOV R52, R58 ;  /* 0x0000003a00346202 */ /* 0x000fe40000000f00 */
[C---:B------:R-:W-:Y:S01]  /*0760*/  @P4 IADD3 R27, P5, R36.reuse, 0x20, RZ ;  /* 0x00000020241b4810 */ /* 0x040fe20007fbe0ff */
[----:B------:R-:W0:Y:S02]  /*0770*/  @P4 LDC.64 R16, c[0x0][0x248] ;  /* 0x00009200ff104b82 */ /* 0x000e240000000a00 */
[----:B------:R-:W-:Y:S01]  /*0780*/  @P6 IMAD.WIDE.U32 R10, R36, R10, R52 ;  /* 0x0000000a240a6225 */ /* 0x000fe200078e0034 */
[----:B------:R-:W-:-:S04]  /*0790*/  @P4 IADD3.X R9, RZ, R37, RZ, P5, !PT ;  /* 0x00000025ff094210 */ /* 0x000fc80002ffe4ff */
[----:B------:R-:W-:Y:S01]  /*07a0*/  @P6 IADD3 R8, R11, R13, RZ ;  /* 0x0000000d0b086210 */ /* 0x000fe20007ffe0ff */
[----:B---3--:R-:W-:Y:S01]  /*07b0*/  @P4 IMAD R12, R9, R18, RZ ;  /* 0x00000012090c4224 */ /* 0x008fe200078e02ff */
[C---:B-1----:R-:W-:Y:S01]  /*07c0*/  @P6 LEA R22, P5, R10.reuse, R22, 0x1 ;  /* 0x000000160a166211 */ /* 0x042fe200078a08ff */
[----:B------:R-:W1:Y:S02]  /*07d0*/  @P4 LDC.64 R32, c[0x0][0x240] ;  /* 0x00009000ff204b82 */ /* 0x000e640000000a00 */
[----:B------:R-:W-:Y:S01]  /*07e0*/  @P4 IMAD R29, R27, R19, R12 ;  /* 0x000000131b1d4224 */ /* 0x000fe200078e020c */
[----:B------:R-:W-:Y:S02]  /*07f0*/  @P6 LEA.HI.X R23, R10, R23, R8, 0x1, P5 ;  /* 0x000000170a176211 */ /* 0x000fe400028f0c08 */
[----:B------:R-:W-:Y:S02]  /*0800*/  CS2R R8, SRZ ;  /* 0x0000000000087805 */ /* 0x000fe4000001ff00 */
[----:B------:R-:W-:-:S02]  /*0810*/  CS2R R10, SRZ ;  /* 0x00000000000a7805 */ /* 0x000fc4000001ff00 */
[----:B------:R-:W-:Y:S01]  /*0820*/  CS2R R12, SRZ ;  /* 0x00000000000c7805 */ /* 0x000fe2000001ff00 */
[----:B------:R-:W-:Y:S01]  /*0830*/  @P4 IMAD.WIDE.U32 R18, R27, R18, R24 ;  /* 0x000000121b124225 */ /* 0x000fe200078e0018 */
[----:B------:R-:W-:Y:S02]  /*0840*/  ISETP.LT.AND P5, PT, R43, R47, !P2 ;  /* 0x0000002f2b00720c */ /* 0x000fe400057a1270 */
[----:B------:R-:W-:Y:S01]  /*0850*/  IADD3 R46, R6, 0x60, RZ ;  /* 0x00000060062e7810 */ /* 0x000fe20007ffe0ff */
[----:B------:R3:W4:Y:S01]  /*0860*/  @P6 LDG.E.128 R8, desc[UR4][R20.64] ;  /* 0x0000000414086981 */ /* 0x000722000c1e1d00 */
[----:B------:R-:W-:-:S03]  /*0870*/  @P4 IADD3 R19, R19, R29, RZ ;  /* 0x0000001d13134210 */ /* 0x000fc60007ffe0ff */
[----:B------:R0:W4:Y:S01]  /*0880*/  @P6 LDG.E.128 R12, desc[UR4][R22.64] ;  /* 0x00000004160c6981 */ /* 0x000122000c1e1d00 */
[----:B--2---:R-:W-:Y:S02]  /*0890*/  @P4 LEA R60, P6, R18, R60, 0x1 ;  /* 0x0000003c123c4211 */ /* 0x004fe400078c08ff */
[----:B------:R-:W-:Y:S02]  /*08a0*/  ISETP.LT.AND P2, PT, R46, R47, !P2 ;  /* 0x0000002f2e00720c */ /* 0x000fe40005741270 */
[----:B------:R-:W-:Y:S01]  /*08b0*/  @P4 LEA.HI.X R61, R18, R61, R19, 0x1, P6 ;  /* 0x0000003d123d4211 */ /* 0x000fe200030f0c13 */
[----:B------:R-:W2:Y:S01]  /*08c0*/  @P5 LDC.64 R56, c[0x0][0x228] ;  /* 0x00008a00ff385b82 */ /* 0x000ea20000000a00 */
[----:B------:R-:W-:Y:S02]  /*08d0*/  @P4 IADD3 R27, P6, R36, 0x20, RZ ;  /* 0x00000020241b4810 */ /* 0x000fe40007fde0ff */
[----:B---3--:R-:W-:Y:S02]  /*08e0*/  @P4 MOV R20, R58 ;  /* 0x0000003a00144202 */ /* 0x008fe40000000f00 */
[----:B------:R-:W-:-:S02]  /*08f0*/  @P4 IADD3.X R19, RZ, R37, RZ, P6, !PT ;  /* 0x00000025ff134210 */ /* 0x000fc400037fe4ff */
[----:B------:R-:W-:Y:S01]  /*0900*/  @P4 MOV R21, R53 ;  /* 0x0000003500154202 */ /* 0x000fe20000000f00 */
[----:B------:R-:W3:Y:S01]  /*0910*/  @P5 LDC.64 R50, c[0x0][0x248] ;  /* 0x00009200ff325b82 */ /* 0x000ee20000000a00 */
[----:B------:R-:W-:Y:S01]  /*0920*/  @P5 MOV R54, R38 ;  /* 0x0000002600365202 */ /* 0x000fe20000000f00 */
[-C--:B0-----:R-:W-:Y:S01]  /*0930*/  @P4 IMAD R18, R19, R16.reuse, RZ ;  /* 0x0000001013124224 */ /* 0x081fe200078e02ff */
[C---:B------:R-:W-:Y:S02]  /*0940*/  @P5 IADD3 R19, P6, R36.reuse, 0x40, RZ ;  /* 0x0000004024135810 */ /* 0x040fe40007fde0ff */
[----:B------:R-:W-:Y:S01]  /*0950*/  @P5 MOV R55, R39 ;  /* 0x0000002700375202 */ /* 0x000fe20000000f00 */
[C---:B------:R-:W-:Y:S01]  /*0960*/  @P4 IMAD R25, R27.reuse, R17, R18 ;  /* 0x000000111b194224 */ /* 0x040fe200078e0212 */
[----:B------:R-:W-:Y:S01]  /*0970*/  @P5 IADD3.X R23, RZ, R37, RZ, P6, !PT ;  /* 0x00000025ff175210 */ /* 0x000fe200037fe4ff */
[----:B------:R-:W0:Y:S01]  /*0980*/  @P2 LDC.64 R34, c[0x0][0x228] ;  /* 0x00008a00ff222b82 */ /* 0x000e220000000a00 */
[----:B------:R-:W-:Y:S01]  /*0990*/  @P5 IADD3 R18, P6, R36, 0x40, RZ ;  /* 0x0000004024125810 */ /* 0x000fe20007fde0ff */
[----:B------:R-:W-:-:S03]  /*09a0*/  @P4 IMAD.WIDE.U32 R16, R27, R16, R20 ;  /* 0x000000101b104225 */ /* 0x000fc600078e0014 */
[----:B------:R-:W-:Y:S02]  /*09b0*/  @P5 IADD3.X R49, RZ, R37, RZ, P6, !PT ;  /* 0x00000025ff315210 */ /* 0x000fe400037fe4ff */
[----:B------:R-:W-:Y:S01]  /*09c0*/  @P4 IADD3 R17, R17, R25, RZ ;  /* 0x0000001911114210 */ /* 0x000fe20007ffe0ff */
[----:B------:R-:W0:Y:S01]  /*09d0*/  @P5 LDC.64 R30, c[0x0][0x210] ;  /* 0x00008400ff1e5b82 */ /* 0x000e220000000a00 */
[C---:B-1----:R-:W-:Y:S01]  /*09e0*/  @P4 LEA R32, P6, R16.reuse, R32, 0x1 ;  /* 0x0000002010204211 */ /* 0x042fe200078c08ff */
[-C--:B--2---:R-:W-:Y:S01]  /*09f0*/  @P5 IMAD R20, R23, R56.reuse, RZ ;  /* 0x0000003817145224 */ /* 0x084fe200078e02ff */
[----:B------:R-:W-:Y:S01]  /*0a00*/  CS2R R22, SRZ ;  /* 0x0000000000167805 */ /* 0x000fe2000001ff00 */
[C---:B------:R-:W-:Y:S01]  /*0a10*/  @P5 IMAD.WIDE.U32 R54, R19.reuse, R56, R54 ;  /* 0x0000003813365225 */ /* 0x040fe200078e0036 */
[----:B------:R-:W-:Y:S02]  /*0a20*/  @P4 LEA.HI.X R33, R16, R33, R17, 0x1, P6 ;  /* 0x0000002110214211 */ /* 0x000fe400030f0c11 */
[----:B------:R-:W-:Y:S01]  /*0a30*/  @P2 IADD3 R52, P6, R36, 0x60, RZ ;  /* 0x0000006024342810 */ /* 0x000fe20007fde0ff */
[----:B------:R-:W1:Y:S01]  /*0a40*/  @P2 LDC.64 R24, c[0x0][0x248] ;  /* 0x00009200ff182b82 */ /* 0x000e620000000a00 */
[----:B------:R-:W-:Y:S01]  /*0a50*/  @P5 IMAD R57, R19, R57, R20 ;  /* 0x0000003913395224 */ /* 0x000fe200078e0214 */
[----:B------:R-:W-:Y:S01]  /*0a60*/  @P5 MOV R16, R58 ;  /* 0x0000003a00105202 */ /* 0x000fe20000000f00 */
[----:B---3--:R-:W-:Y:S01]  /*0a70*/  @P5 IMAD R49, R49, R50, RZ ;  /* 0x0000003231315224 */ /* 0x008fe200078e02ff */
[----:B------:R-:W-:-:S02]  /*0a80*/  @P2 IADD3.X R21, RZ, R37, RZ, P6, !PT ;  /* 0x00000025ff152210 */ /* 0x000fc400037fe4ff */
[----:B------:R-:W-:Y:S01]  /*0a90*/  @P5 MOV R17, R53 ;  /* 0x0000003500115202 */ /* 0x000fe20000000f00 */
[C---:B------:R-:W-:Y:S01]  /*0aa0*/  @P5 IMAD R49, R18.reuse, R51, R49 ;  /* 0x0000003312315224 */ /* 0x040fe200078e0231 */
[----:B------:R-:W2:Y:S01]  /*0ab0*/  @P2 LDC.64 R28, c[0x0][0x210] ;  /* 0x00008400ff1c2b82 */ /* 0x000ea20000000a00 */
[----:B0-----:R-:W-:Y:S01]  /*0ac0*/  @P2 IMAD R56, R21, R34, RZ ;  /* 0x0000002215382224 */ /* 0x001fe200078e02ff */
[----:B------:R-:W-:Y:S01]  /*0ad0*/  CS2R R20, SRZ ;  /* 0x0000000000147805 */ /* 0x000fe2000001ff00 */
[----:B------:R-:W-:Y:S01]  /*0ae0*/  @P5 IMAD.WIDE.U32 R50, R18, R50, R16 ;  /* 0x0000003212325225 */ /* 0x000fe200078e0010 */
[----:B------:R-:W-:Y:S02]  /*0af0*/  CS2R R16, SRZ ;  /* 0x0000000000107805 */ /* 0x000fe4000001ff00 */
[----:B------:R-:W-:Y:S01]  /*0b00*/  CS2R R18, SRZ ;  /* 0x0000000000127805 */ /* 0x000fe2000001ff00 */
[----:B------:R-:W-:Y:S01]  /*0b10*/  @P2 IMAD R35, R52, R35, R56 ;  /* 0x0000002334232224 */ /* 0x000fe200078e0238 */
[----:B------:R-:W0:Y:S01]  /*0b20*/  @P5 LDC.64 R26, c[0x0][0x240] ;  /* 0x00009000ff1a5b82 */ /* 0x000e220000000a00 */
[----:B------:R3:W4:Y:S01]  /*0b30*/  @P4 LDG.E.128 R20, desc[UR4][R32.64] ;  /* 0x0000000420144981 */ /* 0x000722000c1e1d00 */
[----:B------:R-:W-:-:S03]  /*0b40*/  @P2 IADD3 R56, P6, R36, 0x60, RZ ;  /* 0x0000006024382810 */ /* 0x000fc60007fde0ff */
[----:B------:R-:W4:Y:S03]  /*0b50*/  @P4 LDG.E.128 R16, desc[UR4][R60.64] ;  /* 0x000000043c104981 */ /* 0x000f26000c1e1d00 */
[----:B---3--:R-:W3:Y:S01]  /*0b60*/  @P2 LDC.64 R32, c[0x0][0x240] ;  /* 0x00009000ff202b82 */ /* 0x008ee20000000a00 */
[----:B------:R-:W-:Y:S02]  /*0b70*/  @P5 LEA R36, P4, R54, R30, 0x1 ;  /* 0x0000001e36245211 */ /* 0x000fe400078808ff */
[----:B------:R-:W-:Y:S01]  /*0b80*/  @P2 IADD3.X R30, RZ, R37, RZ, P6, !PT ;  /* 0x00000025ff1e2210 */ /* 0x000fe200037fe4ff */
[----:B------:R-:W-:Y:S01]  /*0b90*/  @P2 IMAD.WIDE.U32 R38, R52, R34, R38 ;  /* 0x0000002234262225 */ /* 0x000fe200078e0026 */
[----:B------:R-:W-:Y:S02]  /*0ba0*/  @P5 IADD3 R55, R55, R57, RZ ;  /* 0x0000003937375210 */ /* 0x000fe40007ffe0ff */
[----:B------:R-:W-:Y:S01]  /*0bb0*/  @P2 MOV R59, R53 ;  /* 0x00000035003b2202 */ /* 0x000fe20000000f00 */
[----:B-1----:R-:W-:Y:S01]  /*0bc0*/  @P2 IMAD R30, R30, R24, RZ ;  /* 0x000000181e1e2224 */ /* 0x002fe200078e02ff */
[----:B------:R-:W-:-:S02]  /*0bd0*/  @P5 LEA.HI.X R37, R54, R31, R55, 0x1, P4 ;  /* 0x0000001f36255211 */ /* 0x000fc400020f0c37 */
[----:B------:R-:W-:Y:S01]  /*0be0*/  @P2 IADD3 R35, R39, R35, RZ ;  /* 0x0000002327232210 */ /* 0x000fe20007ffe0ff */
[----:B------:R-:W-:Y:S01]  /*0bf0*/  @P2 IMAD R31, R56, R25, R30 ;  /* 0x00000019381f2224 */ /* 0x000fe200078e021e */
[----:B--2---:R-:W-:Y:S01]  /*0c00*/  @P2 LEA R52, P4, R38, R28, 0x1 ;  /* 0x0000001c26342211 */ /* 0x004fe200078808ff */
[----:B------:R-:W-:Y:S01]  /*0c10*/  @P2 IMAD.WIDE.U32 R58, R56, R24, R58 ;  /* 0x00000018383a2225 */ /* 0x000fe200078e003a */
[----:B------:R-:W-:Y:S02]  /*0c20*/  @P5 IADD3 R49, R51, R49, RZ ;  /* 0x0000003133315210 */ /* 0x000fe40007ffe0ff */
[----:B0-----:R-:W-:Y:S02]  /*0c30*/  @P5 LEA R34, P6, R50, R26, 0x1 ;  /* 0x0000001a32225211 */ /* 0x001fe400078c08ff */
[----:B------:R-:W-:Y:S02]  /*0c40*/  @P2 LEA.HI.X R53, R38, R29, R35, 0x1, P4 ;  /* 0x0000001d26352211 */ /* 0x000fe400020f0c23 */
[----:B------:R-:W-:-:S02]  /*0c50*/  CS2R R24, SRZ ;  /* 0x0000000000187805 */ /* 0x000fc4000001ff00 */
[----:B------:R-:W-:Y:S02]  /*0c60*/  @P5 LEA.HI.X R35, R50, R27, R49, 0x1, P6 ;  /* 0x0000001b32235211 */ /* 0x000fe400030f0c31 */
[----:B------:R-:W-:Y:S02]  /*0c70*/  CS2R R26, SRZ ;  /* 0x00000000001a7805 */ /* 0x000fe4000001ff00 */
[----:B------:R-:W-:Y:S02]  /*0c80*/  @P2 IADD3 R38, R59, R31, RZ ;  /* 0x0000001f3b262210 */ /* 0x000fe40007ffe0ff */
[----:B------:R-:W-:Y:S02]  /*0c90*/  CS2R R28, SRZ ;  /* 0x00000000001c7805 */ /* 0x000fe4000001ff00 */
[----:B------:R-:W-:Y:S02]  /*0ca0*/  CS2R R30, SRZ ;  /* 0x00000000001e7805 */ /* 0x000fe4000001ff00 */
[C---:B---3--:R-:W-:Y:S01]  /*0cb0*/  @P2 LEA R50, P4, R58.reuse, R32, 0x1 ;  /* 0x000000203a322211 */ /* 0x048fe200078808ff */
[----:B------:R0:W2:Y:S03]  /*0cc0*/  @P5 LDG.E.128 R24, desc[UR4][R36.64] ;  /* 0x0000000424185981 */ /* 0x0000a6000c1e1d00 */
[----:B------:R-:W-:-:S02]  /*0cd0*/  @P2 LEA.HI.X R51, R58, R33, R38, 0x1, P4 ;  /* 0x000000213a332211 */ /* 0x000fc400020f0c26 */
[----:B------:R-:W-:Y:S01]  /*0ce0*/  CS2R R32, SRZ ;  /* 0x0000000000207805 */ /* 0x000fe2000001ff00 */
[----:B------:R1:W3:Y:S01]  /*0cf0*/  @P5 LDG.E.128 R28, desc[UR4][R34.64] ;  /* 0x00000004221c5981 */ /* 0x0002e2000c1e1d00 */
[----:B------:R-:W-:Y:S02]  /*0d00*/  CS2R R38, SRZ ;  /* 0x0000000000267805 */ /* 0x000fe4000001ff00 */
[----:B0-----:R-:W-:Y:S02]  /*0d10*/  CS2R R36, SRZ ;  /* 0x0000000000247805 */ /* 0x001fe4000001ff00 */
[----:B-1----:R-:W-:-:S04]  /*0d20*/  CS2R R34, SRZ ;  /* 0x0000000000227805 */ /* 0x002fc8000001ff00 */
[----:B------:R0:W3:Y:S04]  /*0d30*/  @P2 LDG.E.128 R36, desc[UR4][R50.64] ;  /* 0x0000000432242981 */ /* 0x0000e8000c1e1d00 */
[----:B------:R1:W3:Y:S01]  /*0d40*/  @P2 LDG.E.128 R32, desc[UR4][R52.64] ;  /* 0x0000000434202981 */ /* 0x0002e2000c1e1d00 */
[----:B------:R-:W-:Y:S02]  /*0d50*/  ISETP.NE.AND P5, PT, R45, RZ, PT ;  /* 0x000000ff2d00720c */ /* 0x000fe40003fa5270 */
[----:B------:R-:W-:Y:S01]  /*0d60*/  @P0 LEA R48, R0, R48, 0x7 ;  /* 0x0000003000300211 */ /* 0x000fe200078e38ff */
[----:B------:R-:W-:Y:S01]  /*0d70*/  BSSY B0, `(.L_x_81) ;  /* 0x000009b000007945 */ /* 0x000fe20003800000 */
[-C--:B------:R-:W-:Y:S02]  /*0d80*/  ISETP.GE.AND P4, PT, R44, R47.reuse, PT ;  /* 0x0000002f2c00720c */ /* 0x080fe40003f86270 */
[----:B------:R-:W-:Y:S01]  /*0d90*/  ISETP.GE.AND P2, PT, R43, R47, PT ;  /* 0x0000002f2b00720c */ /* 0x000fe20003f46270 */
[----:B----4-:R-:W-:-:S02]  /*0da0*/  HADD2.F32 R49, -RZ, R8.H0_H0 ;  /* 0x20000008ff317230 */ /* 0x010fc40000004100 */
[----:B------:R-:W-:Y:S02]  /*0db0*/  HADD2.F32 R8, -RZ, R8.H1_H1 ;  /* 0x30000008ff087230 */ /* 0x000fe40000004100 */
[----:B------:R-:W-:Y:S02]  /*0dc0*/  HADD2.F32 R59, -RZ, R12.H1_H1 ;  /* 0x3000000cff3b7230 */ /* 0x000fe40000004100 */
[--C-:B------:R-:W-:Y:S02]  /*0dd0*/  HADD2.F32 R54, -RZ, R9.reuse.H0_H0 ;  /* 0x20000009ff367230 */ /* 0x100fe40000004100 */
[----:B------:R-:W-:Y:S02]  /*0de0*/  HADD2.F32 R55, -RZ, R9.H1_H1 ;  /* 0x30000009ff377230 */ /* 0x000fe40000004100 */
[----:B------:R-:W-:Y:S01]  /*0df0*/  FMUL.FTZ R8, R8, R59 ;  /* 0x0000003b08087220 */ /* 0x000fe20000410000 */
[--C-:B------:R-:W-:Y:S02]  /*0e00*/  HADD2.F32 R9, -RZ, R10.reuse.H0_H0 ;  /* 0x2000000aff097230 */ /* 0x100fe40000004100 */
[----:B------:R-:W-:-:S02]  /*0e10*/  HADD2.F32 R57, -RZ, R10.H1_H1 ;  /* 0x3000000aff397230 */ /* 0x000fc40000004100 */
[----:B------:R-:W-:Y:S02]  /*0e20*/  HADD2.F32 R58, -RZ, R12.H0_H0 ;  /* 0x2000000cff3a7230 */ /* 0x000fe40000004100 */
[--C-:B0-----:R-:W-:Y:S02]  /*0e30*/  HADD2.F32 R51, -RZ, R13.reuse.H0_H0 ;  /* 0x2000000dff337230 */ /* 0x101fe40000004100 */
[----:B------:R-:W-:Y:S02]  /*0e40*/  HADD2.F32 R50, -RZ, R13.H1_H1 ;  /* 0x3000000dff327230 */ /* 0x000fe40000004100 */
[--C-:B------:R-:W-:Y:S02]  /*0e50*/  HADD2.F32 R13, -RZ, R15.reuse.H0_H0 ;  /* 0x2000000fff0d7230 */ /* 0x100fe40000004100 */
[----:B------:R-:W-:Y:S02]  /*0e60*/  HADD2.F32 R10, -RZ, R15.H1_H1 ;  /* 0x3000000fff0a7230 */ /* 0x000fe40000004100 */
[----:B------:R-:W-:-:S02]  /*0e70*/  HADD2.F32 R12, -RZ, R14.H0_H0 ;  /* 0x2000000eff0c7230 */ /* 0x000fc40000004100 */
[----:B------:R-:W-:Y:S02]  /*0e80*/  HADD2.F32 R14, -RZ, R14.H1_H1 ;  /* 0x3000000eff0e7230 */ /* 0x000fe40000004100 */
[----:B-1----:R-:W-:Y:S02]  /*0e90*/  HADD2.F32 R52, -RZ, R20.H1_H1 ;  /* 0x30000014ff347230 */ /* 0x002fe40000004100 */
[--C-:B------:R-:W-:Y:S02]  /*0ea0*/  HADD2.F32 R53, -RZ, R16.reuse.H1_H1 ;  /* 0x30000010ff357230 */ /* 0x100fe40000004100 */
[----:B------:R-:W-:Y:S02]  /*0eb0*/  HADD2.F32 R16, -RZ, R16.H0_H0 ;  /* 0x20000010ff107230 */ /* 0x000fe40000004100 */
[----:B------:R-:W-:Y:S02]  /*0ec0*/  HADD2.F32 R15, -RZ, R20.H0_H0 ;  /* 0x20000014ff0f7230 */ /* 0x000fe40000004100 */
[----:B------:R-:W-:Y:S01]  /*0ed0*/  FMUL.FTZ R59, R53, R52 ;  /* 0x00000034353b7220 */ /* 0x000fe20000410000 */
[----:B------:R-:W-:Y:S01]  /*0ee0*/  FFMA.FTZ R53, R49, R58, R8 ;  /* 0x0000003a31357223 */ /* 0x000fe20000010008 */
[----:B------:R-:W-:-:S02]  /*0ef0*/  HADD2.F32 R8, -RZ, R17.H0_H0 ;  /* 0x20000011ff087230 */ /* 0x000fc40000004100 */
[----:B------:R-:W-:Y:S02]  /*0f00*/  HADD2.F32 R49, -RZ, R21.H0_H0 ;  /* 0x20000015ff317230 */ /* 0x000fe40000004100 */
[----:B------:R-:W-:Y:S01]  /*0f10*/  FFMA.FTZ R15, R16, R15, R59 ;  /* 0x0000000f100f7223 */ /* 0x000fe2000001003b */
[----:B------:R-:W-:Y:S02]  /*0f20*/  HADD2.F32 R17, -RZ, R17.H1_H1 ;  /* 0x30000011ff117230 */ /* 0x000fe40000004100 */
[----:B------:R-:W-:Y:S02]  /*0f30*/  HADD2.F32 R16, -RZ, R21.H1_H1 ;  /* 0x30000015ff107230 */ /* 0x000fe40000004100 */
[----:B------:R-:W-:Y:S01]  /*0f40*/  FFMA.FTZ R20, R8, R49, R15 ;  /* 0x0000003108147223 */ /* 0x000fe2000001000f */
[----:B------:R-:W-:Y:S01]  /*0f50*/  FFMA.FTZ R54, R54, R51, R53 ;  /* 0x0000003336367223 */ /* 0x000fe20000010035 */
[----:B------:R-:W-:Y:S02]  /*0f60*/  HADD2.F32 R8, -RZ, R18.H0_H0 ;  /* 0x20000012ff087230 */ /* 0x000fe40000004100 */
[----:B------:R-:W-:-:S02]  /*0f70*/  HADD2.F32 R15, -RZ, R22.H0_H0 ;  /* 0x20000016ff0f7230 */ /* 0x000fc40000004100 */
[----:B------:R-:W-:Y:S01]  /*0f80*/  FFMA.FTZ R17, R17, R16, R20 ;  /* 0x0000001011117223 */ /* 0x000fe20000010014 */
[----:B------:R-:W-:-:S03]  /*0f90*/  FFMA.FTZ R50, R55, R50, R54 ;  /* 0x0000003237327223 */ /* 0x000fc60000010036 */
[----:B------:R-:W-:Y:S01]  /*0fa0*/  FFMA.FTZ R17, R8, R15, R17 ;  /* 0x0000000f08117223 */ /* 0x000fe20000010011 */
[----:B------:R-:W-:Y:S01]  /*0fb0*/  FFMA.FTZ R12, R9, R12, R50 ;  /* 0x0000000c090c7223 */ /* 0x000fe20000010032 */
[--C-:B------:R-:W-:Y:S02]  /*0fc0*/  HADD2.F32 R15, -RZ, R23.reuse.H0_H0 ;  /* 0x20000017ff0f7230 */ /* 0x100fe40000004100 */
[----:B------:R-:W-:Y:S02]  /*0fd0*/  HADD2.F32 R8, -RZ, R23.H1_H1 ;  /* 0x30000017ff087230 */ /* 0x000fe40000004100 */
[----:B------:R-:W-:Y:S02]  /*0fe0*/  HADD2.F32 R9, -RZ, R22.H1_H1 ;  /* 0x30000016ff097230 */ /* 0x000fe40000004100 */
[----:B------:R-:W-:Y:S02]  /*0ff0*/  HADD2.F32 R18, -RZ, R18.H1_H1 ;  /* 0x30000012ff127230 */ /* 0x000fe40000004100 */
[----:B--2---:R-:W-:-:S02]  /*1000*/  HADD2.F32 R21, -RZ, R24.H0_H0 ;  /* 0x20000018ff157230 */ /* 0x004fc40000004100 */
[----:B------:R-:W-:Y:S02]  /*1010*/  HADD2.F32 R24, -RZ, R24.H1_H1 ;  /* 0x30000018ff187230 */ /* 0x000fe40000004100 */
[--C-:B---3--:R-:W-:Y:S02]  /*1020*/  HADD2.F32 R50, -RZ, R28.reuse.H0_H0 ;  /* 0x2000001cff327230 */ /* 0x108fe40000004100 */
[----:B------:R-:W-:Y:S02]  /*1030*/  HADD2.F32 R23, -RZ, R28.H1_H1 ;  /* 0x3000001cff177230 */ /* 0x000fe40000004100 */
[--C-:B------:R-:W-:Y:S02]  /*1040*/  HADD2.F32 R28, -RZ, R29.reuse.H0_H0 ;  /* 0x2000001dff1c7230 */ /* 0x100fe40000004100 */
[----:B------:R-:W-:Y:S02]  /*1050*/  HADD2.F32 R20, -RZ, R29.H1_H1 ;  /* 0x3000001dff147230 */ /* 0x000fe40000004100 */
[----:B------:R-:W-:Y:S01]  /*1060*/  FMUL.FTZ R24, R24, R23 ;  /* 0x0000001718187220 */ /* 0x000fe20000410000 */
[----:B------:R-:W-:-:S02]  /*1070*/  HADD2.F32 R29, -RZ, R36.H1_H1 ;  /* 0x30000024ff1d7230 */ /* 0x000fc40000004100 */
[--C-:B------:R-:W-:Y:S02]  /*1080*/  HADD2.F32 R22, -RZ, R32.reuse.H1_H1 ;  /* 0x30000020ff167230 */ /* 0x100fe40000004100 */
[----:B------:R-:W-:Y:S01]  /*1090*/  FFMA.FTZ R9, R18, R9, R17 ;  /* 0x0000000912097223 */ /* 0x000fe20000010011 */
[----:B------:R-:W-:Y:S02]  /*10a0*/  HADD2.F32 R32, -RZ, R32.H0_H0 ;  /* 0x20000020ff207230 */ /* 0x000fe40000004100 */
[----:B------:R-:W-:Y:S02]  /*10b0*/  HADD2.F32 R23, -RZ, R36.H0_H0 ;  /* 0x20000024ff177230 */ /* 0x000fe40000004100 */
[----:B------:R-:W-:Y:S01]  /*10c0*/  FMUL.FTZ R29, R22, R29 ;  /* 0x0000001d161d7220 */ /* 0x000fe20000410000 */
[----:B------:R-:W-:Y:S02]  /*10d0*/  HADD2.F32 R17, -RZ, R25.H0_H0 ;  /* 0x20000019ff117230 */ /* 0x000fe40000004100 */
[----:B------:R-:W-:Y:S01]  /*10e0*/  FFMA.FTZ R24, R21, R50, R24 ;  /* 0x0000003215187223 */ /* 0x000fe20000010018 */
[----:B------:R-:W-:-:S02]  /*10f0*/  HADD2.F32 R56, -RZ, R11.H0_H0 ;  /* 0x2000000bff387230 */ /* 0x000fc40000004100 */
[----:B------:R-:W-:Y:S01]  /*1100*/  FFMA.FTZ R57, R57, R14, R12 ;  /* 0x0000000e39397223 */ /* 0x000fe2000001000c */
[----:B------:R-:W-:Y:S02]  /*1110*/  HADD2.F32 R21, -RZ, R33.H0_H0 ;  /* 0x20000021ff157230 */ /* 0x000fe40000004100 */
[----:B------:R-:W-:Y:S01]  /*1120*/  FFMA.FTZ R32, R32, R23, R29 ;  /* 0x0000001720207223 */ /* 0x000fe2000001001d */
[----:B------:R-:W-:Y:S02]  /*1130*/  HADD2.F32 R22, -RZ, R37.H0_H0 ;  /* 0x20000025ff167230 */ /* 0x000fe40000004100 */
[----:B------:R-:W-:Y:S01]  /*1140*/  FFMA.FTZ R28, R17, R28, R24 ;  /* 0x0000001c111c7223 */ /* 0x000fe20000010018 */
[----:B------:R-:W-:Y:S02]  /*1150*/  HADD2.F32 R25, -RZ, R25.H1_H1 ;  /* 0x30000019ff197230 */ /* 0x000fe40000004100 */
[----:B------:R-:W-:Y:S01]  /*1160*/  FFMA.FTZ R56, R56, R13, R57 ;  /* 0x0000000d38387223 */ /* 0x000fe20000010039 */
[----:B------:R-:W-:-:S02]  /*1170*/  HADD2.F32 R12, -RZ, R19.H0_H0 ;  /* 0x20000013ff0c7230 */ /* 0x000fc40000004100 */
        /* <DEDUP_REMOVED lines=15> */
[----:B------:R-:W-:-:S02]  /*1270*/  HADD2.F32 R21, -RZ, R38.H1_H1 ;  /* 0x30000026ff157230 */ /* 0x000fc40000004100 */
[----:B------:R-:W-:Y:S01]  /*1280*/  FFMA.FTZ R26, R26, R15, R13 ;  /* 0x0000000f1a1a7223 */ /* 0x000fe2000001000d */
[----:B------:R-:W-:Y:S02]  /*1290*/  HADD2.F32 R9, -RZ, R27.H0_H0 ;  /* 0x2000001bff097230 */ /* 0x000fe40000004100 */
[----:B------:R-:W-:Y:S02]  /*12a0*/  HADD2.F32 R16, -RZ, R31.H0_H0 ;  /* 0x2000001fff107230 */ /* 0x000fe40000004100 */
[----:B------:R-:W-:Y:S01]  /*12b0*/  FFMA.FTZ R34, R34, R21, R17 ;  /* 0x0000001522227223 */ /* 0x000fe20000010011 */
[----:B------:R-:W-:Y:S02]  /*12c0*/  HADD2.F32 R13, -RZ, R35.H0_H0 ;  /* 0x20000023ff0d7230 */ /* 0x000fe40000004100 */
[----:B------:R-:W-:Y:S02]  /*12d0*/  HADD2.F32 R18, -RZ, R39.H0_H0 ;  /* 0x20000027ff127230 */ /* 0x000fe40000004100 */
[----:B------:R-:W-:Y:S01]  /*12e0*/  FFMA.FTZ R26, R9, R16, R26 ;  /* 0x00000010091a7223 */ /* 0x000fe2000001001a */
[----:B------:R-:W-:-:S02]  /*12f0*/  HADD2.F32 R11, -RZ, R11.H1_H1 ;  /* 0x3000000bff0b7230 */ /* 0x000fc40000004100 */
[----:B------:R-:W-:Y:S02]  /*1300*/  HADD2.F32 R19, -RZ, R19.H1_H1 ;  /* 0x30000013ff137230 */ /* 0x000fe40000004100 */
[----:B------:R-:W-:Y:S01]  /*1310*/  FFMA.FTZ R18, R13, R18, R34 ;  /* 0x000000120d127223 */ /* 0x000fe20000010022 */
[----:B------:R-:W-:Y:S02]  /*1320*/  HADD2.F32 R27, -RZ, R27.H1_H1 ;  /* 0x3000001bff1b7230 */ /* 0x000fe40000004100 */
[----:B------:R-:W-:Y:S02]  /*1330*/  HADD2.F32 R14, -RZ, R31.H1_H1 ;  /* 0x3000001fff0e7230 */ /* 0x000fe40000004100 */
[----:B------:R-:W-:Y:S02]  /*1340*/  HADD2.F32 R35, -RZ, R35.H1_H1 ;  /* 0x30000023ff237230 */ /* 0x000fe40000004100 */
[----:B------:R-:W-:Y:S02]  /*1350*/  HADD2.F32 R16, -RZ, R39.H1_H1 ;  /* 0x30000027ff107230 */ /* 0x000fe40000004100 */
[----:B------:R-:W-:Y:S01]  /*1360*/  FFMA.FTZ R10, R11, R10, R56 ;  /* 0x0000000a0b0a7223 */ /* 0x000fe20000010038 */
[----:B------:R-:W-:Y:S01]  /*1370*/  FFMA.FTZ R12, R19, R8, R12 ;  /* 0x00000008130c7223 */ /* 0x000fe2000001000c */
[----:B------:R-:W-:Y:S01]  /*1380*/  FFMA.FTZ R26, R27, R14, R26 ;  /* 0x0000000e1b1a7223 */ /* 0x000fe2000001001a */
        /* <DEDUP_REMOVED lines=13> */
[----:B0-----:R-:W-:-:S02]  /*1460*/  FADD.FTZ R12, R9, R8 ;  /* 0x00000008090c7221 */ /* 0x001fc40000010000 */
[----:B------:R-:W0:Y:S01]  /*1470*/  LDC.64 R8, c[0x0][0x2d0] ;  /* 0x0000b400ff087b82 */ /* 0x000e220000000a00 */
[----:B-1----:R-:W-:Y:S01]  /*1480*/  FADD.FTZ R14, R11, R14 ;  /* 0x0000000e0b0e7221 */ /* 0x002fe20000010000 */
[----:B--2---:R-:W-:Y:S01]  /*1490*/  FADD.FTZ R17, R16, R13 ;  /* 0x0000000d10117221 */ /* 0x004fe20000010000 */
[----:B---3--:R-:W-:Y:S01]  /*14a0*/  FADD.FTZ R20, R19, R10 ;  /* 0x0000000a13147221 */ /* 0x008fe20000010000 */
[----:B------:R-:W1:Y:S04]  /*14b0*/  SHFL.BFLY PT, R13, R12, 0x1, 0x1f ;  /* 0x0c201f000c0d7f89 */ /* 0x000e6800000e0000 */
[----:B------:R-:W2:Y:S04]  /*14c0*/  SHFL.BFLY PT, R15, R14, 0x1, 0x1f ;  /* 0x0c201f000e0f7f89 */ /* 0x000ea800000e0000 */
[----:B------:R-:W3:Y:S04]  /*14d0*/  SHFL.BFLY PT, R18, R17, 0x1, 0x1f ;  /* 0x0c201f0011127f89 */ /* 0x000ee800000e0000 */
[----:B------:R-:W4:Y:S01]  /*14e0*/  SHFL.BFLY PT, R21, R20, 0x1, 0x1f ;  /* 0x0c201f0014157f89 */ /* 0x000f2200000e0000 */
[----:B------:R-:W-:Y:S01]  /*14f0*/  @P0 SHF.R.S32.HI R11, RZ, 0x1f, R48 ;  /* 0x0000001fff0b0819 */ /* 0x000fe20000011430 */
[----:B------:R-:W-:-:S03]  /*1500*/  HFMA2.MMA R10, -RZ, RZ, 0, 0 ;  /* 0x00000000ff0a7435 */ /* 0x000fc600000001ff */
[----:B------:R-:W-:-:S04]  /*1510*/  @P0 LEA.HI R11, R11, R48, RZ, 0x7 ;  /* 0x000000300b0b0211 */ /* 0x000fc800078f38ff */
[----:B------:R-:W-:Y:S02]  /*1520*/  @P0 LOP3.LUT R10, R11, 0xffffff80, RZ, 0xc0, !PT ;  /* 0xffffff800b0a0812 */ /* 0x000fe400078ec0ff */
[----:B------:R-:W-:Y:S01]  /*1530*/  ISETP.GE.AND P0, PT, R46, R47, PT ;  /* 0x0000002f2e00720c */ /* 0x000fe20003f06270 */
[----:B-1----:R-:W-:Y:S01]  /*1540*/  FADD.FTZ R19, R12, R13 ;  /* 0x0000000d0c137221 */ /* 0x002fe20000010000 */
[----:B--2---:R-:W-:Y:S01]  /*1550*/  FADD.FTZ R15, R14, R15 ;  /* 0x0000000f0e0f7221 */ /* 0x004fe20000010000 */
[----:B---3--:R-:W-:Y:S01]  /*1560*/  FADD.FTZ R18, R17, R18 ;  /* 0x0000001211127221 */ /* 0x008fe20000010000 */
[----:B----4-:R-:W-:Y:S01]  /*1570*/  FADD.FTZ R21, R20, R21 ;  /* 0x0000001514157221 */ /* 0x010fe20000010000 */
[----:B0-----:R-:W-:Y:S08]  /*1580*/  @P5 BRA `(.L_x_82) ;  /* 0x0000000000645947 */ /* 0x001ff00003800000 */
[----:B------:R-:W0:Y:S01]  /*1590*/  LDC.64 R16, c[0x0][0x278] ;  /* 0x00009e00ff107b82 */ /* 0x000e220000000a00 */
[----:B------:R-:W-:Y:S01]  /*15a0*/  SHF.R.S32.HI R14, RZ, 0x1f, R10 ;  /* 0x0000001fff0e7819 */ /* 0x000fe2000001140a */
[----:B------:R-:W-:Y:S01]  /*15b0*/  ULDC.64 UR8, c[0x0][0x280] ;  /* 0x0000a00000087ab9 */ /* 0x000fe20000000a00 */
[----:B------:R-:W-:Y:S02]  /*15c0*/  IADD3 R12, P5, R5, R10, RZ ;  /* 0x0000000a050c7210 */ /* 0x000fe40007fbe0ff */
[----:B------:R-:W-:Y:S02]  /*15d0*/  FSEL R15, R15, RZ, !P4 ;  /* 0x000000ff0f0f7208 */ /* 0x000fe40006000000 */
[----:B------:R-:W-:Y:S01]  /*15e0*/  LEA.HI.X.SX32 R13, R5, R14, 0x1, P5 ;  /* 0x0000000e050d7211 */ /* 0x000fe200028f0eff */
[C---:B0-----:R-:W-:Y:S02]  /*15f0*/  IMAD R14, R16.reuse, UR7, RZ ;  /* 0x00000007100e7c24 */ /* 0x041fe4000f8e02ff */
[----:B------:R-:W-:-:S04]  /*1600*/  IMAD.WIDE.U32 R12, R16, UR6, R12 ;  /* 0x00000006100c7c25 */ /* 0x000fc8000f8e000c */
[----:B------:R-:W-:Y:S01]  /*1610*/  IMAD R11, R17, UR6, R14 ;  /* 0x00000006110b7c24 */ /* 0x000fe2000f8e020e */
[----:B------:R-:W-:Y:S01]  /*1620*/  FSEL R17, R18, RZ, !P2 ;  /* 0x000000ff12117208 */ /* 0x000fe20005000000 */
[----:B------:R-:W-:-:S03]  /*1630*/  IMAD R14, R41, UR8, RZ ;  /* 0x00000008290e7c24 */ /* 0x000fc6000f8e02ff */
[----:B------:R-:W-:Y:S01]  /*1640*/  IADD3 R13, R13, R11, RZ ;  /* 0x0000000b0d0d7210 */ /* 0x000fe20007ffe0ff */
[C---:B------:R-:W-:Y:S02]  /*1650*/  IMAD R11, R7.reuse, UR9, R14 ;  /* 0x00000009070b7c24 */ /* 0x040fe4000f8e020e */
[----:B------:R-:W-:Y:S01]  /*1660*/  IMAD.WIDE.U32 R12, R7, UR8, R12 ;  /* 0x00000008070c7c25 */ /* 0x000fe2000f8e000c */
[----:B------:R-:W-:Y:S02]  /*1670*/  ULDC.64 UR8, c[0x0][0x260] ;  /* 0x0000980000087ab9 */ /* 0x000fe40000000a00 */
[----:B------:R-:W-:-:S04]  /*1680*/  IADD3 R6, P5, R6, R12, RZ ;  /* 0x0000000c06067210 */ /* 0x000fc80007fbe0ff */
[----:B------:R-:W-:Y:S02]  /*1690*/  IADD3.X R13, R42, R13, R11, P5, !PT ;  /* 0x0000000d2a0d7210 */ /* 0x000fe40002ffe40b */
[C---:B------:R-:W-:Y:S02]  /*16a0*/  LEA R12, P5, R6.reuse, UR8, 0x2 ;  /* 0x00000008060c7c11 */ /* 0x040fe4000f8a10ff */
[----:B------:R-:W-:Y:S02]  /*16b0*/  FSEL R11, R19, RZ, !P3 ;  /* 0x000000ff130b7208 */ /* 0x000fe40005800000 */
[----:B------:R-:W-:Y:S02]  /*16c0*/  LEA.HI.X R13, R6, UR9, R13, 0x2, P5 ;  /* 0x00000009060d7c11 */ /* 0x000fe4000a8f140d */
[----:B------:R-:W-:-:S03]  /*16d0*/  FSEL R19, R21, RZ, !P0 ;  /* 0x000000ff15137208 */ /* 0x000fc60004000000 */
[----:B------:R0:W-:Y:S04]  /*16e0*/  STG.E desc[UR4][R12.64], R11 ;  /* 0x0000000b0c007986 */ /* 0x0001e8000c101904 */
[----:B------:R0:W-:Y:S04]  /*16f0*/  STG.E desc[UR4][R12.64+0x80], R15 ;  /* 0x0000800f0c007986 */ /* 0x0001e8000c101904 */
[----:B------:R0:W-:Y:S04]  /*1700*/  STG.E desc[UR4][R12.64+0x100], R17 ;  /* 0x000100110c007986 */ /* 0x0001e8000c101904 */
[----:B------:R0:W-:Y:S02]  /*1710*/  STG.E desc[UR4][R12.64+0x180], R19 ;  /* 0x000180130c007986 */ /* 0x0001e4000c101904 */
.L_x_82:
[----:B------:R-:W-:Y:S05]  /*1720*/  BSYNC B0 ;  /* 0x0000000000007941 */ /* 0x000fea0003800000 */
.L_x_81:
        /* <DEDUP_REMOVED lines=9> */
[----:B------:R-:W-:Y:S02]  /*17c0*/  IADD3 R4, -R5, R4, RZ ;  /* 0x0000000405047210 */ /* 0x000fe40007ffe1ff */
[--C-:B------:R-:W-:Y:S02]  /*17d0*/  IADD3 R12, P0, P2, R12, R6, R13.reuse ;  /* 0x000000060c0c7210 */ /* 0x100fe40007a1e00d */
[----:B------:R-:W-:Y:S02]  /*17e0*/  ISETP.GE.OR P1, PT, R3, R4, P1 ;  /* 0x000000040300720c */ /* 0x000fe40000f26670 */
[----:B------:R-:W-:-:S02]  /*17f0*/  SHF.R.S32.HI R13, RZ, 0x1f, R13 ;  /* 0x0000001fff0d7819 */ /* 0x000fc4000001140d */
[----:B------:R-:W-:-:S04]  /*1800*/  SHF.R.S32.HI R6, RZ, 0x1f, R6 ;  /* 0x0000001fff067819 */ /* 0x000fc80000011406 */
[----:B------:R-:W-:Y:S01]  /*1810*/  IADD3.X R13, R14, R6, R13, P0, P2 ;  /* 0x000000060e0d7210 */ /* 0x000fe200007e440d */
[----:B------:R-:W-:-:S04]  /*1820*/  IMAD R6, R8, UR7, RZ ;  /* 0x0000000708067c24 */ /* 0x000fc8000f8e02ff */
[----:B------:R-:W-:Y:S02]  /*1830*/  IMAD R9, R9, UR6, R6 ;  /* 0x0000000609097c24 */ /* 0x000fe4000f8e0206 */
[----:B------:R-:W-:-:S05]  /*1840*/  IMAD.WIDE.U32 R12, R8, UR6, R12 ;  /* 0x00000006080c7c25 */ /* 0x000fca000f8e000c */
[----:B------:R-:W-:Y:S01]  /*1850*/  IADD3 R11, R13, R9, RZ ;  /* 0x000000090d0b7210 */ /* 0x000fe20007ffe0ff */
[----:B------:R-:W-:Y:S06]  /*1860*/  @P1 BRA `(.L_x_84) ;  /* 0x0000000000581947 */ /* 0x000fec0003800000 */
[----:B------:R-:W0:Y:S01]  /*1870*/  LDC.64 R8, c[0x0][0x2a8] ;  /* 0x0000aa00ff087b82 */ /* 0x000e220000000a00 */
[----:B------:R-:W-:Y:S01]  /*1880*/  SHF.R.S32.HI R6, RZ, 0x1f, R5 ;  /* 0x0000001fff067819 */ /* 0x000fe20000011405 */
[----:B------:R-:W-:Y:S01]  /*1890*/  ULDC.64 UR8, c[0x0][0x2b0] ;  /* 0x0000ac0000087ab9 */ /* 0x000fe20000000a00 */
[--C-:B------:R-:W-:Y:S02]  /*18a0*/  IADD3 R4, P0, P1, R10, R5, R3.reuse ;  /* 0x000000050a047210 */ /* 0x100fe4000791e003 */
        /* <DEDUP_REMOVED lines=18> */
.L_x_84:
[----:B------:R-:W-:Y:S05]  /*19d0*/  BSYNC B0 ;  /* 0x0000000000007941 */ /* 0x000fea0003800000 */
.L_x_83:
[----:B------:R-:W-:Y:S01]  /*19e0*/  ULDC.64 UR10, c[0x0][0x2e8] ;  /* 0x0000ba00000a7ab9 */ /* 0x000fe20000000a00 */
[----:B------:R-:W-:Y:S01]  /*19f0*/  ULDC.64 UR8, c[0x0][0x2d8] ;  /* 0x0000b60000087ab9 */ /* 0x000fe20000000a00 */
[----:B------:R-:W-:Y:S01]  /*1a00*/  MOV R10, R12 ;  /* 0x0000000c000a7202 */ /* 0x000fe20000000f00 */
[----:B------:R-:W-:Y:S01]  /*1a10*/  IMAD R6, R41, UR8, RZ ;  /* 0x0000000829067c24 */ /* 0x000fe2000f8e02ff */
[----:B------:R-:W-:-:S03]  /*1a20*/  ISETP.NE.U32.AND P0, PT, RZ, UR10, PT ;  /* 0x0000000aff007c0c */ /* 0x000fc6000bf05070 */
[----:B0-----:R-:W-:Y:S01]  /*1a30*/  IMAD.WIDE.U32 R4, R7, UR8, R10 ;  /* 0x0000000807047c25 */ /* 0x001fe2000f8e000a */
[----:B------:R-:W-:-:S03]  /*1a40*/  ISETP.NE.AND.EX P0, PT, RZ, UR11, PT, P0 ;  /* 0x0000000bff007c0c */ /* 0x000fc6000bf05300 */
[----:B------:R-:W-:Y:S01]  /*1a50*/  IMAD R7, R7, UR9, R6 ;  /* 0x0000000907077c24 */ /* 0x000fe2000f8e0206 */
[----:B------:R-:W-:Y:S01]  /*1a60*/  ISETP.NE.OR P0, PT, R3, RZ, !P0 ;  /* 0x000000ff0300720c */ /* 0x000fe20004705670 */
[----:B------:R-:W-:Y:S02]  /*1a70*/  ULDC.64 UR8, c[0x0][0x2b8] ;  /* 0x0000ae0000087ab9 */ /* 0x000fe40000000a00 */
[----:B------:R-:W-:Y:S02]  /*1a80*/  LEA R6, P1, R4, UR8, 0x2 ;  /* 0x0000000804067c11 */ /* 0x000fe4000f8210ff */
[----:B------:R-:W-:-:S04]  /*1a90*/  IADD3 R5, R5, R7, RZ ;  /* 0x0000000705057210 */ /* 0x000fc80007ffe0ff */
[----:B------:R-:W-:-:S05]  /*1aa0*/  LEA.HI.X R7, R4, UR9, R5, 0x2, P1 ;  /* 0x0000000904077c11 */ /* 0x000fca00088f1405 */
        /* <DEDUP_REMOVED lines=9> */
[----:B------:R-:W1:Y:S08]  /*1b40*/  LDC R3, c[0x0][0x2e0] ;  /* 0x0000b800ff037b82 */ /* 0x000e700000000800 */
[----:B0-----:R-:W0:Y:S08]  /*1b50*/  LDC R7, c[0x0][0x220] ;  /* 0x00008800ff077b82 */ /* 0x001e300000000800 */
[----:B------:R-:W2:Y:S01]  /*1b60*/  LDC.64 R4, c[0x0][0x2e8] ;  /* 0x0000ba00ff047b82 */ /* 0x000ea20000000a00 */
[----:B-1----:R-:W-:-:S04]  /*1b70*/  IMAD R0, R2, R3, R0 ;  /* 0x0000000302007224 */ /* 0x002fc800078e0200 */
[----:B0-----:R-:W-:-:S04]  /*1b80*/  IMAD R3, R0, R7, UR6 ;  /* 0x0000000600037e24 */ /* 0x001fc8000f8e0207 */
[----:B--2---:R-:W-:-:S05]  /*1b90*/  IMAD.WIDE R2, R3, 0x4, R4 ;  /* 0x0000000403027825 */ /* 0x004fca00078e0204 */
[----:B------:R-:W-:Y:S01]  /*1ba0*/  STG.E desc[UR4][R2.64], RZ ;  /* 0x000000ff02007986 */ /* 0x000fe2000c101904 */
[----:B------:R-:W-:Y:S05]  /*1bb0*/  EXIT ;  /* 0x000000000000794d */ /* 0x000fea0003800000 */
.L_x_85:
        /* <DEDUP_REMOVED lines=12> */
.L_x_139:


//--------------------- .nv.shared._ZN7cutlass13device_kernelIN5flash19enable_sm80_to_sm89INS1_16FlashAttnBwdSm80INS1_25CollectiveMainloopBwdSm80ILi2ELi2EN4cute5tupleIJNS5_1CILi64EEENS7_ILi128EEES8_EEENS_6half_tEfNS_4arch4Sm80ELb0ELb0ELb1ELb0ELb0ELb0ELb0ELb0ELi2ELi2ELi4ELi2ELb1EEENS1_21CollectiveEpilogueBwdISA_SB_SD_Li256ELb0ELb0ELi2EEENS1_19SingleTileSchedulerILb0ELb0ELb0ELi128EEEEEEEEEvNT_6ParamsE --------------------------
	.section	.nv.shared._ZN7cutlass13device_kernelIN5flash19enable_sm80_to_sm89INS1_16FlashAttnBwdSm80INS1_25CollectiveMainloopBwdSm80ILi2ELi2EN4cute5tupleIJNS5_1CILi64EEENS7_ILi128EEES8_EEENS_6half_tEfNS_4arch4Sm80ELb0ELb0ELb1ELb0ELb0ELb0ELb0ELb0ELi2ELi2ELi4ELi2ELb1EEENS1_21CollectiveEpilogueBwdISA_SB_SD_Li256ELb0ELb0ELi2EEENS1_19SingleTileSchedulerILb0ELb0ELb0ELi128EEEEEEEEEvNT_6ParamsE,"aw",@nobits
	.sectionflags	@""
	.align	16
	.zero		1024


//--------------------- .nv.shared.reserved.0     --------------------------
	.section	.nv.shared.reserved.0,"aw",@nobits
	.weak		__nv_reservedSMEM_offset_0_alias
	.size		__nv_reservedSMEM_offset_0_alias, 0, 0
	.other		__nv_reservedSMEM_offset_0_alias,@"STO_CUDA_RESERVED_SHARED STV_DEFAULT"
__nv_reservedSMEM_offset_0_alias:
	.zero		0


//--------------------- .nv.global                --------------------------
	.section	.nv.global,"aw",@nobits
.nv.global:
	.type		_ZN73_INTERNAL_e48e4f46_37_flash_bwd_hdim64_fp16_softcap_sm80_cu_744032ad_38904cute1_E,@object
	.size		_ZN73_INTERNAL_e48e4f46_37_flash_bwd_hdim64_fp16_softcap_sm80_cu_744032ad_38904cute1_E,(_ZN73_INTERNAL_e48e4f46_37_flash_bwd_hdim64_fp16_softcap_sm80_cu_744032ad_38904cuda3std3__45__cpo6cbeginE - _ZN73_INTERNAL_e48e4f46_37_flash_bwd_hdim64_fp16_softcap_sm80_cu_744032ad_38904cute1_E)
_ZN73_INTERNAL_e48e4f46_37_flash_bwd_hdim64_fp16_softcap_sm80_cu_744032ad_38904cute1_E:
	.zero		1
	.type		_ZN73_INTERNAL_e48e4f46_37_flash_bwd_hdim64_fp16_softcap_sm80_cu_744032ad_38904cuda3std3__45__cpo6cbeginE,@object
	.size		_ZN73_INTERNAL_e48e4f46_37_flash_bwd_hdim64_fp16_softcap_sm80_cu_744032ad_38904cuda3std3__45__cpo6cbeginE,(_ZN73_INTERNAL_e48e4f46_37_flash_bwd_hdim64_fp16_softcap_sm80_cu_744032ad_38904cuda3std3__48in_placeE - _ZN73_INTERNAL_e48e4f46_37_flash_bwd_hdim64_fp16_softcap_sm80_cu_744032ad_38904cuda3std3__45__cpo6cbeginE)
_ZN73_INTERNAL_e48e4f46_37_flash_bwd_hdim64_fp16_softcap_sm80_cu_744032ad_38904cuda3std3__45__cpo6cbeginE:
	.zero		1
	.type		_ZN73_INTERNAL_e48e4f46_37_flash_bwd_hdim64_fp16_softcap_sm80_cu_744032ad_38904cuda3std3__48in_placeE,@object
	.size		_ZN73_INTERNAL_e48e4f46_37_flash_bwd_hdim64_fp16_softcap_sm80_cu_744032ad_38904cuda3std3__48in_placeE,(_ZN73_INTERNAL_e48e4f46_37_flash_bwd_hdim64_fp16_softcap_sm80_cu_744032ad_38904cuda3std6ranges3__45__cpo9iter_moveE - _ZN73_INTERNAL_e48e4f46_37_flash_bwd_hdim64_fp16_softcap_sm80_cu_744032ad_38904cuda3std3__48in_placeE)
_ZN73_INTERNAL_e48e4f46_37_flash_bwd_hdim64_fp16_softcap_sm80_cu_744032ad_38904cuda3std3__48in_placeE:
	.zero		1
	.type		_ZN73_INTERNAL_e48e4f46_37_flash_bwd_hdim64_fp16_softcap_sm80_cu_744032ad_38904cuda3std6ranges3__45__cpo9iter_moveE,@object
	.size		_ZN73_INTERNAL_e48e4f46_37_flash_bwd_hdim64_fp16_softcap_sm80_cu_744032ad_38904cuda3std6ranges3__45__cpo9iter_moveE,(_ZN73_INTERNAL_e48e4f46_37_flash_bwd_hdim64_fp16_softcap_sm80_cu_744032ad_38904cuda3std3__45__cpo5beginE - _ZN73_INTERNAL_e48e4f46_37_flash_bwd_hdim64_fp16_softcap_sm80_cu_744032ad_38904cuda3std6ranges3__45__cpo9iter_moveE)
_ZN73_INTERNAL_e48e4f46_37_flash_bwd_hdim64_fp16_softcap_sm80_cu_744032ad_38904cuda3std6ranges3__45__cpo9iter_moveE:
	.zero		1
	.type		_ZN73_INTERNAL_e48e4f46_37_flash_bwd_hdim64_fp16_softcap_sm80_cu_744032ad_38904cuda3std3__45__cpo5beginE,@object
	.size		_ZN73_INTERNAL_e48e4f46_37_flash_bwd_hdim64_fp16_softcap_sm80_cu_744032ad_38904cuda3std3__45__cpo5beginE,(_ZN73_INTERNAL_e48e4f46_37_flash_bwd_hdim64_fp16_softcap_sm80_cu_744032ad_38904cuda3std3__475_GLOBAL__N__e48e4f46_37_flash_bwd_hdim64_fp16_softcap_sm80_cu_744032ad_38906ignoreE - _ZN73_INTERNAL_e48e4f46_37_flash_bwd_hdim64_fp16_softcap_sm80_cu_744032ad_38904cuda3std3__45__cpo5beginE)
_ZN73_INTERNAL_e48e4f46_37_flash_bwd_hdim64_fp16_softcap_sm80_cu_744032ad_38904cuda3std3__45__cpo5beginE:
	.zero		1
	.type		_ZN73_INTERNAL_e48e4f46_37_flash_bwd_hdim64_fp16_softcap_sm80_cu_744032ad_38904cuda3std3__475_GLOBAL__N__e48e4f46_37_flash_bwd_hdim64_fp16_softcap_sm80_cu_744032ad_38906ignoreE,@object
	.size		_ZN73_INTERNAL_e48e4f46_37_flash_bwd_hdim64_fp16_softcap_sm80_cu_744032ad_38904cuda3std3__475_GLOBAL__N__e48e4f46_37_flash_bwd_hdim64_fp16_softcap_sm80_cu_744032ad_38906ignoreE,(_ZN73_INTERNAL_e48e4f46_37_flash_bwd_hdim64_fp16_softcap_sm80_cu_744032ad_38904cute7productE - _ZN73_INTERNAL_e48e4f46_37_flash_bwd_hdim64_fp16_softcap_sm80_cu_744032ad_38904cuda3std3__475_GLOBAL__N__e48e4f46_37_flash_bwd_hdim64_fp16_softcap_sm80_cu_744032ad_38906ignoreE)
_ZN73_INTERNAL_e48e4f46_37_flash_bwd_hdim64_fp16_softcap_sm80_cu_744032ad_38904cuda3std3__475_GLOBAL__N__e48e4f46_37_flash_bwd_hdim64_fp16_softcap_sm80_cu_744032ad_38906ignoreE:
	.zero		1
	.type		_ZN73_INTERNAL_e48e4f46_37_flash_bwd_hdim64_fp16_softcap_sm80_cu_744032ad_38904cute7productE,@object
	.size		_ZN73_INTERNAL_e48e4f46_37_flash_bwd_hdim64_fp16_softcap_sm80_cu_744032ad_38904cute7productE,(_ZN73_INTERNAL_e48e4f46_37_flash_bwd_hdim64_fp16_softcap_sm80_cu_744032ad_38904cuda3std3__45__cpo3endE - _ZN73_INTERNAL_e48e4f46_37_flash_bwd_hdim64_fp16_softcap_sm80_cu_744032ad_38904cute7productE)
_ZN73_INTERNAL_e48e4f46_37_flash_bwd_hdim64_fp16_softcap_sm80_cu_744032ad_38904cute7productE:
	.zero		1
	.type		_ZN73_INTERNAL_e48e4f46_37_flash_bwd_hdim64_fp16_softcap_sm80_cu_744032ad_38904cuda3std3__45__cpo3endE,@object
	.size		_ZN73_INTERNAL_e48e4f46_37_flash_bwd_hdim64_fp16_softcap_sm80_cu_744032ad_38904cuda3std3__45__cpo3endE,(_ZN73_INTERNAL_e48e4f46_37_flash_bwd_hdim64_fp16_softcap_sm80_cu_744032ad_38904cuda3std3__419piecewise_constructE - _ZN73_INTERNAL_e48e4f46_37_flash_bwd_hdim64_fp16_softcap_sm80_cu_744032ad_38904cuda3std3__45__cpo3endE)
_ZN73_INTERNAL_e48e4f46_37_flash_bwd_hdim64_fp16_softcap_sm80_cu_744032ad_38904cuda3std3__45__cpo3endE:
	.zero		1
	.type		_ZN73_INTERNAL_e48e4f46_37_flash_bwd_hdim64_fp16_softcap_sm80_cu_744032ad_38904cuda3std3__419piecewise_constructE,@object
	.size		_ZN73_INTERNAL_e48e4f46_37_flash_bwd_hdim64_fp16_softcap_sm80_cu_744032ad_38904cuda3std3__419piecewise_constructE,(_ZN73_INTERNAL_e48e4f46_37_flash_bwd_hdim64_fp16_softcap_sm80_cu_744032ad_38904cuda3std3__45__cpo4cendE - _ZN73_INTERNAL_e48e4f46_37_flash_bwd_hdim64_fp16_softcap_sm80_cu_744032ad_38904cuda3std3__419piecewise_constructE)
_ZN73_INTERNAL_e48e4f46_37_flash_bwd_hdim64_fp16_softcap_sm80_cu_744032ad_38904cuda3std3__419piecewise_constructE:
	.zero		1
	.type		_ZN73_INTERNAL_e48e4f46_37_flash_bwd_hdim64_fp16_softcap_sm80_cu_744032ad_38904cuda3std3__45__cpo4cendE,@object
	.size		_ZN73_INTERNAL_e48e4f46_37_flash_bwd_hdim64_fp16_softcap_sm80_cu_744032ad_38904cuda3std3__45__cpo4cendE,(_ZN73_INTERNAL_e48e4f46_37_flash_bwd_hdim64_fp16_softcap_sm80_cu_744032ad_38904cuda3std6ranges3__45__cpo4swapE - _ZN73_INTERNAL_e48e4f46_37_flash_bwd_hdim64_fp16_softcap_sm80_cu_744032ad_38904cuda3std3__45__cpo4cendE)
_ZN73_INTERNAL_e48e4f46_37_flash_bwd_hdim64_fp16_softcap_sm80_cu_744032ad_38904cuda3std3__45__cpo4cendE:
	.zero		1
	.type		_ZN73_INTERNAL_e48e4f46_37_flash_bwd_hdim64_fp16_softcap_sm80_cu_744032ad_38904cuda3std6ranges3__45__cpo4swapE,@object
	.size		_ZN73_INTERNAL_e48e4f46_37_flash_bwd_hdim64_fp16_softcap_sm80_cu_744032ad_38904cuda3std6ranges3__45__cpo4swapE,(.L_7 - _ZN73_INTERNAL_e48e4f46_37_flash_bwd_hdim64_fp16_softcap_sm80_cu_744032ad_38904cuda3std6ranges3__45__cpo4swapE)
_ZN73_INTERNAL_e48e4f46_37_flash_bwd_hdim64_fp16_softcap_sm80_cu_744032ad_38904cuda3std6ranges3__45__cpo4swapE:
	.zero		1
.L_7:


//--------------------- .nv.shared._ZN7cutlass13device_kernelIN5flash19enable_sm80_to_sm89INS1_16FlashAttnBwdSm80INS1_25CollectiveMainloopBwdSm80ILi2ELi2EN4cute5tupleIJNS5_1CILi64EEENS7_ILi128EEES8_EEENS_6half_tEfNS_4arch4Sm80ELb0ELb0ELb1ELb0ELb1ELb0ELb0ELb0ELi2ELi2ELi4ELi2ELb1EEENS1_21CollectiveEpilogueBwdISA_SB_SD_Li256ELb0ELb0ELi2EEENS1_19SingleTileSchedulerILb0ELb0ELb0ELi128EEEEEEEEEvNT_6ParamsE --------------------------
	.section	.nv.shared._ZN7cutlass13device_kernelIN5flash19enable_sm80_to_sm89INS1_16FlashAttnBwdSm80INS1_25CollectiveMainloopBwdSm80ILi2ELi2EN4cute5tupleIJNS5_1CILi64EEENS7_ILi128EEES8_EEENS_6half_tEfNS_4arch4Sm80ELb0ELb0ELb1ELb0ELb1ELb0ELb0ELb0ELi2ELi2ELi4ELi2ELb1EEENS1_21CollectiveEpilogueBwdISA_SB_SD_Li256ELb0ELb0ELi2EEENS1_19SingleTileSchedulerILb0ELb0ELb0ELi128EEEEEEEEEvNT_6ParamsE,"aw",@nobits
	.sectionflags	@""
	.align	16
	.zero		1024


//--------------------- .nv.shared._ZN7cutlass13device_kernelIN5flash19enable_sm80_to_sm89INS1_16FlashAttnBwdSm80INS1_25CollectiveMainloopBwdSm80ILi2ELi2EN4cute5tupleIJNS5_1CILi64EEENS7_ILi128EEES8_EEENS_6half_tEfNS_4arch4Sm80ELb0ELb0ELb1ELb0ELb0ELb0ELb0ELb0ELi2ELi2ELi4ELi2ELb1EEENS1_24CollectiveEpilogueBwdGQAISA_fSD_Li256ELb0ELb0EEENS1_19SingleTileSchedulerILb0ELb0ELb0ELi128EEEEEEEEEvNT_6ParamsE --------------------------
	.section	.nv.shared._ZN7cutlass13device_kernelIN5flash19enable_sm80_to_sm89INS1_16FlashAttnBwdSm80INS1_25CollectiveMainloopBwdSm80ILi2ELi2EN4cute5tupleIJNS5_1CILi64EEENS7_ILi128EEES8_EEENS_6half_tEfNS_4arch4Sm80ELb0ELb0ELb1ELb0ELb0ELb0ELb0ELb0ELi2ELi2ELi4ELi2ELb1EEENS1_24CollectiveEpilogueBwdGQAISA_fSD_Li256ELb0ELb0EEENS1_19SingleTileSchedulerILb0ELb0ELb0ELi128EEEEEEEEEvNT_6ParamsE,"aw",@nobits
	.sectionflags	@""
	.align	16
	.zero		1024


//--------------------- .nv.shared._ZN7cutlass13device_kernelIN5flash19enable_sm80_to_sm89INS1_16FlashAttnBwdSm80INS1_25CollectiveMainloopBwdSm80ILi2ELi2EN4cute5tupleIJNS5_1CILi64EEENS7_ILi128EEES8_EEENS_6half_tEfNS_4arch4Sm80ELb0ELb0ELb1ELb0ELb1ELb0ELb0ELb0ELi2ELi2ELi4ELi2ELb1EEENS1_24CollectiveEpilogueBwdGQAISA_fSD_Li256ELb0ELb1EEENS1_19SingleTileSchedulerILb0ELb0ELb0ELi128EEEEEEEEEvNT_6ParamsE --------------------------
	.section	.nv.shared._ZN7cutlass13device_kernelIN5flash19enable_sm80_to_sm89INS1_16FlashAttnBwdSm80INS1_25CollectiveMainloopBwdSm80ILi2ELi2EN4cute5tupleIJNS5_1CILi64EEENS7_ILi128EEES8_EEENS_6half_tEfNS_4arch4Sm80ELb0ELb0ELb1ELb0ELb1ELb0ELb0ELb0ELi2ELi2ELi4ELi2ELb1EEENS1_24CollectiveEpilogueBwdGQAISA_fSD_Li256ELb0ELb1EEENS1_19SingleTileSchedulerILb0ELb0ELb0ELi128EEEEEEEEEvNT_6ParamsE,"aw",@nobits
	.sectionflags	@""
	.align	16
	.zero		1024


//--------------------- .nv.shared._ZN7cutlass13device_kernelIN5flash19enable_sm80_to_sm89INS1_16FlashAttnBwdSm80INS1_25CollectiveMainloopBwdSm80ILi2ELi2EN4cute5tupleIJNS5_1CILi64EEENS7_ILi128EEES8_EEENS_6half_tEfNS_4arch4Sm80ELb0ELb0ELb1ELb1ELb0ELb0ELb0ELb0ELi2ELi2ELi4ELi2ELb1EEENS1_21CollectiveEpilogueBwdISA_SB_SD_Li256ELb1ELb0ELi2EEENS1_19SingleTileSchedulerILb1ELb0ELb0ELi128EEEEEEEEEvNT_6ParamsE --------------------------
	.section	.nv.shared._ZN7cutlass13device_kernelIN5flash19enable_sm80_to_sm89INS1_16FlashAttnBwdSm80INS1_25CollectiveMainloopBwdSm80ILi2ELi2EN4cute5tupleIJNS5_1CILi64EEENS7_ILi128EEES8_EEENS_6half_tEfNS_4arch4Sm80ELb0ELb0ELb1ELb1ELb0ELb0ELb0ELb0ELi2ELi2ELi4ELi2ELb1EEENS1_21CollectiveEpilogueBwdISA_SB_SD_Li256ELb1ELb0ELi2EEENS1_19SingleTileSchedulerILb1ELb0ELb0ELi128EEEEEEEEEvNT_6ParamsE,"aw",@nobits
	.sectionflags	@""
	.align	16
	.zero		1024


//--------------------- .nv.shared._ZN7cutlass13device_kernelIN5flash19enable_sm80_to_sm89INS1_16FlashAttnBwdSm80INS1_25CollectiveMainloopBwdSm80ILi2ELi2EN4cute5tupleIJNS5_1CILi64EEENS7_ILi128EEES8_EEENS_6half_tEfNS_4arch4Sm80ELb0ELb0ELb1ELb1ELb1ELb0ELb0ELb0ELi2ELi2ELi4ELi2ELb1EEENS1_21CollectiveEpilogueBwdISA_SB_SD_Li256ELb1ELb0ELi2EEENS1_19SingleTileSchedulerILb1ELb0ELb0ELi128EEEEEEEEEvNT_6ParamsE --------------------------
	.section	.nv.shared._ZN7cutlass13device_kernelIN5flash19enable_sm80_to_sm89INS1_16FlashAttnBwdSm80INS1_25CollectiveMainloopBwdSm80ILi2ELi2EN4cute5tupleIJNS5_1CILi64EEENS7_ILi128EEES8_EEENS_6half_tEfNS_4arch4Sm80ELb0ELb0ELb1ELb1ELb1ELb0ELb0ELb0ELi2ELi2ELi4ELi2ELb1EEENS1_21CollectiveEpilogueBwdISA_SB_SD_Li256ELb1ELb0ELi2EEENS1_19SingleTileSchedulerILb1ELb0ELb0ELi128EEEEEEEEEvNT_6ParamsE,"aw",@nobits
	.sectionflags	@""
	.align	16
	.zero		1024


//--------------------- .nv.shared._ZN7cutlass13device_kernelIN5flash19enable_sm80_to_sm89INS1_16FlashAttnBwdSm80INS1_25CollectiveMainloopBwdSm80ILi2ELi2EN4cute5tupleIJNS5_1CILi64EEENS7_ILi128EEES8_EEENS_6half_tEfNS_4arch4Sm80ELb0ELb0ELb1ELb1ELb0ELb0ELb0ELb0ELi2ELi2ELi4ELi2ELb1EEENS1_24CollectiveEpilogueBwdGQAISA_fSD_Li256ELb1ELb0EEENS1_19SingleTileSchedulerILb1ELb0ELb0ELi128EEEEEEEEEvNT_6ParamsE --------------------------
	.section	.nv.shared._ZN7cutlass13device_kernelIN5flash19enable_sm80_to_sm89INS1_16FlashAttnBwdSm80INS1_25CollectiveMainloopBwdSm80ILi2ELi2EN4cute5tupleIJNS5_1CILi64EEENS7_ILi128EEES8_EEENS_6half_tEfNS_4arch4Sm80ELb0ELb0ELb1ELb1ELb0ELb0ELb0ELb0ELi2ELi2ELi4ELi2ELb1EEENS1_24CollectiveEpilogueBwdGQAISA_fSD_Li256ELb1ELb0EEENS1_19SingleTileSchedulerILb1ELb0ELb0ELi128EEEEEEEEEvNT_6ParamsE,"aw",@nobits
	.sectionflags	@""
	.align	16
	.zero		1024


//--------------------- .nv.shared._ZN7cutlass13device_kernelIN5flash19enable_sm80_to_sm89INS1_16FlashAttnBwdSm80INS1_25CollectiveMainloopBwdSm80ILi2ELi2EN4cute5tupleIJNS5_1CILi64EEENS7_ILi128EEES8_EEENS_6half_tEfNS_4arch4Sm80ELb0ELb0ELb1ELb1ELb1ELb0ELb0ELb0ELi2ELi2ELi4ELi2ELb1EEENS1_24CollectiveEpilogueBwdGQAISA_fSD_Li256ELb1ELb1EEENS1_19SingleTileSchedulerILb1ELb0ELb0ELi128EEEEEEEEEvNT_6ParamsE --------------------------
	.section	.nv.shared._ZN7cutlass13device_kernelIN5flash19enable_sm80_to_sm89INS1_16FlashAttnBwdSm80INS1_25CollectiveMainloopBwdSm80ILi2ELi2EN4cute5tupleIJNS5_1CILi64EEENS7_ILi128EEES8_EEENS_6half_tEfNS_4arch4Sm80ELb0ELb0ELb1ELb1ELb1ELb0ELb0ELb0ELi2ELi2ELi4ELi2ELb1EEENS1_24CollectiveEpilogueBwdGQAISA_fSD_Li256ELb1ELb1EEENS1_19SingleTileSchedulerILb1ELb0ELb0ELi128EEEEEEEEEvNT_6ParamsE,"aw",@nobits
	.sectionflags	@""
	.align	16
	.zero		1024


//--------------------- .nv.shared._ZN7cutlass13device_kernelIN5flash19enable_sm80_to_sm89INS1_16FlashAttnBwdSm80INS1_25CollectiveMainloopBwdSm80ILi2ELi2EN4cute5tupleIJNS5_1CILi64EEENS7_ILi128EEES8_EEENS_6half_tEfNS_4arch4Sm80ELb0ELb1ELb1ELb0ELb0ELb0ELb0ELb0ELi2ELi2ELi4ELi2ELb1EEENS1_21CollectiveEpilogueBwdISA_SB_SD_Li256ELb0ELb0ELi2EEENS1_19SingleTileSchedulerILb0ELb0ELb0ELi128EEEEEEEEEvNT_6ParamsE --------------------------
	.section	.nv.shared._ZN7cutlass13device_kernelIN5flash19enable_sm80_to_sm89INS1_16FlashAttnBwdSm80INS1_25CollectiveMainloopBwdSm80ILi2ELi2EN4cute5tupleIJNS5_1CILi64EEENS7_ILi128EEES8_EEENS_6half_tEfNS_4arch4Sm80ELb0ELb1ELb1ELb0ELb0ELb0ELb0ELb0ELi2ELi2ELi4ELi2ELb1EEENS1_21CollectiveEpilogueBwdISA_SB_SD_Li256ELb0ELb0ELi2EEENS1_19SingleTileSchedulerILb0ELb0ELb0ELi128EEEEEEEEEvNT_6ParamsE,"aw",@nobits
	.sectionflags	@""
	.align	16
	.zero		1024


//--------------------- .nv.shared._ZN7cutlass13device_kernelIN5flash19enable_sm80_to_sm89INS1_16FlashAttnBwdSm80INS1_25CollectiveMainloopBwdSm80ILi2ELi2EN4cute5tupleIJNS5_1CILi64EEENS7_ILi128EEES8_EEENS_6half_tEfNS_4arch4Sm80ELb0ELb1ELb1ELb0ELb1ELb0ELb0ELb0ELi2ELi2ELi4ELi2ELb1EEENS1_21CollectiveEpilogueBwdISA_SB_SD_Li256ELb0ELb0ELi2EEENS1_19SingleTileSchedulerILb0ELb0ELb0ELi128EEEEEEEEEvNT_6ParamsE --------------------------
	.section	.nv.shared._ZN7cutlass13device_kernelIN5flash19enable_sm80_to_sm89INS1_16FlashAttnBwdSm80INS1_25CollectiveMainloopBwdSm80ILi2ELi2EN4cute5tupleIJNS5_1CILi64EEENS7_ILi128EEES8_EEENS_6half_tEfNS_4arch4Sm80ELb0ELb1ELb1ELb0ELb1ELb0ELb0ELb0ELi2ELi2ELi4ELi2ELb1EEENS1_21CollectiveEpilogueBwdISA_SB_SD_Li256ELb0ELb0ELi2EEENS1_19SingleTileSchedulerILb0ELb0ELb0ELi128EEEEEEEEEvNT_6ParamsE,"aw",@nobits
	.sectionflags	@""
	.align	16
	.zero		1024


//--------------------- .nv.shared._ZN7cutlass13device_kernelIN5flash19enable_sm80_to_sm89INS1_16FlashAttnBwdSm80INS1_25CollectiveMainloopBwdSm80ILi2ELi2EN4cute5tupleIJNS5_1CILi64EEENS7_ILi128EEES8_EEENS_6half_tEfNS_4arch4Sm80ELb0ELb1ELb1ELb0ELb0ELb0ELb0ELb0ELi2ELi2ELi4ELi2ELb1EEENS1_24CollectiveEpilogueBwdGQAISA_fSD_Li256ELb0ELb0EEENS1_19SingleTileSchedulerILb0ELb0ELb0ELi128EEEEEEEEEvNT_6ParamsE --------------------------
	.section	.nv.shared._ZN7cutlass13device_kernelIN5flash19enable_sm80_to_sm89INS1_16FlashAttnBwdSm80INS1_25CollectiveMainloopBwdSm80ILi2ELi2EN4cute5tupleIJNS5_1CILi64EEENS7_ILi128EEES8_EEENS_6half_tEfNS_4arch4Sm80ELb0ELb1ELb1ELb0ELb0ELb0ELb0ELb0ELi2ELi2ELi4ELi2ELb1EEENS1_24CollectiveEpilogueBwdGQAISA_fSD_Li256ELb0ELb0EEENS1_19SingleTileSchedulerILb0ELb0ELb0ELi128EEEEEEEEEvNT_6ParamsE,"aw",@nobits
	.sectionflags	@""
	.align	16
	.zero		1024


//--------------------- .nv.shared._ZN7cutlass13device_kernelIN5flash19enable_sm80_to_sm89INS1_16FlashAttnBwdSm80INS1_25CollectiveMainloopBwdSm80ILi2ELi2EN4cute5tupleIJNS5_1CILi64EEENS7_ILi128EEES8_EEENS_6half_tEfNS_4arch4Sm80ELb0ELb1ELb1ELb0ELb1ELb0ELb0ELb0ELi2ELi2ELi4ELi2ELb1EEENS1_24CollectiveEpilogueBwdGQAISA_fSD_Li256ELb0ELb1EEENS1_19SingleTileSchedulerILb0ELb0ELb0ELi128EEEEEEEEEvNT_6ParamsE --------------------------
	.section	.nv.shared._ZN7cutlass13device_kernelIN5flash19enable_sm80_to_sm89INS1_16FlashAttnBwdSm80INS1_25CollectiveMainloopBwdSm80ILi2ELi2EN4cute5tupleIJNS5_1CILi64EEENS7_ILi128EEES8_EEENS_6half_tEfNS_4arch4Sm80ELb0ELb1ELb1ELb0ELb1ELb0ELb0ELb0ELi2ELi2ELi4ELi2ELb1EEENS1_24CollectiveEpilogueBwdGQAISA_fSD_Li256ELb0ELb1EEENS1_19SingleTileSchedulerILb0ELb0ELb0ELi128EEEEEEEEEvNT_6ParamsE,"aw",@nobits
	.sectionflags	@""
	.align	16
	.zero		1024


//--------------------- .nv.shared._ZN7cutlass13device_kernelIN5flash19enable_sm80_to_sm89INS1_16FlashAttnBwdSm80INS1_25CollectiveMainloopBwdSm80ILi2ELi2EN4cute5tupleIJNS5_1CILi64EEENS7_ILi128EEES8_EEENS_6half_tEfNS_4arch4Sm80ELb0ELb1ELb1ELb1ELb0ELb0ELb0ELb0ELi2ELi2ELi4ELi2ELb1EEENS1_21CollectiveEpilogueBwdISA_SB_SD_Li256ELb1ELb0ELi2EEENS1_19SingleTileSchedulerILb1ELb0ELb0ELi128EEEEEEEEEvNT_6ParamsE --------------------------
	.section	.nv.shared._ZN7cutlass13device_kernelIN5flash19enable_sm80_to_sm89INS1_16FlashAttnBwdSm80INS1_25CollectiveMainloopBwdSm80ILi2ELi2EN4cute5tupleIJNS5_1CILi64EEENS7_ILi128EEES8_EEENS_6half_tEfNS_4arch4Sm80ELb0ELb1ELb1ELb1ELb0ELb0ELb0ELb0ELi2ELi2ELi4ELi2ELb1EEENS1_21CollectiveEpilogueBwdISA_SB_SD_Li256ELb1ELb0ELi2EEENS1_19SingleTileSchedulerILb1ELb0ELb0ELi128EEEEEEEEEvNT_6ParamsE,"aw",@nobits
	.sectionflags	@""
	.align	16
	.zero		1024


//--------------------- .nv.shared._ZN7cutlass13device_kernelIN5flash19enable_sm80_to_sm89INS1_16FlashAttnBwdSm80INS1_25CollectiveMainloopBwdSm80ILi2ELi2EN4cute5tupleIJNS5_1CILi64EEENS7_ILi128EEES8_EEENS_6half_tEfNS_4arch4Sm80ELb0ELb1ELb1ELb1ELb1ELb0ELb0ELb0ELi2ELi2ELi4ELi2ELb1EEENS1_21CollectiveEpilogueBwdISA_SB_SD_Li256ELb1ELb0ELi2EEENS1_19SingleTileSchedulerILb1ELb0ELb0ELi128EEEEEEEEEvNT_6ParamsE --------------------------
	.section	.nv.shared._ZN7cutlass13device_kernelIN5flash19enable_sm80_to_sm89INS1_16FlashAttnBwdSm80INS1_25CollectiveMainloopBwdSm80ILi2ELi2EN4cute5tupleIJNS5_1CILi64EEENS7_ILi128EEES8_EEENS_6half_tEfNS_4arch4Sm80ELb0ELb1ELb1ELb1ELb1ELb0ELb0ELb0ELi2ELi2ELi4ELi2ELb1EEENS1_21CollectiveEpilogueBwdISA_SB_SD_Li256ELb1ELb0ELi2EEENS1_19SingleTileSchedulerILb1ELb0ELb0ELi128EEEEEEEEEvNT_6ParamsE,"aw",@nobits
	.sectionflags	@""
	.align	16
	.zero		1024


//--------------------- .nv.shared._ZN7cutlass13device_kernelIN5flash19enable_sm80_to_sm89INS1_16FlashAttnBwdSm80INS1_25CollectiveMainloopBwdSm80ILi2ELi2EN4cute5tupleIJNS5_1CILi64EEENS7_ILi128EEES8_EEENS_6half_tEfNS_4arch4Sm80ELb0ELb1ELb1ELb1ELb0ELb0ELb0ELb0ELi2ELi2ELi4ELi2ELb1EEENS1_24CollectiveEpilogueBwdGQAISA_fSD_Li256ELb1ELb0EEENS1_19SingleTileSchedulerILb1ELb0ELb0ELi128EEEEEEEEEvNT_6ParamsE --------------------------
	.section	.nv.shared._ZN7cutlass13device_kernelIN5flash19enable_sm80_to_sm89INS1_16FlashAttnBwdSm80INS1_25CollectiveMainloopBwdSm80ILi2ELi2EN4cute5tupleIJNS5_1CILi64EEENS7_ILi128EEES8_EEENS_6half_tEfNS_4arch4Sm80ELb0ELb1ELb1ELb1ELb0ELb0ELb0ELb0ELi2ELi2ELi4ELi2ELb1EEENS1_24CollectiveEpilogueBwdGQAISA_fSD_Li256ELb1ELb0EEENS1_19SingleTileSchedulerILb1ELb0ELb0ELi128EEEEEEEEEvNT_6ParamsE,"aw",@nobits
	.sectionflags	@""
	.align	16
	.zero		1024


//--------------------- .nv.shared._ZN7cutlass13device_kernelIN5flash19enable_sm80_to_sm89INS1_16FlashAttnBwdSm80INS1_25CollectiveMainloopBwdSm80ILi2ELi2EN4cute5tupleIJNS5_1CILi64EEENS7_ILi128EEES8_EEENS_6half_tEfNS_4arch4Sm80ELb0ELb1ELb1ELb1ELb1ELb0ELb0ELb0ELi2ELi2ELi4ELi2ELb1EEENS1_24CollectiveEpilogueBwdGQAISA_fSD_Li256ELb1ELb1EEENS1_19SingleTileSchedulerILb1ELb0ELb0ELi128EEEEEEEEEvNT_6ParamsE --------------------------
	.section	.nv.shared._ZN7cutlass13device_kernelIN5flash19enable_sm80_to_sm89INS1_16FlashAttnBwdSm80INS1_25CollectiveMainloopBwdSm80ILi2ELi2EN4cute5tupleIJNS5_1CILi64EEENS7_ILi128EEES8_EEENS_6half_tEfNS_4arch4Sm80ELb0ELb1ELb1ELb1ELb1ELb0ELb0ELb0ELi2ELi2ELi4ELi2ELb1EEENS1_24CollectiveEpilogueBwdGQAISA_fSD_Li256ELb1ELb1EEENS1_19SingleTileSchedulerILb1ELb0ELb0ELi128EEEEEEEEEvNT_6ParamsE,"aw",@nobits
	.sectionflags	@""
	.align	16
	.zero		1024


//--------------------- .nv.shared._ZN7cutlass13device_kernelIN5flash19enable_sm80_to_sm89INS1_16FlashAttnBwdSm80INS1_25CollectiveMainloopBwdSm80ILi2ELi2EN4cute5tupleIJNS5_1CILi64EEENS7_ILi128EEES8_EEENS_6half_tEfNS_4arch4Sm80ELb1ELb0ELb1ELb0ELb0ELb0ELb0ELb0ELi2ELi2ELi4ELi2ELb1EEENS1_21CollectiveEpilogueBwdISA_SB_SD_Li256ELb0ELb0ELi2EEENS1_25SingleTileBwdLPTSchedulerILb0ELi128ELb0EEEEEEEEEvNT_6ParamsE --------------------------
	.section	.nv.shared._ZN7cutlass13device_kernelIN5flash19enable_sm80_to_sm89INS1_16FlashAttnBwdSm80INS1_25CollectiveMainloopBwdSm80ILi2ELi2EN4cute5tupleIJNS5_1CILi64EEENS7_ILi128EEES8_EEENS_6half_tEfNS_4arch4Sm80ELb1ELb0ELb1ELb0ELb0ELb0ELb0ELb0ELi2ELi2ELi4ELi2ELb1EEENS1_21CollectiveEpilogueBwdISA_SB_SD_Li256ELb0ELb0ELi2EEENS1_25SingleTileBwdLPTSchedulerILb0ELi128ELb0EEEEEEEEEvNT_6ParamsE,"aw",@nobits
	.sectionflags	@""
	.align	16
	.zero		1024


//--------------------- .nv.shared._ZN7cutlass13device_kernelIN5flash19enable_sm80_to_sm89INS1_16FlashAttnBwdSm80INS1_25CollectiveMainloopBwdSm80ILi2ELi2EN4cute5tupleIJNS5_1CILi64EEENS7_ILi128EEES8_EEENS_6half_tEfNS_4arch4Sm80ELb1ELb0ELb1ELb0ELb1ELb0ELb0ELb0ELi2ELi2ELi4ELi2ELb1EEENS1_21CollectiveEpilogueBwdISA_SB_SD_Li256ELb0ELb0ELi2EEENS1_25SingleTileBwdLPTSchedulerILb0ELi128ELb1EEEEEEEEEvNT_6ParamsE --------------------------
	.section	.nv.shared._ZN7cutlass13device_kernelIN5flash19enable_sm80_to_sm89INS1_16FlashAttnBwdSm80INS1_25CollectiveMainloopBwdSm80ILi2ELi2EN4cute5tupleIJNS5_1CILi64EEENS7_ILi128EEES8_EEENS_6half_tEfNS_4arch4Sm80ELb1ELb0ELb1ELb0ELb1ELb0ELb0ELb0ELi2ELi2ELi4ELi2ELb1EEENS1_21CollectiveEpilogueBwdISA_SB_SD_Li256ELb0ELb0ELi2EEENS1_25SingleTileBwdLPTSchedulerILb0ELi128ELb1EEEEEEEEEvNT_6ParamsE,"aw",@nobits
	.sectionflags	@""
	.align	16
	.zero		1024


//--------------------- .nv.shared._ZN7cutlass13device_kernelIN5flash19enable_sm80_to_sm89INS1_16FlashAttnBwdSm80INS1_25CollectiveMainloopBwdSm80ILi2ELi2EN4cute5tupleIJNS5_1CILi64EEENS7_ILi128EEES8_EEENS_6half_tEfNS_4arch4Sm80ELb1ELb0ELb1ELb0ELb0ELb0ELb0ELb0ELi2ELi2ELi4ELi2ELb1EEENS1_24CollectiveEpilogueBwdGQAISA_fSD_Li256ELb0ELb0EEENS1_25SingleTileBwdLPTSchedulerILb0ELi128ELb0EEEEEEEEEvNT_6ParamsE --------------------------
	.section	.nv.shared._ZN7cutlass13device_kernelIN5flash19enable_sm80_to_sm89INS1_16FlashAttnBwdSm80INS1_25CollectiveMainloopBwdSm80ILi2ELi2EN4cute5tupleIJNS5_1CILi64EEENS7_ILi128EEES8_EEENS_6half_tEfNS_4arch4Sm80ELb1ELb0ELb1ELb0ELb0ELb0ELb0ELb0ELi2ELi2ELi4ELi2ELb1EEENS1_24CollectiveEpilogueBwdGQAISA_fSD_Li256ELb0ELb0EEENS1_25SingleTileBwdLPTSchedulerILb0ELi128ELb0EEEEEEEEEvNT_6ParamsE,"aw",@nobits
	.sectionflags	@""
	.align	16
	.zero		1024


//--------------------- .nv.shared._ZN7cutlass13device_kernelIN5flash19enable_sm80_to_sm89INS1_16FlashAttnBwdSm80INS1_25CollectiveMainloopBwdSm80ILi2ELi2EN4cute5tupleIJNS5_1CILi64EEENS7_ILi128EEES8_EEENS_6half_tEfNS_4arch4Sm80ELb1ELb0ELb1ELb0ELb1ELb0ELb0ELb0ELi2ELi2ELi4ELi2ELb1EEENS1_24CollectiveEpilogueBwdGQAISA_fSD_Li256ELb0ELb1EEENS1_25SingleTileBwdLPTSchedulerILb0ELi128ELb1EEEEEEEEEvNT_6ParamsE --------------------------
	.section	.nv.shared._ZN7cutlass13device_kernelIN5flash19enable_sm80_to_sm89INS1_16FlashAttnBwdSm80INS1_25CollectiveMainloopBwdSm80ILi2ELi2EN4cute5tupleIJNS5_1CILi64EEENS7_ILi128EEES8_EEENS_6half_tEfNS_4arch4Sm80ELb1ELb0ELb1ELb0ELb1ELb0ELb0ELb0ELi2ELi2ELi4ELi2ELb1EEENS1_24CollectiveEpilogueBwdGQAISA_fSD_Li256ELb0ELb1EEENS1_25SingleTileBwdLPTSchedulerILb0ELi128ELb1EEEEEEEEEvNT_6ParamsE,"aw",@nobits
	.sectionflags	@""
	.align	16
	.zero		1024


//--------------------- .nv.shared._ZN7cutlass13device_kernelIN5flash22FlashAttnBwdPreprocessIN4cute5tupleIJNS3_1CILi64EEES6_EEENS_6half_tEfNS_4arch4Sm80ELb1ELb0EEEEEvNT_6ParamsE --------------------------
	.section	.nv.shared._ZN7cutlass13device_kernelIN5flash22FlashAttnBwdPreprocessIN4cute5tupleIJNS3_1CILi64EEES6_EEENS_6half_tEfNS_4arch4Sm80ELb1ELb0EEEEEvNT_6ParamsE,"aw",@nobits
	.sectionflags	@""
	.align	16
	.zero		1024


//--------------------- .nv.shared._ZN7cutlass13device_kernelIN5flash19enable_sm80_to_sm89INS1_16FlashAttnBwdSm80INS1_25CollectiveMainloopBwdSm80ILi2ELi2EN4cute5tupleIJNS5_1CILi64EEENS7_ILi128EEES8_EEENS_6half_tEfNS_4arch4Sm80ELb1ELb0ELb1ELb1ELb0ELb0ELb0ELb0ELi2ELi2ELi4ELi2ELb1EEENS1_21CollectiveEpilogueBwdISA_SB_SD_Li256ELb1ELb0ELi2EEENS1_25SingleTileBwdLPTSchedulerILb1ELi128ELb0EEEEEEEEEvNT_6ParamsE --------------------------
	.section	.nv.shared._ZN7cutlass13device_kernelIN5flash19enable_sm80_to_sm89INS1_16FlashAttnBwdSm80INS1_25CollectiveMainloopBwdSm80ILi2ELi2EN4cute5tupleIJNS5_1CILi64EEENS7_ILi128EEES8_EEENS_6half_tEfNS_4arch4Sm80ELb1ELb0ELb1ELb1ELb0ELb0ELb0ELb0ELi2ELi2ELi4ELi2ELb1EEENS1_21CollectiveEpilogueBwdISA_SB_SD_Li256ELb1ELb0ELi2EEENS1_25SingleTileBwdLPTSchedulerILb1ELi128ELb0EEEEEEEEEvNT_6ParamsE,"aw",@nobits
	.sectionflags	@""
	.align	16
	.zero		1024


//--------------------- .nv.shared._ZN7cutlass13device_kernelIN5flash19enable_sm80_to_sm89INS1_16FlashAttnBwdSm80INS1_25CollectiveMainloopBwdSm80ILi2ELi2EN4cute5tupleIJNS5_1CILi64EEENS7_ILi128EEES8_EEENS_6half_tEfNS_4arch4Sm80ELb1ELb0ELb1ELb1ELb1ELb0ELb0ELb0ELi2ELi2ELi4ELi2ELb1EEENS1_21CollectiveEpilogueBwdISA_SB_SD_Li256ELb1ELb0ELi2EEENS1_25SingleTileBwdLPTSchedulerILb1ELi128ELb1EEEEEEEEEvNT_6ParamsE --------------------------
	.section	.nv.shared._ZN7cutlass13device_kernelIN5flash19enable_sm80_to_sm89INS1_16FlashAttnBwdSm80INS1_25CollectiveMainloopBwdSm80ILi2ELi2EN4cute5tupleIJNS5_1CILi64EEENS7_ILi128EEES8_EEENS_6half_tEfNS_4arch4Sm80ELb1ELb0ELb1ELb1ELb1ELb0ELb0ELb0ELi2ELi2ELi4ELi2ELb1EEENS1_21CollectiveEpilogueBwdISA_SB_SD_Li256ELb1ELb0ELi2EEENS1_25SingleTileBwdLPTSchedulerILb1ELi128ELb1EEEEEEEEEvNT_6ParamsE,"aw",@nobits
	.sectionflags	@""
	.align	16
	.zero		1024


//--------------------- .nv.shared._ZN7cutlass13device_kernelIN5flash19enable_sm80_to_sm89INS1_16FlashAttnBwdSm80INS1_25CollectiveMainloopBwdSm80ILi2ELi2EN4cute5tupleIJNS5_1CILi64EEENS7_ILi128EEES8_EEENS_6half_tEfNS_4arch4Sm80ELb1ELb0ELb1ELb1ELb0ELb0ELb0ELb0ELi2ELi2ELi4ELi2ELb1EEENS1_24CollectiveEpilogueBwdGQAISA_fSD_Li256ELb1ELb0EEENS1_25SingleTileBwdLPTSchedulerILb1ELi128ELb0EEEEEEEEEvNT_6ParamsE --------------------------
	.section	.nv.shared._ZN7cutlass13device_kernelIN5flash19enable_sm80_to_sm89INS1_16FlashAttnBwdSm80INS1_25CollectiveMainloopBwdSm80ILi2ELi2EN4cute5tupleIJNS5_1CILi64EEENS7_ILi128EEES8_EEENS_6half_tEfNS_4arch4Sm80ELb1ELb0ELb1ELb1ELb0ELb0ELb0ELb0ELi2ELi2ELi4ELi2ELb1EEENS1_24CollectiveEpilogueBwdGQAISA_fSD_Li256ELb1ELb0EEENS1_25SingleTileBwdLPTSchedulerILb1ELi128ELb0EEEEEEEEEvNT_6ParamsE,"aw",@nobits
	.sectionflags	@""
	.align	16
	.zero		1024


//--------------------- .nv.shared._ZN7cutlass13device_kernelIN5flash32FlashAttnBwdPostprocessConvertdQIN4cute5tupleIJNS3_1CILi64EEES6_EEENS_6half_tEfNS_4arch4Sm80ELi256ENS3_8TiledMMAINS3_8MMA_AtomIJNS3_28SM80_16x8x16_F32F16F16F32_TNEEEENS3_6LayoutINS4_IJNS5_ILi2EEENS5_ILi4EEENS5_ILi1EEEEEENS4_IJSI_SG_NS5_ILi0EEEEEEEENS4_IJNS5_ILi32EEES6_NS5_ILi16EEEEEEEELb0EEEEEvNT_6ParamsE --------------------------
	.section	.nv.shared._ZN7cutlass13device_kernelIN5flash32FlashAttnBwdPostprocessConvertdQIN4cute5tupleIJNS3_1CILi64EEES6_EEENS_6half_tEfNS_4arch4Sm80ELi256ENS3_8TiledMMAINS3_8MMA_AtomIJNS3_28SM80_16x8x16_F32F16F16F32_TNEEEENS3_6LayoutINS4_IJNS5_ILi2EEENS5_ILi4EEENS5_ILi1EEEEEENS4_IJSI_SG_NS5_ILi0EEEEEEEENS4_IJNS5_ILi32EEES6_NS5_ILi16EEEEEEEELb0EEEEEvNT_6ParamsE,"aw",@nobits
	.sectionflags	@""
	.align	16
	.zero		1024


//--------------------- .nv.shared._ZN7cutlass13device_kernelIN5flash19enable_sm80_to_sm89INS1_16FlashAttnBwdSm80INS1_25CollectiveMainloopBwdSm80ILi2ELi2EN4cute5tupleIJNS5_1CILi64EEENS7_ILi128EEES8_EEENS_6half_tEfNS_4arch4Sm80ELb1ELb0ELb1ELb1ELb1ELb0ELb0ELb0ELi2ELi2ELi4ELi2ELb1EEENS1_24CollectiveEpilogueBwdGQAISA_fSD_Li256ELb1ELb1EEENS1_25SingleTileBwdLPTSchedulerILb1ELi128ELb1EEEEEEEEEvNT_6ParamsE --------------------------
	.section	.nv.shared._ZN7cutlass13device_kernelIN5flash19enable_sm80_to_sm89INS1_16FlashAttnBwdSm80INS1_25CollectiveMainloopBwdSm80ILi2ELi2EN4cute5tupleIJNS5_1CILi64EEENS7_ILi128EEES8_EEENS_6half_tEfNS_4arch4Sm80ELb1ELb0ELb1ELb1ELb1ELb0ELb0ELb0ELi2ELi2ELi4ELi2ELb1EEENS1_24CollectiveEpilogueBwdGQAISA_fSD_Li256ELb1ELb1EEENS1_25SingleTileBwdLPTSchedulerILb1ELi128ELb1EEEEEEEEEvNT_6ParamsE,"aw",@nobits
	.sectionflags	@""
	.align	16
	.zero		1024


//--------------------- .nv.shared._ZN7cutlass13device_kernelIN5flash22FlashAttnBwdPreprocessIN4cute5tupleIJNS3_1CILi64EEES6_EEENS_6half_tEfNS_4arch4Sm80ELb1ELb1EEEEEvNT_6ParamsE --------------------------
	.section	.nv.shared._ZN7cutlass13device_kernelIN5flash22FlashAttnBwdPreprocessIN4cute5tupleIJNS3_1CILi64EEES6_EEENS_6half_tEfNS_4arch4Sm80ELb1ELb1EEEEEvNT_6ParamsE,"aw",@nobits
	.sectionflags	@""
	.align	16
	.zero		1024


//--------------------- .nv.shared._ZN7cutlass13device_kernelIN5flash19enable_sm80_to_sm89INS1_16FlashAttnBwdSm80INS1_25CollectiveMainloopBwdSm80ILi2ELi2EN4cute5tupleIJNS5_1CILi128EEES8_NS7_ILi64EEEEEENS_6half_tEfNS_4arch4Sm80ELb0ELb0ELb1ELb0ELb0ELb0ELb0ELb0ELi2ELi4ELi4ELi4ELb0EEENS1_21CollectiveEpilogueBwdISA_SB_SD_Li256ELb0ELb0ELi2EEENS1_19SingleTileSchedulerILb0ELb0ELb0ELi128EEEEEEEEEvNT_6ParamsE --------------------------
	.section	.nv.shared._ZN7cutlass13device_kernelIN5flash19enable_sm80_to_sm89INS1_16FlashAttnBwdSm80INS1_25CollectiveMainloopBwdSm80ILi2ELi2EN4cute5tupleIJNS5_1CILi128EEES8_NS7_ILi64EEEEEENS_6half_tEfNS_4arch4Sm80ELb0ELb0ELb1ELb0ELb0ELb0ELb0ELb0ELi2ELi4ELi4ELi4ELb0EEENS1_21CollectiveEpilogueBwdISA_SB_SD_Li256ELb0ELb0ELi2EEENS1_19SingleTileSchedulerILb0ELb0ELb0ELi128EEEEEEEEEvNT_6ParamsE,"aw",@nobits
	.sectionflags	@""
	.align	16
	.zero		1024


//--------------------- .nv.shared._ZN7cutlass13device_kernelIN5flash19enable_sm80_to_sm89INS1_16FlashAttnBwdSm80INS1_25CollectiveMainloopBwdSm80ILi2ELi2EN4cute5tupleIJNS5_1CILi128EEES8_NS7_ILi64EEEEEENS_6half_tEfNS_4arch4Sm80ELb0ELb0ELb1ELb0ELb1ELb0ELb0ELb0ELi2ELi4ELi4ELi4ELb0EEENS1_21CollectiveEpilogueBwdISA_SB_SD_Li256ELb0ELb0ELi2EEENS1_19SingleTileSchedulerILb0ELb0ELb0ELi128EEEEEEEEEvNT_6ParamsE --------------------------
	.section	.nv.shared._ZN7cutlass13device_kernelIN5flash19enable_sm80_to_sm89INS1_16FlashAttnBwdSm80INS1_25CollectiveMainloopBwdSm80ILi2ELi2EN4cute5tupleIJNS5_1CILi128EEES8_NS7_ILi64EEEEEENS_6half_tEfNS_4arch4Sm80ELb0ELb0ELb1ELb0ELb1ELb0ELb0ELb0ELi2ELi4ELi4ELi4ELb0EEENS1_21CollectiveEpilogueBwdISA_SB_SD_Li256ELb0ELb0ELi2EEENS1_19SingleTileSchedulerILb0ELb0ELb0ELi128EEEEEEEEEvNT_6ParamsE,"aw",@nobits
	.sectionflags	@""
	.align	16
	.zero		1024


//--------------------- .nv.shared._ZN7cutlass13device_kernelIN5flash19enable_sm80_to_sm89INS1_16FlashAttnBwdSm80INS1_25CollectiveMainloopBwdSm80ILi2ELi2EN4cute5tupleIJNS5_1CILi128EEES8_NS7_ILi64EEEEEENS_6half_tEfNS_4arch4Sm80ELb0ELb0ELb1ELb0ELb0ELb0ELb0ELb0ELi2ELi4ELi4ELi4ELb0EEENS1_24CollectiveEpilogueBwdGQAISA_fSD_Li256ELb0ELb0EEENS1_19SingleTileSchedulerILb0ELb0ELb0ELi128EEEEEEEEEvNT_6ParamsE --------------------------
	.section	.nv.shared._ZN7cutlass13device_kernelIN5flash19enable_sm80_to_sm89INS1_16FlashAttnBwdSm80INS1_25CollectiveMainloopBwdSm80ILi2ELi2EN4cute5tupleIJNS5_1CILi128EEES8_NS7_ILi64EEEEEENS_6half_tEfNS_4arch4Sm80ELb0ELb0ELb1ELb0ELb0ELb0ELb0ELb0ELi2ELi4ELi4ELi4ELb0EEENS1_24CollectiveEpilogueBwdGQAISA_fSD_Li256ELb0ELb0EEENS1_19SingleTileSchedulerILb0ELb0ELb0ELi128EEEEEEEEEvNT_6ParamsE,"aw",@nobits
	.sectionflags	@""
	.align	16
	.zero		1024


//--------------------- .nv.shared._ZN7cutlass13device_kernelIN5flash19enable_sm80_to_sm89INS1_16FlashAttnBwdSm80INS1_25CollectiveMainloopBwdSm80ILi2ELi2EN4cute5tupleIJNS5_1CILi128EEES8_NS7_ILi64EEEEEENS_6half_tEfNS_4arch4Sm80ELb0ELb0ELb1ELb0ELb1ELb0ELb0ELb0ELi2ELi4ELi4ELi4ELb0EEENS1_24CollectiveEpilogueBwdGQAISA_fSD_Li256ELb0ELb1EEENS1_19SingleTileSchedulerILb0ELb0ELb0ELi128EEEEEEEEEvNT_6ParamsE --------------------------
	.section	.nv.shared._ZN7cutlass13device_kernelIN5flash19enable_sm80_to_sm89INS1_16FlashAttnBwdSm80INS1_25CollectiveMainloopBwdSm80ILi2ELi2EN4cute5tupleIJNS5_1CILi128EEES8_NS7_ILi64EEEEEENS_6half_tEfNS_4arch4Sm80ELb0ELb0ELb1ELb0ELb1ELb0ELb0ELb0ELi2ELi4ELi4ELi4ELb0EEENS1_24CollectiveEpilogueBwdGQAISA_fSD_Li256ELb0ELb1EEENS1_19SingleTileSchedulerILb0ELb0ELb0ELi128EEEEEEEEEvNT_6ParamsE,"aw",@nobits
	.sectionflags	@""
	.align	16
	.zero		1024


//--------------------- .nv.shared._ZN7cutlass13device_kernelIN5flash19enable_sm80_to_sm89INS1_16FlashAttnBwdSm80INS1_25CollectiveMainloopBwdSm80ILi2ELi2EN4cute5tupleIJNS5_1CILi128EEES8_NS7_ILi64EEEEEENS_6half_tEfNS_4arch4Sm80ELb0ELb0ELb1ELb1ELb0ELb0ELb0ELb0ELi2ELi4ELi4ELi4ELb0EEENS1_21CollectiveEpilogueBwdISA_SB_SD_Li256ELb1ELb0ELi2EEENS1_19SingleTileSchedulerILb1ELb0ELb0ELi128EEEEEEEEEvNT_6ParamsE --------------------------
	.section	.nv.shared._ZN7cutlass13device_kernelIN5flash19enable_sm80_to_sm89INS1_16FlashAttnBwdSm80INS1_25CollectiveMainloopBwdSm80ILi2ELi2EN4cute5tupleIJNS5_1CILi128EEES8_NS7_ILi64EEEEEENS_6half_tEfNS_4arch4Sm80ELb0ELb0ELb1ELb1ELb0ELb0ELb0ELb0ELi2ELi4ELi4ELi4ELb0EEENS1_21CollectiveEpilogueBwdISA_SB_SD_Li256ELb1ELb0ELi2EEENS1_19SingleTileSchedulerILb1ELb0ELb0ELi128EEEEEEEEEvNT_6ParamsE,"aw",@nobits
	.sectionflags	@""
	.align	16
	.zero		1024


//--------------------- .nv.shared._ZN7cutlass13device_kernelIN5flash19enable_sm80_to_sm89INS1_16FlashAttnBwdSm80INS1_25CollectiveMainloopBwdSm80ILi2ELi2EN4cute5tupleIJNS5_1CILi128EEES8_NS7_ILi64EEEEEENS_6half_tEfNS_4arch4Sm80ELb0ELb0ELb1ELb1ELb1ELb0ELb0ELb0ELi2ELi4ELi4ELi4ELb0EEENS1_21CollectiveEpilogueBwdISA_SB_SD_Li256ELb1ELb0ELi2EEENS1_19SingleTileSchedulerILb1ELb0ELb0ELi128EEEEEEEEEvNT_6ParamsE --------------------------
	.section	.nv.shared._ZN7cutlass13device_kernelIN5flash19enable_sm80_to_sm89INS1_16FlashAttnBwdSm80INS1_25CollectiveMainloopBwdSm80ILi2ELi2EN4cute5tupleIJNS5_1CILi128EEES8_NS7_ILi64EEEEEENS_6half_tEfNS_4arch4Sm80ELb0ELb0ELb1ELb1ELb1ELb0ELb0ELb0ELi2ELi4ELi4ELi4ELb0EEENS1_21CollectiveEpilogueBwdISA_SB_SD_Li256ELb1ELb0ELi2EEENS1_19SingleTileSchedulerILb1ELb0ELb0ELi128EEEEEEEEEvNT_6ParamsE,"aw",@nobits
	.sectionflags	@""
	.align	16
	.zero		1024


//--------------------- .nv.shared._ZN7cutlass13device_kernelIN5flash19enable_sm80_to_sm89INS1_16FlashAttnBwdSm80INS1_25CollectiveMainloopBwdSm80ILi2ELi2EN4cute5tupleIJNS5_1CILi128EEES8_NS7_ILi64EEEEEENS_6half_tEfNS_4arch4Sm80ELb0ELb0ELb1ELb1ELb0ELb0ELb0ELb0ELi2ELi4ELi4ELi4ELb0EEENS1_24CollectiveEpilogueBwdGQAISA_fSD_Li256ELb1ELb0EEENS1_19SingleTileSchedulerILb1ELb0ELb0ELi128EEEEEEEEEvNT_6ParamsE --------------------------
	.section	.nv.shared._ZN7cutlass13device_kernelIN5flash19enable_sm80_to_sm89INS1_16FlashAttnBwdSm80INS1_25CollectiveMainloopBwdSm80ILi2ELi2EN4cute5tupleIJNS5_1CILi128EEES8_NS7_ILi64EEEEEENS_6half_tEfNS_4arch4Sm80ELb0ELb0ELb1ELb1ELb0ELb0ELb0ELb0ELi2ELi4ELi4ELi4ELb0EEENS1_24CollectiveEpilogueBwdGQAISA_fSD_Li256ELb1ELb0EEENS1_19SingleTileSchedulerILb1ELb0ELb0ELi128EEEEEEEEEvNT_6ParamsE,"aw",@nobits
	.sectionflags	@""
	.align	16
	.zero		1024


//--------------------- .nv.shared._ZN7cutlass13device_kernelIN5flash19enable_sm80_to_sm89INS1_16FlashAttnBwdSm80INS1_25CollectiveMainloopBwdSm80ILi2ELi2EN4cute5tupleIJNS5_1CILi128EEES8_NS7_ILi64EEEEEENS_6half_tEfNS_4arch4Sm80ELb0ELb0ELb1ELb1ELb1ELb0ELb0ELb0ELi2ELi4ELi4ELi4ELb0EEENS1_24CollectiveEpilogueBwdGQAISA_fSD_Li256ELb1ELb1EEENS1_19SingleTileSchedulerILb1ELb0ELb0ELi128EEEEEEEEEvNT_6ParamsE --------------------------
	.section	.nv.shared._ZN7cutlass13device_kernelIN5flash19enable_sm80_to_sm89INS1_16FlashAttnBwdSm80INS1_25CollectiveMainloopBwdSm80ILi2ELi2EN4cute5tupleIJNS5_1CILi128EEES8_NS7_ILi64EEEEEENS_6half_tEfNS_4arch4Sm80ELb0ELb0ELb1ELb1ELb1ELb0ELb0ELb0ELi2ELi4ELi4ELi4ELb0EEENS1_24CollectiveEpilogueBwdGQAISA_fSD_Li256ELb1ELb1EEENS1_19SingleTileSchedulerILb1ELb0ELb0ELi128EEEEEEEEEvNT_6ParamsE,"aw",@nobits
	.sectionflags	@""
	.align	16
	.zero		1024


//--------------------- .nv.shared._ZN7cutlass13device_kernelIN5flash19enable_sm80_to_sm89INS1_16FlashAttnBwdSm80INS1_25CollectiveMainloopBwdSm80ILi2ELi2EN4cute5tupleIJNS5_1CILi128EEES8_NS7_ILi64EEEEEENS_6half_tEfNS_4arch4Sm80ELb0ELb1ELb1ELb0ELb0ELb0ELb0ELb0ELi2ELi4ELi4ELi4ELb0EEENS1_21CollectiveEpilogueBwdISA_SB_SD_Li256ELb0ELb0ELi2EEENS1_19SingleTileSchedulerILb0ELb0ELb0ELi128EEEEEEEEEvNT_6ParamsE --------------------------
	.section	.nv.shared._ZN7cutlass13device_kernelIN5flash19enable_sm80_to_sm89INS1_16FlashAttnBwdSm80INS1_25CollectiveMainloopBwdSm80ILi2ELi2EN4cute5tupleIJNS5_1CILi128EEES8_NS7_ILi64EEEEEENS_6half_tEfNS_4arch4Sm80ELb0ELb1ELb1ELb0ELb0ELb0ELb0ELb0ELi2ELi4ELi4ELi4ELb0EEENS1_21CollectiveEpilogueBwdISA_SB_SD_Li256ELb0ELb0ELi2EEENS1_19SingleTileSchedulerILb0ELb0ELb0ELi128EEEEEEEEEvNT_6ParamsE,"aw",@nobits
	.sectionflags	@""
	.align	16
	.zero		1024


//--------------------- .nv.shared._ZN7cutlass13device_kernelIN5flash19enable_sm80_to_sm89INS1_16FlashAttnBwdSm80INS1_25CollectiveMainloopBwdSm80ILi2ELi2EN4cute5tupleIJNS5_1CILi128EEES8_NS7_ILi64EEEEEENS_6half_tEfNS_4arch4Sm80ELb0ELb1ELb1ELb0ELb1ELb0ELb0ELb0ELi2ELi4ELi4ELi4ELb0EEENS1_21CollectiveEpilogueBwdISA_SB_SD_Li256ELb0ELb0ELi2EEENS1_19SingleTileSchedulerILb0ELb0ELb0ELi128EEEEEEEEEvNT_6ParamsE --------------------------
	.section	.nv.shared._ZN7cutlass13device_kernelIN5flash19enable_sm80_to_sm89INS1_16FlashAttnBwdSm80INS1_25CollectiveMainloopBwdSm80ILi2ELi2EN4cute5tupleIJNS5_1CILi128EEES8_NS7_ILi64EEEEEENS_6half_tEfNS_4arch4Sm80ELb0ELb1ELb1ELb0ELb1ELb0ELb0ELb0ELi2ELi4ELi4ELi4ELb0EEENS1_21CollectiveEpilogueBwdISA_SB_SD_Li256ELb0ELb0ELi2EEENS1_19SingleTileSchedulerILb0ELb0ELb0ELi128EEEEEEEEEvNT_6ParamsE,"aw",@nobits
	.sectionflags	@""
	.align	16
	.zero		1024


//--------------------- .nv.shared._ZN7cutlass13device_kernelIN5flash19enable_sm80_to_sm89INS1_16FlashAttnBwdSm80INS1_25CollectiveMainloopBwdSm80ILi2ELi2EN4cute5tupleIJNS5_1CILi128EEES8_NS7_ILi64EEEEEENS_6half_tEfNS_4arch4Sm80ELb0ELb1ELb1ELb0ELb0ELb0ELb0ELb0ELi2ELi4ELi4ELi4ELb0EEENS1_24CollectiveEpilogueBwdGQAISA_fSD_Li256ELb0ELb0EEENS1_19SingleTileSchedulerILb0ELb0ELb0ELi128EEEEEEEEEvNT_6ParamsE --------------------------
	.section	.nv.shared._ZN7cutlass13device_kernelIN5flash19enable_sm80_to_sm89INS1_16FlashAttnBwdSm80INS1_25CollectiveMainloopBwdSm80ILi2ELi2EN4cute5tupleIJNS5_1CILi128EEES8_NS7_ILi64EEEEEENS_6half_tEfNS_4arch4Sm80ELb0ELb1ELb1ELb0ELb0ELb0ELb0ELb0ELi2ELi4ELi4ELi4ELb0EEENS1_24CollectiveEpilogueBwdGQAISA_fSD_Li256ELb0ELb0EEENS1_19SingleTileSchedulerILb0ELb0ELb0ELi128EEEEEEEEEvNT_6ParamsE,"aw",@nobits
	.sectionflags	@""
	.align	16
	.zero		1024


//--------------------- .nv.shared._ZN7cutlass13device_kernelIN5flash19enable_sm80_to_sm89INS1_16FlashAttnBwdSm80INS1_25CollectiveMainloopBwdSm80ILi2ELi2EN4cute5tupleIJNS5_1CILi128EEES8_NS7_ILi64EEEEEENS_6half_tEfNS_4arch4Sm80ELb0ELb1ELb1ELb0ELb1ELb0ELb0ELb0ELi2ELi4ELi4ELi4ELb0EEENS1_24CollectiveEpilogueBwdGQAISA_fSD_Li256ELb0ELb1EEENS1_19SingleTileSchedulerILb0ELb0ELb0ELi128EEEEEEEEEvNT_6ParamsE --------------------------
	.section	.nv.shared._ZN7cutlass13device_kernelIN5flash19enable_sm80_to_sm89INS1_16FlashAttnBwdSm80INS1_25CollectiveMainloopBwdSm80ILi2ELi2EN4cute5tupleIJNS5_1CILi128EEES8_NS7_ILi64EEEEEENS_6half_tEfNS_4arch4Sm80ELb0ELb1ELb1ELb0ELb1ELb0ELb0ELb0ELi2ELi4ELi4ELi4ELb0EEENS1_24CollectiveEpilogueBwdGQAISA_fSD_Li256ELb0ELb1EEENS1_19SingleTileSchedulerILb0ELb0ELb0ELi128EEEEEEEEEvNT_6ParamsE,"aw",@nobits
	.sectionflags	@""
	.align	16
	.zero		1024


//--------------------- .nv.shared._ZN7cutlass13device_kernelIN5flash19enable_sm80_to_sm89INS1_16FlashAttnBwdSm80INS1_25CollectiveMainloopBwdSm80ILi2ELi2EN4cute5tupleIJNS5_1CILi128EEES8_NS7_ILi64EEEEEENS_6half_tEfNS_4arch4Sm80ELb0ELb1ELb1ELb1ELb0ELb0ELb0ELb0ELi2ELi4ELi4ELi4ELb0EEENS1_21CollectiveEpilogueBwdISA_SB_SD_Li256ELb1ELb0ELi2EEENS1_19SingleTileSchedulerILb1ELb0ELb0ELi128EEEEEEEEEvNT_6ParamsE --------------------------
	.section	.nv.shared._ZN7cutlass13device_kernelIN5flash19enable_sm80_to_sm89INS1_16FlashAttnBwdSm80INS1_25CollectiveMainloopBwdSm80ILi2ELi2EN4cute5tupleIJNS5_1CILi128EEES8_NS7_ILi64EEEEEENS_6half_tEfNS_4arch4Sm80ELb0ELb1ELb1ELb1ELb0ELb0ELb0ELb0ELi2ELi4ELi4ELi4ELb0EEENS1_21CollectiveEpilogueBwdISA_SB_SD_Li256ELb1ELb0ELi2EEENS1_19SingleTileSchedulerILb1ELb0ELb0ELi128EEEEEEEEEvNT_6ParamsE,"aw",@nobits
	.sectionflags	@""
	.align	16
	.zero		1024


//--------------------- .nv.shared._ZN7cutlass13device_kernelIN5flash19enable_sm80_to_sm89INS1_16FlashAttnBwdSm80INS1_25CollectiveMainloopBwdSm80ILi2ELi2EN4cute5tupleIJNS5_1CILi128EEES8_NS7_ILi64EEEEEENS_6half_tEfNS_4arch4Sm80ELb0ELb1ELb1ELb1ELb1ELb0ELb0ELb0ELi2ELi4ELi4ELi4ELb0EEENS1_21CollectiveEpilogueBwdISA_SB_SD_Li256ELb1ELb0ELi2EEENS1_19SingleTileSchedulerILb1ELb0ELb0ELi128EEEEEEEEEvNT_6ParamsE --------------------------
	.section	.nv.shared._ZN7cutlass13device_kernelIN5flash19enable_sm80_to_sm89INS1_16FlashAttnBwdSm80INS1_25CollectiveMainloopBwdSm80ILi2ELi2EN4cute5tupleIJNS5_1CILi128EEES8_NS7_ILi64EEEEEENS_6half_tEfNS_4arch4Sm80ELb0ELb1ELb1ELb1ELb1ELb0ELb0ELb0ELi2ELi4ELi4ELi4ELb0EEENS1_21CollectiveEpilogueBwdISA_SB_SD_Li256ELb1ELb0ELi2EEENS1_19SingleTileSchedulerILb1ELb0ELb0ELi128EEEEEEEEEvNT_6ParamsE,"aw",@nobits
	.sectionflags	@""
	.align	16
	.zero		1024


//--------------------- .nv.shared._ZN7cutlass13device_kernelIN5flash19enable_sm80_to_sm89INS1_16FlashAttnBwdSm80INS1_25CollectiveMainloopBwdSm80ILi2ELi2EN4cute5tupleIJNS5_1CILi128EEES8_NS7_ILi64EEEEEENS_6half_tEfNS_4arch4Sm80ELb0ELb1ELb1ELb1ELb0ELb0ELb0ELb0ELi2ELi4ELi4ELi4ELb0EEENS1_24CollectiveEpilogueBwdGQAISA_fSD_Li256ELb1ELb0EEENS1_19SingleTileSchedulerILb1ELb0ELb0ELi128EEEEEEEEEvNT_6ParamsE --------------------------
	.section	.nv.shared._ZN7cutlass13device_kernelIN5flash19enable_sm80_to_sm89INS1_16FlashAttnBwdSm80INS1_25CollectiveMainloopBwdSm80ILi2ELi2EN4cute5tupleIJNS5_1CILi128EEES8_NS7_ILi64EEEEEENS_6half_tEfNS_4arch4Sm80ELb0ELb1ELb1ELb1ELb0ELb0ELb0ELb0ELi2ELi4ELi4ELi4ELb0EEENS1_24CollectiveEpilogueBwdGQAISA_fSD_Li256ELb1ELb0EEENS1_19SingleTileSchedulerILb1ELb0ELb0ELi128EEEEEEEEEvNT_6ParamsE,"aw",@nobits
	.sectionflags	@""
	.align	16
	.zero		1024


//--------------------- .nv.shared._ZN7cutlass13device_kernelIN5flash19enable_sm80_to_sm89INS1_16FlashAttnBwdSm80INS1_25CollectiveMainloopBwdSm80ILi2ELi2EN4cute5tupleIJNS5_1CILi128EEES8_NS7_ILi64EEEEEENS_6half_tEfNS_4arch4Sm80ELb0ELb1ELb1ELb1ELb1ELb0ELb0ELb0ELi2ELi4ELi4ELi4ELb0EEENS1_24CollectiveEpilogueBwdGQAISA_fSD_Li256ELb1ELb1EEENS1_19SingleTileSchedulerILb1ELb0ELb0ELi128EEEEEEEEEvNT_6ParamsE --------------------------
	.section	.nv.shared._ZN7cutlass13device_kernelIN5flash19enable_sm80_to_sm89INS1_16FlashAttnBwdSm80INS1_25CollectiveMainloopBwdSm80ILi2ELi2EN4cute5tupleIJNS5_1CILi128EEES8_NS7_ILi64EEEEEENS_6half_tEfNS_4arch4Sm80ELb0ELb1ELb1ELb1ELb1ELb0ELb0ELb0ELi2ELi4ELi4ELi4ELb0EEENS1_24CollectiveEpilogueBwdGQAISA_fSD_Li256ELb1ELb1EEENS1_19SingleTileSchedulerILb1ELb0ELb0ELi128EEEEEEEEEvNT_6ParamsE,"aw",@nobits
	.sectionflags	@""
	.align	16
	.zero		1024


//--------------------- .nv.shared._ZN7cutlass13device_kernelIN5flash19enable_sm80_to_sm89INS1_16FlashAttnBwdSm80INS1_25CollectiveMainloopBwdSm80ILi2ELi2EN4cute5tupleIJNS5_1CILi128EEES8_NS7_ILi64EEEEEENS_6half_tEfNS_4arch4Sm80ELb1ELb0ELb1ELb0ELb0ELb0ELb0ELb0ELi2ELi4ELi4ELi4ELb0EEENS1_21CollectiveEpilogueBwdISA_SB_SD_Li256ELb0ELb0ELi2EEENS1_25SingleTileBwdLPTSchedulerILb0ELi128ELb0EEEEEEEEEvNT_6ParamsE --------------------------
	.section	.nv.shared._ZN7cutlass13device_kernelIN5flash19enable_sm80_to_sm89INS1_16FlashAttnBwdSm80INS1_25CollectiveMainloopBwdSm80ILi2ELi2EN4cute5tupleIJNS5_1CILi128EEES8_NS7_ILi64EEEEEENS_6half_tEfNS_4arch4Sm80ELb1ELb0ELb1ELb0ELb0ELb0ELb0ELb0ELi2ELi4ELi4ELi4ELb0EEENS1_21CollectiveEpilogueBwdISA_SB_SD_Li256ELb0ELb0ELi2EEENS1_25SingleTileBwdLPTSchedulerILb0ELi128ELb0EEEEEEEEEvNT_6ParamsE,"aw",@nobits
	.sectionflags	@""
	.align	16
	.zero		1024


//--------------------- .nv.shared._ZN7cutlass13device_kernelIN5flash19enable_sm80_to_sm89INS1_16FlashAttnBwdSm80INS1_25CollectiveMainloopBwdSm80ILi2ELi2EN4cute5tupleIJNS5_1CILi128EEES8_NS7_ILi64EEEEEENS_6half_tEfNS_4arch4Sm80ELb1ELb0ELb1ELb0ELb1ELb0ELb0ELb0ELi2ELi4ELi4ELi4ELb0EEENS1_21CollectiveEpilogueBwdISA_SB_SD_Li256ELb0ELb0ELi2EEENS1_25SingleTileBwdLPTSchedulerILb0ELi128ELb1EEEEEEEEEvNT_6ParamsE --------------------------
	.section	.nv.shared._ZN7cutlass13device_kernelIN5flash19enable_sm80_to_sm89INS1_16FlashAttnBwdSm80INS1_25CollectiveMainloopBwdSm80ILi2ELi2EN4cute5tupleIJNS5_1CILi128EEES8_NS7_ILi64EEEEEENS_6half_tEfNS_4arch4Sm80ELb1ELb0ELb1ELb0ELb1ELb0ELb0ELb0ELi2ELi4ELi4ELi4ELb0EEENS1_21CollectiveEpilogueBwdISA_SB_SD_Li256ELb0ELb0ELi2EEENS1_25SingleTileBwdLPTSchedulerILb0ELi128ELb1EEEEEEEEEvNT_6ParamsE,"aw",@nobits
	.sectionflags	@""
	.align	16
	.zero		1024


//--------------------- .nv.shared._ZN7cutlass13device_kernelIN5flash19enable_sm80_to_sm89INS1_16FlashAttnBwdSm80INS1_25CollectiveMainloopBwdSm80ILi2ELi2EN4cute5tupleIJNS5_1CILi128EEES8_NS7_ILi64EEEEEENS_6half_tEfNS_4arch4Sm80ELb1ELb0ELb1ELb0ELb0ELb0ELb0ELb0ELi2ELi4ELi4ELi4ELb0EEENS1_24CollectiveEpilogueBwdGQAISA_fSD_Li256ELb0ELb0EEENS1_25SingleTileBwdLPTSchedulerILb0ELi128ELb0EEEEEEEEEvNT_6ParamsE --------------------------
	.section	.nv.shared._ZN7cutlass13device_kernelIN5flash19enable_sm80_to_sm89INS1_16FlashAttnBwdSm80INS1_25CollectiveMainloopBwdSm80ILi2ELi2EN4cute5tupleIJNS5_1CILi128EEES8_NS7_ILi64EEEEEENS_6half_tEfNS_4arch4Sm80ELb1ELb0ELb1ELb0ELb0ELb0ELb0ELb0ELi2ELi4ELi4ELi4ELb0EEENS1_24CollectiveEpilogueBwdGQAISA_fSD_Li256ELb0ELb0EEENS1_25SingleTileBwdLPTSchedulerILb0ELi128ELb0EEEEEEEEEvNT_6ParamsE,"aw",@nobits
	.sectionflags	@""
	.align	16
	.zero		1024


//--------------------- .nv.shared._ZN7cutlass13device_kernelIN5flash19enable_sm80_to_sm89INS1_16FlashAttnBwdSm80INS1_25CollectiveMainloopBwdSm80ILi2ELi2EN4cute5tupleIJNS5_1CILi128EEES8_NS7_ILi64EEEEEENS_6half_tEfNS_4arch4Sm80ELb1ELb0ELb1ELb0ELb1ELb0ELb0ELb0ELi2ELi4ELi4ELi4ELb0EEENS1_24CollectiveEpilogueBwdGQAISA_fSD_Li256ELb0ELb1EEENS1_25SingleTileBwdLPTSchedulerILb0ELi128ELb1EEEEEEEEEvNT_6ParamsE --------------------------
	.section	.nv.shared._ZN7cutlass13device_kernelIN5flash19enable_sm80_to_sm89INS1_16FlashAttnBwdSm80INS1_25CollectiveMainloopBwdSm80ILi2ELi2EN4cute5tupleIJNS5_1CILi128EEES8_NS7_ILi64EEEEEENS_6half_tEfNS_4arch4Sm80ELb1ELb0ELb1ELb0ELb1ELb0ELb0ELb0ELi2ELi4ELi4ELi4ELb0EEENS1_24CollectiveEpilogueBwdGQAISA_fSD_Li256ELb0ELb1EEENS1_25SingleTileBwdLPTSchedulerILb0ELi128ELb1EEEEEEEEEvNT_6ParamsE,"aw",@nobits
	.sectionflags	@""
	.align	16
	.zero		1024


//--------------------- .nv.shared._ZN7cutlass13device_kernelIN5flash22FlashAttnBwdPreprocessIN4cute5tupleIJNS3_1CILi128EEENS5_ILi64EEEEEENS_6half_tEfNS_4arch4Sm80ELb1ELb0EEEEEvNT_6ParamsE --------------------------
	.section	.nv.shared._ZN7cutlass13device_kernelIN5flash22FlashAttnBwdPreprocessIN4cute5tupleIJNS3_1CILi128EEENS5_ILi64EEEEEENS_6half_tEfNS_4arch4Sm80ELb1ELb0EEEEEvNT_6ParamsE,"aw",@nobits
	.sectionflags	@""
	.align	16
	.zero		1024


//--------------------- .nv.shared._ZN7cutlass13device_kernelIN5flash19enable_sm80_to_sm89INS1_16FlashAttnBwdSm80INS1_25CollectiveMainloopBwdSm80ILi2ELi2EN4cute5tupleIJNS5_1CILi128EEES8_NS7_ILi64EEEEEENS_6half_tEfNS_4arch4Sm80ELb1ELb0ELb1ELb1ELb0ELb0ELb0ELb0ELi2ELi4ELi4ELi4ELb0EEENS1_21CollectiveEpilogueBwdISA_SB_SD_Li256ELb1ELb0ELi2EEENS1_25SingleTileBwdLPTSchedulerILb1ELi128ELb0EEEEEEEEEvNT_6ParamsE --------------------------
	.section	.nv.shared._ZN7cutlass13device_kernelIN5flash19enable_sm80_to_sm89INS1_16FlashAttnBwdSm80INS1_25CollectiveMainloopBwdSm80ILi2ELi2EN4cute5tupleIJNS5_1CILi128EEES8_NS7_ILi64EEEEEENS_6half_tEfNS_4arch4Sm80ELb1ELb0ELb1ELb1ELb0ELb0ELb0ELb0ELi2ELi4ELi4ELi4ELb0EEENS1_21CollectiveEpilogueBwdISA_SB_SD_Li256ELb1ELb0ELi2EEENS1_25SingleTileBwdLPTSchedulerILb1ELi128ELb0EEEEEEEEEvNT_6ParamsE,"aw",@nobits
	.sectionflags	@""
	.align	16
	.zero		1024


//--------------------- .nv.shared._ZN7cutlass13device_kernelIN5flash19enable_sm80_to_sm89INS1_16FlashAttnBwdSm80INS1_25CollectiveMainloopBwdSm80ILi2ELi2EN4cute5tupleIJNS5_1CILi128EEES8_NS7_ILi64EEEEEENS_6half_tEfNS_4arch4Sm80ELb1ELb0ELb1ELb1ELb1ELb0ELb0ELb0ELi2ELi4ELi4ELi4ELb0EEENS1_21CollectiveEpilogueBwdISA_SB_SD_Li256ELb1ELb0ELi2EEENS1_25SingleTileBwdLPTSchedulerILb1ELi128ELb1EEEEEEEEEvNT_6ParamsE --------------------------
	.section	.nv.shared._ZN7cutlass13device_kernelIN5flash19enable_sm80_to_sm89INS1_16FlashAttnBwdSm80INS1_25CollectiveMainloopBwdSm80ILi2ELi2EN4cute5tupleIJNS5_1CILi128EEES8_NS7_ILi64EEEEEENS_6half_tEfNS_4arch4Sm80ELb1ELb0ELb1ELb1ELb1ELb0ELb0ELb0ELi2ELi4ELi4ELi4ELb0EEENS1_21CollectiveEpilogueBwdISA_SB_SD_Li256ELb1ELb0ELi2EEENS1_25SingleTileBwdLPTSchedulerILb1ELi128ELb1EEEEEEEEEvNT_6ParamsE,"aw",@nobits
	.sectionflags	@""
	.align	16
	.zero		1024


//--------------------- .nv.shared._ZN7cutlass13device_kernelIN5flash19enable_sm80_to_sm89INS1_16FlashAttnBwdSm80INS1_25CollectiveMainloopBwdSm80ILi2ELi2EN4cute5tupleIJNS5_1CILi128EEES8_NS7_ILi64EEEEEENS_6half_tEfNS_4arch4Sm80ELb1ELb0ELb1ELb1ELb0ELb0ELb0ELb0ELi2ELi4ELi4ELi4ELb0EEENS1_24CollectiveEpilogueBwdGQAISA_fSD_Li256ELb1ELb0EEENS1_25SingleTileBwdLPTSchedulerILb1ELi128ELb0EEEEEEEEEvNT_6ParamsE --------------------------
	.section	.nv.shared._ZN7cutlass13device_kernelIN5flash19enable_sm80_to_sm89INS1_16FlashAttnBwdSm80INS1_25CollectiveMainloopBwdSm80ILi2ELi2EN4cute5tupleIJNS5_1CILi128EEES8_NS7_ILi64EEEEEENS_6half_tEfNS_4arch4Sm80ELb1ELb0ELb1ELb1ELb0ELb0ELb0ELb0ELi2ELi4ELi4ELi4ELb0EEENS1_24CollectiveEpilogueBwdGQAISA_fSD_Li256ELb1ELb0EEENS1_25SingleTileBwdLPTSchedulerILb1ELi128ELb0EEEEEEEEEvNT_6ParamsE,"aw",@nobits
	.sectionflags	@""
	.align	16
	.zero		1024


//--------------------- .nv.shared._ZN7cutlass13device_kernelIN5flash32FlashAttnBwdPostprocessConvertdQIN4cute5tupleIJNS3_1CILi128EEENS5_ILi64EEEEEENS_6half_tEfNS_4arch4Sm80ELi256ENS3_8TiledMMAINS3_8MMA_AtomIJNS3_28SM80_16x8x16_F32F16F16F32_TNEEEENS3_6LayoutINS4_IJNS5_ILi4EEENS5_ILi2EEENS5_ILi1EEEEEENS4_IJSJ_SH_NS5_ILi0EEEEEEEENS4_IJS7_NS5_ILi32EEENS5_ILi16EEEEEEEELb0EEEEEvNT_6ParamsE --------------------------
	.section	.nv.shared._ZN7cutlass13device_kernelIN5flash32FlashAttnBwdPostprocessConvertdQIN4cute5tupleIJNS3_1CILi128EEENS5_ILi64EEEEEENS_6half_tEfNS_4arch4Sm80ELi256ENS3_8TiledMMAINS3_8MMA_AtomIJNS3_28SM80_16x8x16_F32F16F16F32_TNEEEENS3_6LayoutINS4_IJNS5_ILi4EEENS5_ILi2EEENS5_ILi1EEEEEENS4_IJSJ_SH_NS5_ILi0EEEEEEEENS4_IJS7_NS5_ILi32EEENS5_ILi16EEEEEEEELb0EEEEEvNT_6ParamsE,"aw",@nobits
	.sectionflags	@""
	.align	16
	.zero		1024


//--------------------- .nv.shared._ZN7cutlass13device_kernelIN5flash19enable_sm80_to_sm89INS1_16FlashAttnBwdSm80INS1_25CollectiveMainloopBwdSm80ILi2ELi2EN4cute5tupleIJNS5_1CILi128EEES8_NS7_ILi64EEEEEENS_6half_tEfNS_4arch4Sm80ELb1ELb0ELb1ELb1ELb1ELb0ELb0ELb0ELi2ELi4ELi4ELi4ELb0EEENS1_24CollectiveEpilogueBwdGQAISA_fSD_Li256ELb1ELb1EEENS1_25SingleTileBwdLPTSchedulerILb1ELi128ELb1EEEEEEEEEvNT_6ParamsE --------------------------
	.section	.nv.shared._ZN7cutlass13device_kernelIN5flash19enable_sm80_to_sm89INS1_16FlashAttnBwdSm80INS1_25CollectiveMainloopBwdSm80ILi2ELi2EN4cute5tupleIJNS5_1CILi128EEES8_NS7_ILi64EEEEEENS_6half_tEfNS_4arch4Sm80ELb1ELb0ELb1ELb1ELb1ELb0ELb0ELb0ELi2ELi4ELi4ELi4ELb0EEENS1_24CollectiveEpilogueBwdGQAISA_fSD_Li256ELb1ELb1EEENS1_25SingleTileBwdLPTSchedulerILb1ELi128ELb1EEEEEEEEEvNT_6ParamsE,"aw",@nobits
	.sectionflags	@""
	.align	16
	.zero		1024


//--------------------- .nv.shared._ZN7cutlass13device_kernelIN5flash22FlashAttnBwdPreprocessIN4cute5tupleIJNS3_1CILi128EEENS5_ILi64EEEEEENS_6half_tEfNS_4arch4Sm80ELb1ELb1EEEEEvNT_6ParamsE --------------------------
	.section	.nv.shared._ZN7cutlass13device_kernelIN5flash22FlashAttnBwdPreprocessIN4cute5tupleIJNS3_1CILi128EEENS5_ILi64EEEEEENS_6half_tEfNS_4arch4Sm80ELb1ELb1EEEEEvNT_6ParamsE,"aw",@nobits
	.sectionflags	@""
	.align	16
	.zero		1024


//--------------------- .nv.constant0._ZN7cutlass13device_kernelIN5flash19enable_sm80_to_sm89INS1_16FlashAttnBwdSm80INS1_25CollectiveMainloopBwdSm80ILi2ELi2EN4cute5tupleIJNS5_1CILi64EEENS7_ILi128EEES8_EEENS_6half_tEfNS_4arch4Sm80ELb0ELb0ELb1ELb0ELb0ELb0ELb0ELb0ELi2ELi2ELi4ELi2ELb1EEENS1_21CollectiveEpilogueBwdISA_SB_SD_Li256ELb0ELb0ELi2EEENS1_19SingleTileSchedulerILb0ELb0ELb0ELi128EEEEEEEEEvNT_6ParamsE --------------------------
	.section	.nv.constant0._ZN7cutlass13device_kernelIN5flash19enable_sm80_to_sm89INS1_16FlashAttnBwdSm80INS1_25CollectiveMainloopBwdSm80ILi2ELi2EN4cute5tupleIJNS5_1CILi64EEENS7_ILi128EEES8_EEENS_6half_tEfNS_4arch4Sm80ELb0ELb0ELb1ELb0ELb0ELb0ELb0ELb0ELi2ELi2ELi4ELi2ELb1EEENS1_21CollectiveEpilogueBwdISA_SB_SD_Li256ELb0ELb0ELi2EEENS1_19SingleTileSchedulerILb0ELb0ELb0ELi128EEEEEEEEEvNT_6ParamsE,"a",@progbits
	.sectionflags	@""
	.align	4
.nv.constant0._ZN7cutlass13device_kernelIN5flash19enable_sm80_to_sm89INS1_16FlashAttnBwdSm80INS1_25CollectiveMainloopBwdSm80ILi2ELi2EN4cute5tupleIJNS5_1CILi64EEENS7_ILi128EEES8_EEENS_6half_tEfNS_4arch4Sm80ELb0ELb0ELb1ELb0ELb0ELb0ELb0ELb0ELi2ELi2ELi4ELi2ELb1EEENS1_21CollectiveEpilogueBwdISA_SB_SD_Li256ELb0ELb0ELi2EEENS1_19SingleTileSchedulerILb0ELb0ELb0ELi128EEEEEEEEEvNT_6ParamsE:
	.zero		1152


//--------------------- .nv.constant0._ZN7cutlass13device_kernelIN5flash19enable_sm80_to_sm89INS1_16FlashAttnBwdSm80INS1_25CollectiveMainloopBwdSm80ILi2ELi2EN4cute5tupleIJNS5_1CILi64EEENS7_ILi128EEES8_EEENS_6half_tEfNS_4arch4Sm80ELb0ELb0ELb1ELb0ELb1ELb0ELb0ELb0ELi2ELi2ELi4ELi2ELb1EEENS1_21CollectiveEpilogueBwdISA_SB_SD_Li256ELb0ELb0ELi2EEENS1_19SingleTileSchedulerILb0ELb0ELb0ELi128EEEEEEEEEvNT_6ParamsE --------------------------
	.section	.nv.constant0._ZN7cutlass13device_kernelIN5flash19enable_sm80_to_sm89INS1_16FlashAttnBwdSm80INS1_25CollectiveMainloopBwdSm80ILi2ELi2EN4cute5tupleIJNS5_1CILi64EEENS7_ILi128EEES8_EEENS_6half_tEfNS_4arch4Sm80ELb0ELb0ELb1ELb0ELb1ELb0ELb0ELb0ELi2ELi2ELi4ELi2ELb1EEENS1_21CollectiveEpilogueBwdISA_SB_SD_Li256ELb0ELb0ELi2EEENS1_19SingleTileSchedulerILb0ELb0ELb0ELi128EEEEEEEEEvNT_6ParamsE,"a",@progbits
	.sectionflags	@""
	.align	4
.nv.constant0._ZN7cutlass13device_kernelIN5flash19enable_sm80_to_sm89INS1_16FlashAttnBwdSm80INS1_25CollectiveMainloopBwdSm80ILi2ELi2EN4cute5tupleIJNS5_1CILi64EEENS7_ILi128EEES8_EEENS_6half_tEfNS_4arch4Sm80ELb0ELb0ELb1ELb0ELb1ELb0ELb0ELb0ELi2ELi2ELi4ELi2ELb1EEENS1_21CollectiveEpilogueBwdISA_SB_SD_Li256ELb0ELb0ELi2EEENS1_19SingleTileSchedulerILb0ELb0ELb0ELi128EEEEEEEEEvNT_6ParamsE:
	.zero		1152


//--------------------- .nv.constant0._ZN7cutlass13device_kernelIN5flash19enable_sm80_to_sm89INS1_16FlashAttnBwdSm80INS1_25CollectiveMainloopBwdSm80ILi2ELi2EN4cute5tupleIJNS5_1CILi64EEENS7_ILi128EEES8_EEENS_6half_tEfNS_4arch4Sm80ELb0ELb0ELb1ELb0ELb0ELb0ELb0ELb0ELi2ELi2ELi4ELi2ELb1EEENS1_24CollectiveEpilogueBwdGQAISA_fSD_Li256ELb0ELb0EEENS1_19SingleTileSchedulerILb0ELb0ELb0ELi128EEEEEEEEEvNT_6ParamsE --------------------------
	.section	.nv.constant0._ZN7cutlass13device_kernelIN5flash19enable_sm80_to_sm89INS1_16FlashAttnBwdSm80INS1_25CollectiveMainloopBwdSm80ILi2ELi2EN4cute5tupleIJNS5_1CILi64EEENS7_ILi128EEES8_EEENS_6half_tEfNS_4arch4Sm80ELb0ELb0ELb1ELb0ELb0ELb0ELb0ELb0ELi2ELi2ELi4ELi2ELb1EEENS1_24CollectiveEpilogueBwdGQAISA_fSD_Li256ELb0ELb0EEENS1_19SingleTileSchedulerILb0ELb0ELb0ELi128EEEEEEEEEvNT_6ParamsE,"a",@progbits
	.sectionflags	@""
	.align	4
.nv.constant0._ZN7cutlass13device_kernelIN5flash19enable_sm80_to_sm89INS1_16FlashAttnBwdSm80INS1_25CollectiveMainloopBwdSm80ILi2ELi2EN4cute5tupleIJNS5_1CILi64EEENS7_ILi128EEES8_EEENS_6half_tEfNS_4arch4Sm80ELb0ELb0ELb1ELb0ELb0ELb0ELb0ELb0ELi2ELi2ELi4ELi2ELb1EEENS1_24CollectiveEpilogueBwdGQAISA_fSD_Li256ELb0ELb0EEENS1_19SingleTileSchedulerILb0ELb0ELb0ELi128EEEEEEEEEvNT_6ParamsE:
	.zero		1160


//--------------------- .nv.constant0._ZN7cutlass13device_kernelIN5flash19enable_sm80_to_sm89INS1_16FlashAttnBwdSm80INS1_25CollectiveMainloopBwdSm80ILi2ELi2EN4cute5tupleIJNS5_1CILi64EEENS7_ILi128EEES8_EEENS_6half_tEfNS_4arch4Sm80ELb0ELb0ELb1ELb0ELb1ELb0ELb0ELb0ELi2ELi2ELi4ELi2ELb1EEENS1_24CollectiveEpilogueBwdGQAISA_fSD_Li256ELb0ELb1EEENS1_19SingleTileSchedulerILb0ELb0ELb0ELi128EEEEEEEEEvNT_6ParamsE --------------------------
	.section	.nv.constant0._ZN7cutlass13device_kernelIN5flash19enable_sm80_to_sm89INS1_16FlashAttnBwdSm80INS1_25CollectiveMainloopBwdSm80ILi2ELi2EN4cute5tupleIJNS5_1CILi64EEENS7_ILi128EEES8_EEENS_6half_tEfNS_4arch4Sm80ELb0ELb0ELb1ELb0ELb1ELb0ELb0ELb0ELi2ELi2ELi4ELi2ELb1EEENS1_24CollectiveEpilogueBwdGQAISA_fSD_Li256ELb0ELb1EEENS1_19SingleTileSchedulerILb0ELb0ELb0ELi128EEEEEEEEEvNT_6ParamsE,"a",@progbits
	.sectionflags	@""
	.align	4
.nv.constant0._ZN7cutlass13device_kernelIN5flash19enable_sm80_to_sm89INS1_16FlashAttnBwdSm80INS1_25CollectiveMainloopBwdSm80ILi2ELi2EN4cute5tupleIJNS5_1CILi64EEENS7_ILi128EEES8_EEENS_6half_tEfNS_4arch4Sm80ELb0ELb0ELb1ELb0ELb1ELb0ELb0ELb0ELi2ELi2ELi4ELi2ELb1EEENS1_24CollectiveEpilogueBwdGQAISA_fSD_Li256ELb0ELb1EEENS1_19SingleTileSchedulerILb0ELb0ELb0ELi128EEEEEEEEEvNT_6ParamsE:
	.zero		1160


//--------------------- .nv.constant0._ZN7cutlass13device_kernelIN5flash19enable_sm80_to_sm89INS1_16FlashAttnBwdSm80INS1_25CollectiveMainloopBwdSm80ILi2ELi2EN4cute5tupleIJNS5_1CILi64EEENS7_ILi128EEES8_EEENS_6half_tEfNS_4arch4Sm80ELb0ELb0ELb1ELb1ELb0ELb0ELb0ELb0ELi2ELi2ELi4ELi2ELb1EEENS1_21CollectiveEpilogueBwdISA_SB_SD_Li256ELb1ELb0ELi2EEENS1_19SingleTileSchedulerILb1ELb0ELb0ELi128EEEEEEEEEvNT_6ParamsE --------------------------
	.section	.nv.constant0._ZN7cutlass13device_kernelIN5flash19enable_sm80_to_sm89INS1_16FlashAttnBwdSm80INS1_25CollectiveMainloopBwdSm80ILi2ELi2EN4cute5tupleIJNS5_1CILi64EEENS7_ILi128EEES8_EEENS_6half_tEfNS_4arch4Sm80ELb0ELb0ELb1ELb1ELb0ELb0ELb0ELb0ELi2ELi2ELi4ELi2ELb1EEENS1_21CollectiveEpilogueBwdISA_SB_SD_Li256ELb1ELb0ELi2EEENS1_19SingleTileSchedulerILb1ELb0ELb0ELi128EEEEEEEEEvNT_6ParamsE,"a",@progbits
	.sectionflags	@""
	.align	4
.nv.constant0._ZN7cutlass13device_kernelIN5flash19enable_sm80_to_sm89INS1_16FlashAttnBwdSm80INS1_25CollectiveMainloopBwdSm80ILi2ELi2EN4cute5tupleIJNS5_1CILi64EEENS7_ILi128EEES8_EEENS_6half_tEfNS_4arch4Sm80ELb0ELb0ELb1ELb1ELb0ELb0ELb0ELb0ELi2ELi2ELi4ELi2ELb1EEENS1_21CollectiveEpilogueBwdISA_SB_SD_Li256ELb1ELb0ELi2EEENS1_19SingleTileSchedulerILb1ELb0ELb0ELi128EEEEEEEEEvNT_6ParamsE:
	.zero		1152


//--------------------- .nv.constant0._ZN7cutlass13device_kernelIN5flash19enable_sm80_to_sm89INS1_16FlashAttnBwdSm80INS1_25CollectiveMainloopBwdSm80ILi2ELi2EN4cute5tupleIJNS5_1CILi64EEENS7_ILi128EEES8_EEENS_6half_tEfNS_4arch4Sm80ELb0ELb0ELb1ELb1ELb1ELb0ELb0ELb0ELi2ELi2ELi4ELi2ELb1EEENS1_21CollectiveEpilogueBwdISA_SB_SD_Li256ELb1ELb0ELi2EEENS1_19SingleTileSchedulerILb1ELb0ELb0ELi128EEEEEEEEEvNT_6ParamsE --------------------------
	.section	.nv.constant0._ZN7cutlass13device_kernelIN5flash19enable_sm80_to_sm89INS1_16FlashAttnBwdSm80INS1_25CollectiveMainloopBwdSm80ILi2ELi2EN4cute5tupleIJNS5_1CILi64EEENS7_ILi128EEES8_EEENS_6half_tEfNS_4arch4Sm80ELb0ELb0ELb1ELb1ELb1ELb0ELb0ELb0ELi2ELi2ELi4ELi2ELb1EEENS1_21CollectiveEpilogueBwdISA_SB_SD_Li256ELb1ELb0ELi2EEENS1_19SingleTileSchedulerILb1ELb0ELb0ELi128EEEEEEEEEvNT_6ParamsE,"a",@progbits
	.sectionflags	@""
	.align	4
.nv.constant0._ZN7cutlass13device_kernelIN5flash19enable_sm80_to_sm89INS1_16FlashAttnBwdSm80INS1_25CollectiveMainloopBwdSm80ILi2ELi2EN4cute5tupleIJNS5_1CILi64EEENS7_ILi128EEES8_EEENS_6half_tEfNS_4arch4Sm80ELb0ELb0ELb1ELb1ELb1ELb0ELb0ELb0ELi2ELi2ELi4ELi2ELb1EEENS1_21CollectiveEpilogueBwdISA_SB_SD_Li256ELb1ELb0ELi2EEENS1_19SingleTileSchedulerILb1ELb0ELb0ELi128EEEEEEEEEvNT_6ParamsE:
	.zero		1152


//--------------------- .nv.constant0._ZN7cutlass13device_kernelIN5flash19enable_sm80_to_sm89INS1_16FlashAttnBwdSm80INS1_25CollectiveMainloopBwdSm80ILi2ELi2EN4cute5tupleIJNS5_1CILi64EEENS7_ILi128EEES8_EEENS_6half_tEfNS_4arch4Sm80ELb0ELb0ELb1ELb1ELb0ELb0ELb0ELb0ELi2ELi2ELi4ELi2ELb1EEENS1_24CollectiveEpilogueBwdGQAISA_fSD_Li256ELb1ELb0EEENS1_19SingleTileSchedulerILb1ELb0ELb0ELi128EEEEEEEEEvNT_6ParamsE --------------------------
	.section	.nv.constant0._ZN7cutlass13device_kernelIN5flash19enable_sm80_to_sm89INS1_16FlashAttnBwdSm80INS1_25CollectiveMainloopBwdSm80ILi2ELi2EN4cute5tupleIJNS5_1CILi64EEENS7_ILi128EEES8_EEENS_6half_tEfNS_4arch4Sm80ELb0ELb0ELb1ELb1ELb0ELb0ELb0ELb0ELi2ELi2ELi4ELi2ELb1EEENS1_24CollectiveEpilogueBwdGQAISA_fSD_Li256ELb1ELb0EEENS1_19SingleTileSchedulerILb1ELb0ELb0ELi128EEEEEEEEEvNT_6ParamsE,"a",@progbits
	.sectionflags	@""
	.align	4
.nv.constant0._ZN7cutlass13device_kernelIN5flash19enable_sm80_to_sm89INS1_16FlashAttnBwdSm80INS1_25CollectiveMainloopBwdSm80ILi2ELi2EN4cute5tupleIJNS5_1CILi64EEENS7_ILi128EEES8_EEENS_6half_tEfNS_4arch4Sm80ELb0ELb0ELb1ELb1ELb0ELb0ELb0ELb0ELi2ELi2ELi4ELi2ELb1EEENS1_24CollectiveEpilogueBwdGQAISA_fSD_Li256ELb1ELb0EEENS1_19SingleTileSchedulerILb1ELb0ELb0ELi128EEEEEEEEEvNT_6ParamsE:
	.zero		1160


//--------------------- .nv.constant0._ZN7cutlass13device_kernelIN5flash19enable_sm80_to_sm89INS1_16FlashAttnBwdSm80INS1_25CollectiveMainloopBwdSm80ILi2ELi2EN4cute5tupleIJNS5_1CILi64EEENS7_ILi128EEES8_EEENS_6half_tEfNS_4arch4Sm80ELb0ELb0ELb1ELb1ELb1ELb0ELb0ELb0ELi2ELi2ELi4ELi2ELb1EEENS1_24CollectiveEpilogueBwdGQAISA_fSD_Li256ELb1ELb1EEENS1_19SingleTileSchedulerILb1ELb0ELb0ELi128EEEEEEEEEvNT_6ParamsE --------------------------
	.section	.nv.constant0._ZN7cutlass13device_kernelIN5flash19enable_sm80_to_sm89INS1_16FlashAttnBwdSm80INS1_25CollectiveMainloopBwdSm80ILi2ELi2EN4cute5tupleIJNS5_1CILi64EEENS7_ILi128EEES8_EEENS_6half_tEfNS_4arch4Sm80ELb0ELb0ELb1ELb1ELb1ELb0ELb0ELb0ELi2ELi2ELi4ELi2ELb1EEENS1_24CollectiveEpilogueBwdGQAISA_fSD_Li256ELb1ELb1EEENS1_19SingleTileSchedulerILb1ELb0ELb0ELi128EEEEEEEEEvNT_6ParamsE,"a",@progbits
	.sectionflags	@""
	.align	4
.nv.constant0._ZN7cutlass13device_kernelIN5flash19enable_sm80_to_sm89INS1_16FlashAttnBwdSm80INS1_25CollectiveMainloopBwdSm80ILi2ELi2EN4cute5tupleIJNS5_1CILi64EEENS7_ILi128EEES8_EEENS_6half_tEfNS_4arch4Sm80ELb0ELb0ELb1ELb1ELb1ELb0ELb0ELb0ELi2ELi2ELi4ELi2ELb1EEENS1_24CollectiveEpilogueBwdGQAISA_fSD_Li256ELb1ELb1EEENS1_19SingleTileSchedulerILb1ELb0ELb0ELi128EEEEEEEEEvNT_6ParamsE:
	.zero		1160


//--------------------- .nv.constant0._ZN7cutlass13device_kernelIN5flash19enable_sm80_to_sm89INS1_16FlashAttnBwdSm80INS1_25CollectiveMainloopBwdSm80ILi2ELi2EN4cute5tupleIJNS5_1CILi64EEENS7_ILi128EEES8_EEENS_6half_tEfNS_4arch4Sm80ELb0ELb1ELb1ELb0ELb0ELb0ELb0ELb0ELi2ELi2ELi4ELi2ELb1EEENS1_21CollectiveEpilogueBwdISA_SB_SD_Li256ELb0ELb0ELi2EEENS1_19SingleTileSchedulerILb0ELb0ELb0ELi128EEEEEEEEEvNT_6ParamsE --------------------------
	.section	.nv.constant0._ZN7cutlass13device_kernelIN5flash19enable_sm80_to_sm89INS1_16FlashAttnBwdSm80INS1_25CollectiveMainloopBwdSm80ILi2ELi2EN4cute5tupleIJNS5_1CILi64EEENS7_ILi128EEES8_EEENS_6half_tEfNS_4arch4Sm80ELb0ELb1ELb1ELb0ELb0ELb0ELb0ELb0ELi2ELi2ELi4ELi2ELb1EEENS1_21CollectiveEpilogueBwdISA_SB_SD_Li256ELb0ELb0ELi2EEENS1_19SingleTileSchedulerILb0ELb0ELb0ELi128EEEEEEEEEvNT_6ParamsE,"a",@progbits
	.sectionflags	@""
	.align	4
.nv.constant0._ZN7cutlass13device_kernelIN5flash19enable_sm80_to_sm89INS1_16FlashAttnBwdSm80INS1_25CollectiveMainloopBwdSm80ILi2ELi2EN4cute5tupleIJNS5_1CILi64EEENS7_ILi128EEES8_EEENS_6half_tEfNS_4arch4Sm80ELb0ELb1ELb1ELb0ELb0ELb0ELb0ELb0ELi2ELi2ELi4ELi2ELb1EEENS1_21CollectiveEpilogueBwdISA_SB_SD_Li256ELb0ELb0ELi2EEENS1_19SingleTileSchedulerILb0ELb0ELb0ELi128EEEEEEEEEvNT_6ParamsE:
	.zero		1152


//--------------------- .nv.constant0._ZN7cutlass13device_kernelIN5flash19enable_sm80_to_sm89INS1_16FlashAttnBwdSm80INS1_25CollectiveMainloopBwdSm80ILi2ELi2EN4cute5tupleIJNS5_1CILi64EEENS7_ILi128EEES8_EEENS_6half_tEfNS_4arch4Sm80ELb0ELb1ELb1ELb0ELb1ELb0ELb0ELb0ELi2ELi2ELi4ELi2ELb1EEENS1_21CollectiveEpilogueBwdISA_SB_SD_Li256ELb0ELb0ELi2EEENS1_19SingleTileSchedulerILb0ELb0ELb0ELi128EEEEEEEEEvNT_6ParamsE --------------------------
	.section	.nv.constant0._ZN7cutlass13device_kernelIN5flash19enable_sm80_to_sm89INS1_16FlashAttnBwdSm80INS1_25CollectiveMainloopBwdSm80ILi2ELi2EN4cute5tupleIJNS5_1CILi64EEENS7_ILi128EEES8_EEENS_6half_tEfNS_4arch4Sm80ELb0ELb1ELb1ELb0ELb1ELb0ELb0ELb0ELi2ELi2ELi4ELi2ELb1EEENS1_21CollectiveEpilogueBwdISA_SB_SD_Li256ELb0ELb0ELi2EEENS1_19SingleTileSchedulerILb0ELb0ELb0ELi128EEEEEEEEEvNT_6ParamsE,"a",@progbits
	.sectionflags	@""
	.align	4
.nv.constant0._ZN7cutlass13device_kernelIN5flash19enable_sm80_to_sm89INS1_16FlashAttnBwdSm80INS1_25CollectiveMainloopBwdSm80ILi2ELi2EN4cute5tupleIJNS5_1CILi64EEENS7_ILi128EEES8_EEENS_6half_tEfNS_4arch4Sm80ELb0ELb1ELb1ELb0ELb1ELb0ELb0ELb0ELi2ELi2ELi4ELi2ELb1EEENS1_21CollectiveEpilogueBwdISA_SB_SD_Li256ELb0ELb0ELi2EEENS1_19SingleTileSchedulerILb0ELb0ELb0ELi128EEEEEEEEEvNT_6ParamsE:
	.zero		1152


//--------------------- .nv.constant0._ZN7cutlass13device_kernelIN5flash19enable_sm80_to_sm89INS1_16FlashAttnBwdSm80INS1_25CollectiveMainloopBwdSm80ILi2ELi2EN4cute5tupleIJNS5_1CILi64EEENS7_ILi128EEES8_EEENS_6half_tEfNS_4arch4Sm80ELb0ELb1ELb1ELb0ELb0ELb0ELb0ELb0ELi2ELi2ELi4ELi2ELb1EEENS1_24CollectiveEpilogueBwdGQAISA_fSD_Li256ELb0ELb0EEENS1_19SingleTileSchedulerILb0ELb0ELb0ELi128EEEEEEEEEvNT_6ParamsE --------------------------
	.section	.nv.constant0._ZN7cutlass13device_kernelIN5flash19enable_sm80_to_sm89INS1_16FlashAttnBwdSm80INS1_25CollectiveMainloopBwdSm80ILi2ELi2EN4cute5tupleIJNS5_1CILi64EEENS7_ILi128EEES8_EEENS_6half_tEfNS_4arch4Sm80ELb0ELb1ELb1ELb0ELb0ELb0ELb0ELb0ELi2ELi2ELi4ELi2ELb1EEENS1_24CollectiveEpilogueBwdGQAISA_fSD_Li256ELb0ELb0EEENS1_19SingleTileSchedulerILb0ELb0ELb0ELi128EEEEEEEEEvNT_6ParamsE,"a",@progbits
	.sectionflags	@""
	.align	4
.nv.constant0._ZN7cutlass13device_kernelIN5flash19enable_sm80_to_sm89INS1_16FlashAttnBwdSm80INS1_25CollectiveMainloopBwdSm80ILi2ELi2EN4cute5tupleIJNS5_1CILi64EEENS7_ILi128EEES8_EEENS_6half_tEfNS_4arch4Sm80ELb0ELb1ELb1ELb0ELb0ELb0ELb0ELb0ELi2ELi2ELi4ELi2ELb1EEENS1_24CollectiveEpilogueBwdGQAISA_fSD_Li256ELb0ELb0EEENS1_19SingleTileSchedulerILb0ELb0ELb0ELi128EEEEEEEEEvNT_6ParamsE:
	.zero		1160


//--------------------- .nv.constant0._ZN7cutlass13device_kernelIN5flash19enable_sm80_to_sm89INS1_16FlashAttnBwdSm80INS1_25CollectiveMainloopBwdSm80ILi2ELi2EN4cute5tupleIJNS5_1CILi64EEENS7_ILi128EEES8_EEENS_6half_tEfNS_4arch4Sm80ELb0ELb1ELb1ELb0ELb1ELb0ELb0ELb0ELi2ELi2ELi4ELi2ELb1EEENS1_24CollectiveEpilogueBwdGQAISA_fSD_Li256ELb0ELb1EEENS1_19SingleTileSchedulerILb0ELb0ELb0ELi128EEEEEEEEEvNT_6ParamsE --------------------------
	.section	.nv.constant0._ZN7cutlass13device_kernelIN5flash19enable_sm80_to_sm89INS1_16FlashAttnBwdSm80INS1_25CollectiveMainloopBwdSm80ILi2ELi2EN4cute5tupleIJNS5_1CILi64EEENS7_ILi128EEES8_EEENS_6half_tEfNS_4arch4Sm80ELb0ELb1ELb1ELb0ELb1ELb0ELb0ELb0ELi2ELi2ELi4ELi2ELb1EEENS1_24CollectiveEpilogueBwdGQAISA_fSD_Li256ELb0ELb1EEENS1_19SingleTileSchedulerILb0ELb0ELb0ELi128EEEEEEEEEvNT_6ParamsE,"a",@progbits
	.sectionflags	@""
	.align	4
.nv.constant0._ZN7cutlass13device_kernelIN5flash19enable_sm80_to_sm89INS1_16FlashAttnBwdSm80INS1_25CollectiveMainloopBwdSm80ILi2ELi2EN4cute5tupleIJNS5_1CILi64EEENS7_ILi128EEES8_EEENS_6half_tEfNS_4arch4Sm80ELb0ELb1ELb1ELb0ELb1ELb0ELb0ELb0ELi2ELi2ELi4ELi2ELb1EEENS1_24CollectiveEpilogueBwdGQAISA_fSD_Li256ELb0ELb1EEENS1_19SingleTileSchedulerILb0ELb0ELb0ELi128EEEEEEEEEvNT_6ParamsE:
	.zero		1160


//--------------------- .nv.constant0._ZN7cutlass13device_kernelIN5flash19enable_sm80_to_sm89INS1_16FlashAttnBwdSm80INS1_25CollectiveMainloopBwdSm80ILi2ELi2EN4cute5tupleIJNS5_1CILi64EEENS7_ILi128EEES8_EEENS_6half_tEfNS_4arch4Sm80ELb0ELb1ELb1ELb1ELb0ELb0ELb0ELb0ELi2ELi2ELi4ELi2ELb1EEENS1_21CollectiveEpilogueBwdISA_SB_SD_Li256ELb1ELb0ELi2EEENS1_19SingleTileSchedulerILb1ELb0ELb0ELi128EEEEEEEEEvNT_6ParamsE --------------------------
	.section	.nv.constant0._ZN7cutlass13device_kernelIN5flash19enable_sm80_to_sm89INS1_16FlashAttnBwdSm80INS1_25CollectiveMainloopBwdSm80ILi2ELi2EN4cute5tupleIJNS5_1CILi64EEENS7_ILi128EEES8_EEENS_6half_tEfNS_4arch4Sm80ELb0ELb1ELb1ELb1ELb0ELb0ELb0ELb0ELi2ELi2ELi4ELi2ELb1EEENS1_21CollectiveEpilogueBwdISA_SB_SD_Li256ELb1ELb0ELi2EEENS1_19SingleTileSchedulerILb1ELb0ELb0ELi128EEEEEEEEEvNT_6ParamsE,"a",@progbits
	.sectionflags	@""
	.align	4
.nv.constant0._ZN7cutlass13device_kernelIN5flash19enable_sm80_to_sm89INS1_16FlashAttnBwdSm80INS1_25CollectiveMainloopBwdSm80ILi2ELi2EN4cute5tupleIJNS5_1CILi64EEENS7_ILi128EEES8_EEENS_6half_tEfNS_4arch4Sm80ELb0ELb1ELb1ELb1ELb0ELb0ELb0ELb0ELi2ELi2ELi4ELi2ELb1EEENS1_21CollectiveEpilogueBwdISA_SB_SD_Li256ELb1ELb0ELi2EEENS1_19SingleTileSchedulerILb1ELb0ELb0ELi128EEEEEEEEEvNT_6ParamsE:
	.zero		1152


//--------------------- .nv.constant0._ZN7cutlass13device_kernelIN5flash19enable_sm80_to_sm89INS1_16FlashAttnBwdSm80INS1_25CollectiveMainloopBwdSm80ILi2ELi2EN4cute5tupleIJNS5_1CILi64EEENS7_ILi128EEES8_EEENS_6half_tEfNS_4arch4Sm80ELb0ELb1ELb1ELb1ELb1ELb0ELb0ELb0ELi2ELi2ELi4ELi2ELb1EEENS1_21CollectiveEpilogueBwdISA_SB_SD_Li256ELb1ELb0ELi2EEENS1_19SingleTileSchedulerILb1ELb0ELb0ELi128EEEEEEEEEvNT_6ParamsE --------------------------
	.section	.nv.constant0._ZN7cutlass13device_kernelIN5flash19enable_sm80_to_sm89INS1_16FlashAttnBwdSm80INS1_25CollectiveMainloopBwdSm80ILi2ELi2EN4cute5tupleIJNS5_1CILi64EEENS7_ILi128EEES8_EEENS_6half_tEfNS_4arch4Sm80ELb0ELb1ELb1ELb1ELb1ELb0ELb0ELb0ELi2ELi2ELi4ELi2ELb1EEENS1_21CollectiveEpilogueBwdISA_SB_SD_Li256ELb1ELb0ELi2EEENS1_19SingleTileSchedulerILb1ELb0ELb0ELi128EEEEEEEEEvNT_6ParamsE,"a",@progbits
	.sectionflags	@""
	.align	4
.nv.constant0._ZN7cutlass13device_kernelIN5flash19enable_sm80_to_sm89INS1_16FlashAttnBwdSm80INS1_25CollectiveMainloopBwdSm80ILi2ELi2EN4cute5tupleIJNS5_1CILi64EEENS7_ILi128EEES8_EEENS_6half_tEfNS_4arch4Sm80ELb0ELb1ELb1ELb1ELb1ELb0ELb0ELb0ELi2ELi2ELi4ELi2ELb1EEENS1_21CollectiveEpilogueBwdISA_SB_SD_Li256ELb1ELb0ELi2EEENS1_19SingleTileSchedulerILb1ELb0ELb0ELi128EEEEEEEEEvNT_6ParamsE:
	.zero		1152


//--------------------- .nv.constant0._ZN7cutlass13device_kernelIN5flash19enable_sm80_to_sm89INS1_16FlashAttnBwdSm80INS1_25CollectiveMainloopBwdSm80ILi2ELi2EN4cute5tupleIJNS5_1CILi64EEENS7_ILi128EEES8_EEENS_6half_tEfNS_4arch4Sm80ELb0ELb1ELb1ELb1ELb0ELb0ELb0ELb0ELi2ELi2ELi4ELi2ELb1EEENS1_24CollectiveEpilogueBwdGQAISA_fSD_Li256ELb1ELb0EEENS1_19SingleTileSchedulerILb1ELb0ELb0ELi128EEEEEEEEEvNT_6ParamsE --------------------------
	.section	.nv.constant0._ZN7cutlass13device_kernelIN5flash19enable_sm80_to_sm89INS1_16FlashAttnBwdSm80INS1_25CollectiveMainloopBwdSm80ILi2ELi2EN4cute5tupleIJNS5_1CILi64EEENS7_ILi128EEES8_EEENS_6half_tEfNS_4arch4Sm80ELb0ELb1ELb1ELb1ELb0ELb0ELb0ELb0ELi2ELi2ELi4ELi2ELb1EEENS1_24CollectiveEpilogueBwdGQAISA_fSD_Li256ELb1ELb0EEENS1_19SingleTileSchedulerILb1ELb0ELb0ELi128EEEEEEEEEvNT_6ParamsE,"a",@progbits
	.sectionflags	@""
	.align	4
.nv.constant0._ZN7cutlass13device_kernelIN5flash19enable_sm80_to_sm89INS1_16FlashAttnBwdSm80INS1_25CollectiveMainloopBwdSm80ILi2ELi2EN4cute5tupleIJNS5_1CILi64EEENS7_ILi128EEES8_EEENS_6half_tEfNS_4arch4Sm80ELb0ELb1ELb1ELb1ELb0ELb0ELb0ELb0ELi2ELi2ELi4ELi2ELb1EEENS1_24CollectiveEpilogueBwdGQAISA_fSD_Li256ELb1ELb0EEENS1_19SingleTileSchedulerILb1ELb0ELb0ELi128EEEEEEEEEvNT_6ParamsE:
	.zero		1160


//--------------------- .nv.constant0._ZN7cutlass13device_kernelIN5flash19enable_sm80_to_sm89INS1_16FlashAttnBwdSm80INS1_25CollectiveMainloopBwdSm80ILi2ELi2EN4cute5tupleIJNS5_1CILi64EEENS7_ILi128EEES8_EEENS_6half_tEfNS_4arch4Sm80ELb0ELb1ELb1ELb1ELb1ELb0ELb0ELb0ELi2ELi2ELi4ELi2ELb1EEENS1_24CollectiveEpilogueBwdGQAISA_fSD_Li256ELb1ELb1EEENS1_19SingleTileSchedulerILb1ELb0ELb0ELi128EEEEEEEEEvNT_6ParamsE --------------------------
	.section	.nv.constant0._ZN7cutlass13device_kernelIN5flash19enable_sm80_to_sm89INS1_16FlashAttnBwdSm80INS1_25CollectiveMainloopBwdSm80ILi2ELi2EN4cute5tupleIJNS5_1CILi64EEENS7_ILi128EEES8_EEENS_6half_tEfNS_4arch4Sm80ELb0ELb1ELb1ELb1ELb1ELb0ELb0ELb0ELi2ELi2ELi4ELi2ELb1EEENS1_24CollectiveEpilogueBwdGQAISA_fSD_Li256ELb1ELb1EEENS1_19SingleTileSchedulerILb1ELb0ELb0ELi128EEEEEEEEEvNT_6ParamsE,"a",@progbits
	.sectionflags	@""
	.align	4
.nv.constant0._ZN7cutlass13device_kernelIN5flash19enable_sm80_to_sm89INS1_16FlashAttnBwdSm80INS1_25CollectiveMainloopBwdSm80ILi2ELi2EN4cute5tupleIJNS5_1CILi64EEENS7_ILi128EEES8_EEENS_6half_tEfNS_4arch4Sm80ELb0ELb1ELb1ELb1ELb1ELb0ELb0ELb0ELi2ELi2ELi4ELi2ELb1EEENS1_24CollectiveEpilogueBwdGQAISA_fSD_Li256ELb1ELb1EEENS1_19SingleTileSchedulerILb1ELb0ELb0ELi128EEEEEEEEEvNT_6ParamsE:
	.zero		1160


//--------------------- .nv.constant0._ZN7cutlass13device_kernelIN5flash19enable_sm80_to_sm89INS1_16FlashAttnBwdSm80INS1_25CollectiveMainloopBwdSm80ILi2ELi2EN4cute5tupleIJNS5_1CILi64EEENS7_ILi128EEES8_EEENS_6half_tEfNS_4arch4Sm80ELb1ELb0ELb1ELb0ELb0ELb0ELb0ELb0ELi2ELi2ELi4ELi2ELb1EEENS1_21CollectiveEpilogueBwdISA_SB_SD_Li256ELb0ELb0ELi2EEENS1_25SingleTileBwdLPTSchedulerILb0ELi128ELb0EEEEEEEEEvNT_6ParamsE --------------------------
	.section	.nv.constant0._ZN7cutlass13device_kernelIN5flash19enable_sm80_to_sm89INS1_16FlashAttnBwdSm80INS1_25CollectiveMainloopBwdSm80ILi2ELi2EN4cute5tupleIJNS5_1CILi64EEENS7_ILi128EEES8_EEENS_6half_tEfNS_4arch4Sm80ELb1ELb0ELb1ELb0ELb0ELb0ELb0ELb0ELi2ELi2ELi4ELi2ELb1EEENS1_21CollectiveEpilogueBwdISA_SB_SD_Li256ELb0ELb0ELi2EEENS1_25SingleTileBwdLPTSchedulerILb0ELi128ELb0EEEEEEEEEvNT_6ParamsE,"a",@progbits
	.sectionflags	@""
	.align	4
.nv.constant0._ZN7cutlass13device_kernelIN5flash19enable_sm80_to_sm89INS1_16FlashAttnBwdSm80INS1_25CollectiveMainloopBwdSm80ILi2ELi2EN4cute5tupleIJNS5_1CILi64EEENS7_ILi128EEES8_EEENS_6half_tEfNS_4arch4Sm80ELb1ELb0ELb1ELb0ELb0ELb0ELb0ELb0ELi2ELi2ELi4ELi2ELb1EEENS1_21CollectiveEpilogueBwdISA_SB_SD_Li256ELb0ELb0ELi2EEENS1_25SingleTileBwdLPTSchedulerILb0ELi128ELb0EEEEEEEEEvNT_6ParamsE:
	.zero		1176


//--------------------- .nv.constant0._ZN7cutlass13device_kernelIN5flash19enable_sm80_to_sm89INS1_16FlashAttnBwdSm80INS1_25CollectiveMainloopBwdSm80ILi2ELi2EN4cute5tupleIJNS5_1CILi64EEENS7_ILi128EEES8_EEENS_6half_tEfNS_4arch4Sm80ELb1ELb0ELb1ELb0ELb1ELb0ELb0ELb0ELi2ELi2ELi4ELi2ELb1EEENS1_21CollectiveEpilogueBwdISA_SB_SD_Li256ELb0ELb0ELi2EEENS1_25SingleTileBwdLPTSchedulerILb0ELi128ELb1EEEEEEEEEvNT_6ParamsE --------------------------
	.section	.nv.constant0._ZN7cutlass13device_kernelIN5flash19enable_sm80_to_sm89INS1_16FlashAttnBwdSm80INS1_25CollectiveMainloopBwdSm80ILi2ELi2EN4cute5tupleIJNS5_1CILi64EEENS7_ILi128EEES8_EEENS_6half_tEfNS_4arch4Sm80ELb1ELb0ELb1ELb0ELb1ELb0ELb0ELb0ELi2ELi2ELi4ELi2ELb1EEENS1_21CollectiveEpilogueBwdISA_SB_SD_Li256ELb0ELb0ELi2EEENS1_25SingleTileBwdLPTSchedulerILb0ELi128ELb1EEEEEEEEEvNT_6ParamsE,"a",@progbits
	.sectionflags	@""
	.align	4
.nv.constant0._ZN7cutlass13device_kernelIN5flash19enable_sm80_to_sm89INS1_16FlashAttnBwdSm80INS1_25CollectiveMainloopBwdSm80ILi2ELi2EN4cute5tupleIJNS5_1CILi64EEENS7_ILi128EEES8_EEENS_6half_tEfNS_4arch4Sm80ELb1ELb0ELb1ELb0ELb1ELb0ELb0ELb0ELi2ELi2ELi4ELi2ELb1EEENS1_21CollectiveEpilogueBwdISA_SB_SD_Li256ELb0ELb0ELi2EEENS1_25SingleTileBwdLPTSchedulerILb0ELi128ELb1EEEEEEEEEvNT_6ParamsE:
	.zero		1176


//--------------------- .nv.constant0._ZN7cutlass13device_kernelIN5flash19enable_sm80_to_sm89INS1_16FlashAttnBwdSm80INS1_25CollectiveMainloopBwdSm80ILi2ELi2EN4cute5tupleIJNS5_1CILi64EEENS7_ILi128EEES8_EEENS_6half_tEfNS_4arch4Sm80ELb1ELb0ELb1ELb0ELb0ELb0ELb0ELb0ELi2ELi2ELi4ELi2ELb1EEENS1_24CollectiveEpilogueBwdGQAISA_fSD_Li256ELb0ELb0EEENS1_25SingleTileBwdLPTSchedulerILb0ELi128ELb0EEEEEEEEEvNT_6ParamsE --------------------------
	.section	.nv.constant0._ZN7cutlass13device_kernelIN5flash19enable_sm80_to_sm89INS1_16FlashAttnBwdSm80INS1_25CollectiveMainloopBwdSm80ILi2ELi2EN4cute5tupleIJNS5_1CILi64EEENS7_ILi128EEES8_EEENS_6half_tEfNS_4arch4Sm80ELb1ELb0ELb1ELb0ELb0ELb0ELb0ELb0ELi2ELi2ELi4ELi2ELb1EEENS1_24CollectiveEpilogueBwdGQAISA_fSD_Li256ELb0ELb0EEENS1_25SingleTileBwdLPTSchedulerILb0ELi128ELb0EEEEEEEEEvNT_6ParamsE,"a",@progbits
	.sectionflags	@""
	.align	4
.nv.constant0._ZN7cutlass13device_kernelIN5flash19enable_sm80_to_sm89INS1_16FlashAttnBwdSm80INS1_25CollectiveMainloopBwdSm80ILi2ELi2EN4cute5tupleIJNS5_1CILi64EEENS7_ILi128EEES8_EEENS_6half_tEfNS_4arch4Sm80ELb1ELb0ELb1ELb0ELb0ELb0ELb0ELb0ELi2ELi2ELi4ELi2ELb1EEENS1_24CollectiveEpilogueBwdGQAISA_fSD_Li256ELb0ELb0EEENS1_25SingleTileBwdLPTSchedulerILb0ELi128ELb0EEEEEEEEEvNT_6ParamsE:
	.zero		1184


//--------------------- .nv.constant0._ZN7cutlass13device_kernelIN5flash19enable_sm80_to_sm89INS1_16FlashAttnBwdSm80INS1_25CollectiveMainloopBwdSm80ILi2ELi2EN4cute5tupleIJNS5_1CILi64EEENS7_ILi128EEES8_EEENS_6half_tEfNS_4arch4Sm80ELb1ELb0ELb1ELb0ELb1ELb0ELb0ELb0ELi2ELi2ELi4ELi2ELb1EEENS1_24CollectiveEpilogueBwdGQAISA_fSD_Li256ELb0ELb1EEENS1_25SingleTileBwdLPTSchedulerILb0ELi128ELb1EEEEEEEEEvNT_6ParamsE --------------------------
	.section	.nv.constant0._ZN7cutlass13device_kernelIN5flash19enable_sm80_to_sm89INS1_16FlashAttnBwdSm80INS1_25CollectiveMainloopBwdSm80ILi2ELi2EN4cute5tupleIJNS5_1CILi64EEENS7_ILi128EEES8_EEENS_6half_tEfNS_4arch4Sm80ELb1ELb0ELb1ELb0ELb1ELb0ELb0ELb0ELi2ELi2ELi4ELi2ELb1EEENS1_24CollectiveEpilogueBwdGQAISA_fSD_Li256ELb0ELb1EEENS1_25SingleTileBwdLPTSchedulerILb0ELi128ELb1EEEEEEEEEvNT_6ParamsE,"a",@progbits
	.sectionflags	@""
	.align	4
.nv.constant0._ZN7cutlass13device_kernelIN5flash19enable_sm80_to_sm89INS1_16FlashAttnBwdSm80INS1_25CollectiveMainloopBwdSm80ILi2ELi2EN4cute5tupleIJNS5_1CILi64EEENS7_ILi128EEES8_EEENS_6half_tEfNS_4arch4Sm80ELb1ELb0ELb1ELb0ELb1ELb0ELb0ELb0ELi2ELi2ELi4ELi2ELb1EEENS1_24CollectiveEpilogueBwdGQAISA_fSD_Li256ELb0ELb1EEENS1_25SingleTileBwdLPTSchedulerILb0ELi128ELb1EEEEEEEEEvNT_6ParamsE:
	.zero		1184


//--------------------- .nv.constant0._ZN7cutlass13device_kernelIN5flash22FlashAttnBwdPreprocessIN4cute5tupleIJNS3_1CILi64EEES6_EEENS_6half_tEfNS_4arch4Sm80ELb1ELb0EEEEEvNT_6ParamsE --------------------------
	.section	.nv.constant0._ZN7cutlass13device_kernelIN5flash22FlashAttnBwdPreprocessIN4cute5tupleIJNS3_1CILi64EEES6_EEENS_6half_tEfNS_4arch4Sm80ELb1ELb0EEEEEvNT_6ParamsE,"a",@progbits
	.sectionflags	@""
	.align	4
.nv.constant0._ZN7cutlass13device_kernelIN5flash22FlashAttnBwdPreprocessIN4cute5tupleIJNS3_1CILi64EEES6_EEENS_6half_tEfNS_4arch4Sm80ELb1ELb0EEEEEvNT_6ParamsE:
	.zero		768


//--------------------- .nv.constant0._ZN7cutlass13device_kernelIN5flash19enable_sm80_to_sm89INS1_16FlashAttnBwdSm80INS1_25CollectiveMainloopBwdSm80ILi2ELi2EN4cute5tupleIJNS5_1CILi64EEENS7_ILi128EEES8_EEENS_6half_tEfNS_4arch4Sm80ELb1ELb0ELb1ELb1ELb0ELb0ELb0ELb0ELi2ELi2ELi4ELi2ELb1EEENS1_21CollectiveEpilogueBwdISA_SB_SD_Li256ELb1ELb0ELi2EEENS1_25SingleTileBwdLPTSchedulerILb1ELi128ELb0EEEEEEEEEvNT_6ParamsE --------------------------
	.section	.nv.constant0._ZN7cutlass13device_kernelIN5flash19enable_sm80_to_sm89INS1_16FlashAttnBwdSm80INS1_25CollectiveMainloopBwdSm80ILi2ELi2EN4cute5tupleIJNS5_1CILi64EEENS7_ILi128EEES8_EEENS_6half_tEfNS_4arch4Sm80ELb1ELb0ELb1ELb1ELb0ELb0ELb0ELb0ELi2ELi2ELi4ELi2ELb1EEENS1_21CollectiveEpilogueBwdISA_SB_SD_Li256ELb1ELb0ELi2EEENS1_25SingleTileBwdLPTSchedulerILb1ELi128ELb0EEEEEEEEEvNT_6ParamsE,"a",@progbits
	.sectionflags	@""
	.align	4
.nv.constant0._ZN7cutlass13device_kernelIN5flash19enable_sm80_to_sm89INS1_16FlashAttnBwdSm80INS1_25CollectiveMainloopBwdSm80ILi2ELi2EN4cute5tupleIJNS5_1CILi64EEENS7_ILi128EEES8_EEENS_6half_tEfNS_4arch4Sm80ELb1ELb0ELb1ELb1ELb0ELb0ELb0ELb0ELi2ELi2ELi4ELi2ELb1EEENS1_21CollectiveEpilogueBwdISA_SB_SD_Li256ELb1ELb0ELi2EEENS1_25SingleTileBwdLPTSchedulerILb1ELi128ELb0EEEEEEEEEvNT_6ParamsE:
	.zero		1176


//--------------------- .nv.constant0._ZN7cutlass13device_kernelIN5flash19enable_sm80_to_sm89INS1_16FlashAttnBwdSm80INS1_25CollectiveMainloopBwdSm80ILi2ELi2EN4cute5tupleIJNS5_1CILi64EEENS7_ILi128EEES8_EEENS_6half_tEfNS_4arch4Sm80ELb1ELb0ELb1ELb1ELb1ELb0ELb0ELb0ELi2ELi2ELi4ELi2ELb1EEENS1_21CollectiveEpilogueBwdISA_SB_SD_Li256ELb1ELb0ELi2EEENS1_25SingleTileBwdLPTSchedulerILb1ELi128ELb1EEEEEEEEEvNT_6ParamsE --------------------------
	.section	.nv.constant0._ZN7cutlass13device_kernelIN5flash19enable_sm80_to_sm89INS1_16FlashAttnBwdSm80INS1_25CollectiveMainloopBwdSm80ILi2ELi2EN4cute5tupleIJNS5_1CILi64EEENS7_ILi128EEES8_EEENS_6half_tEfNS_4arch4Sm80ELb1ELb0ELb1ELb1ELb1ELb0ELb0ELb0ELi2ELi2ELi4ELi2ELb1EEENS1_21CollectiveEpilogueBwdISA_SB_SD_Li256ELb1ELb0ELi2EEENS1_25SingleTileBwdLPTSchedulerILb1ELi128ELb1EEEEEEEEEvNT_6ParamsE,"a",@progbits
	.sectionflags	@""
	.align	4
.nv.constant0._ZN7cutlass13device_kernelIN5flash19enable_sm80_to_sm89INS1_16FlashAttnBwdSm80INS1_25CollectiveMainloopBwdSm80ILi2ELi2EN4cute5tupleIJNS5_1CILi64EEENS7_ILi128EEES8_EEENS_6half_tEfNS_4arch4Sm80ELb1ELb0ELb1ELb1ELb1ELb0ELb0ELb0ELi2ELi2ELi4ELi2ELb1EEENS1_21CollectiveEpilogueBwdISA_SB_SD_Li256ELb1ELb0ELi2EEENS1_25SingleTileBwdLPTSchedulerILb1ELi128ELb1EEEEEEEEEvNT_6ParamsE:
	.zero		1176


//--------------------- .nv.constant0._ZN7cutlass13device_kernelIN5flash19enable_sm80_to_sm89INS1_16FlashAttnBwdSm80INS1_25CollectiveMainloopBwdSm80ILi2ELi2EN4cute5tupleIJNS5_1CILi64EEENS7_ILi128EEES8_EEENS_6half_tEfNS_4arch4Sm80ELb1ELb0ELb1ELb1ELb0ELb0ELb0ELb0ELi2ELi2ELi4ELi2ELb1EEENS1_24CollectiveEpilogueBwdGQAISA_fSD_Li256ELb1ELb0EEENS1_25SingleTileBwdLPTSchedulerILb1ELi128ELb0EEEEEEEEEvNT_6ParamsE --------------------------
	.section	.nv.constant0._ZN7cutlass13device_kernelIN5flash19enable_sm80_to_sm89INS1_16FlashAttnBwdSm80INS1_25CollectiveMainloopBwdSm80ILi2ELi2EN4cute5tupleIJNS5_1CILi64EEENS7_ILi128EEES8_EEENS_6half_tEfNS_4arch4Sm80ELb1ELb0ELb1ELb1ELb0ELb0ELb0ELb0ELi2ELi2ELi4ELi2ELb1EEENS1_24CollectiveEpilogueBwdGQAISA_fSD_Li256ELb1ELb0EEENS1_25SingleTileBwdLPTSchedulerILb1ELi128ELb0EEEEEEEEEvNT_6ParamsE,"a",@progbits
	.sectionflags	@""
	.align	4
.nv.constant0._ZN7cutlass13device_kernelIN5flash19enable_sm80_to_sm89INS1_16FlashAttnBwdSm80INS1_25CollectiveMainloopBwdSm80ILi2ELi2EN4cute5tupleIJNS5_1CILi64EEENS7_ILi128EEES8_EEENS_6half_tEfNS_4arch4Sm80ELb1ELb0ELb1ELb1ELb0ELb0ELb0ELb0ELi2ELi2ELi4ELi2ELb1EEENS1_24CollectiveEpilogueBwdGQAISA_fSD_Li256ELb1ELb0EEENS1_25SingleTileBwdLPTSchedulerILb1ELi128ELb0EEEEEEEEEvNT_6ParamsE:
	.zero		1184


//--------------------- .nv.constant0._ZN7cutlass13device_kernelIN5flash32FlashAttnBwdPostprocessConvertdQIN4cute5tupleIJNS3_1CILi64EEES6_EEENS_6half_tEfNS_4arch4Sm80ELi256ENS3_8TiledMMAINS3_8MMA_AtomIJNS3_28SM80_16x8x16_F32F16F16F32_TNEEEENS3_6LayoutINS4_IJNS5_ILi2EEENS5_ILi4EEENS5_ILi1EEEEEENS4_IJSI_SG_NS5_ILi0EEEEEEEENS4_IJNS5_ILi32EEES6_NS5_ILi16EEEEEEEELb0EEEEEvNT_6ParamsE --------------------------
	.section	.nv.constant0._ZN7cutlass13device_kernelIN5flash32FlashAttnBwdPostprocessConvertdQIN4cute5tupleIJNS3_1CILi64EEES6_EEENS_6half_tEfNS_4arch4Sm80ELi256ENS3_8TiledMMAINS3_8MMA_AtomIJNS3_28SM80_16x8x16_F32F16F16F32_TNEEEENS3_6LayoutINS4_IJNS5_ILi2EEENS5_ILi4EEENS5_ILi1EEEEEENS4_IJSI_SG_NS5_ILi0EEEEEEEENS4_IJNS5_ILi32EEES6_NS5_ILi16EEEEEEEELb0EEEEEvNT_6ParamsE,"a",@progbits
	.sectionflags	@""
	.align	4
.nv.constant0._ZN7cutlass13device_kernelIN5flash32FlashAttnBwdPostprocessConvertdQIN4cute5tupleIJNS3_1CILi64EEES6_EEENS_6half_tEfNS_4arch4Sm80ELi256ENS3_8TiledMMAINS3_8MMA_AtomIJNS3_28SM80_16x8x16_F32F16F16F32_TNEEEENS3_6LayoutINS4_IJNS5_ILi2EEENS5_ILi4EEENS5_ILi1EEEEEENS4_IJSI_SG_NS5_ILi0EEEEEEEENS4_IJNS5_ILi32EEES6_NS5_ILi16EEEEEEEELb0EEEEEvNT_6ParamsE:
	.zero		640


//--------------------- .nv.constant0._ZN7cutlass13device_kernelIN5flash19enable_sm80_to_sm89INS1_16FlashAttnBwdSm80INS1_25CollectiveMainloopBwdSm80ILi2ELi2EN4cute5tupleIJNS5_1CILi64EEENS7_ILi128EEES8_EEENS_6half_tEfNS_4arch4Sm80ELb1ELb0ELb1ELb1ELb1ELb0ELb0ELb0ELi2ELi2ELi4ELi2ELb1EEENS1_24CollectiveEpilogueBwdGQAISA_fSD_Li256ELb1ELb1EEENS1_25SingleTileBwdLPTSchedulerILb1ELi128ELb1EEEEEEEEEvNT_6ParamsE --------------------------
	.section	.nv.constant0._ZN7cutlass13device_kernelIN5flash19enable_sm80_to_sm89INS1_16FlashAttnBwdSm80INS1_25CollectiveMainloopBwdSm80ILi2ELi2EN4cute5tupleIJNS5_1CILi64EEENS7_ILi128EEES8_EEENS_6half_tEfNS_4arch4Sm80ELb1ELb0ELb1ELb1ELb1ELb0ELb0ELb0ELi2ELi2ELi4ELi2ELb1EEENS1_24CollectiveEpilogueBwdGQAISA_fSD_Li256ELb1ELb1EEENS1_25SingleTileBwdLPTSchedulerILb1ELi128ELb1EEEEEEEEEvNT_6ParamsE,"a",@progbits
	.sectionflags	@""
	.align	4
.nv.constant0._ZN7cutlass13device_kernelIN5flash19enable_sm80_to_sm89INS1_16FlashAttnBwdSm80INS1_25CollectiveMainloopBwdSm80ILi2ELi2EN4cute5tupleIJNS5_1CILi64EEENS7_ILi128EEES8_EEENS_6half_tEfNS_4arch4Sm80ELb1ELb0ELb1ELb1ELb1ELb0ELb0ELb0ELi2ELi2ELi4ELi2ELb1EEENS1_24CollectiveEpilogueBwdGQAISA_fSD_Li256ELb1ELb1EEENS1_25SingleTileBwdLPTSchedulerILb1ELi128ELb1EEEEEEEEEvNT_6ParamsE:
	.zero		1184


//--------------------- .nv.constant0._ZN7cutlass13device_kernelIN5flash22FlashAttnBwdPreprocessIN4cute5tupleIJNS3_1CILi64EEES6_EEENS_6half_tEfNS_4arch4Sm80ELb1ELb1EEEEEvNT_6ParamsE --------------------------
	.section	.nv.constant0._ZN7cutlass13device_kernelIN5flash22FlashAttnBwdPreprocessIN4cute5tupleIJNS3_1CILi64EEES6_EEENS_6half_tEfNS_4arch4Sm80ELb1ELb1EEEEEvNT_6ParamsE,"a",@progbits
	.sectionflags	@""
	.align	4
.nv.constant0._ZN7cutlass13device_kernelIN5flash22FlashAttnBwdPreprocessIN4cute5tupleIJNS3_1CILi64EEES6_EEENS_6half_tEfNS_4arch4Sm80ELb1ELb1EEEEEvNT_6ParamsE:
	.zero		768


//--------------------- .nv.constant0._ZN7cutlass13device_kernelIN5flash19enable_sm80_to_sm89INS1_16FlashAttnBwdSm80INS1_25CollectiveMainloopBwdSm80ILi2ELi2EN4cute5tupleIJNS5_1CILi128EEES8_NS7_ILi64EEEEEENS_6half_tEfNS_4arch4Sm80ELb0ELb0ELb1ELb0ELb0ELb0ELb0ELb0ELi2ELi4ELi4ELi4ELb0EEENS1_21CollectiveEpilogueBwdISA_SB_SD_Li256ELb0ELb0ELi2EEENS1_19SingleTileSchedulerILb0ELb0ELb0ELi128EEEEEEEEEvNT_6ParamsE --------------------------
	.section	.nv.constant0._ZN7cutlass13device_kernelIN5flash19enable_sm80_to_sm89INS1_16FlashAttnBwdSm80INS1_25CollectiveMainloopBwdSm80ILi2ELi2EN4cute5tupleIJNS5_1CILi128EEES8_NS7_ILi64EEEEEENS_6half_tEfNS_4arch4Sm80ELb0ELb0ELb1ELb0ELb0ELb0ELb0ELb0ELi2ELi4ELi4ELi4ELb0EEENS1_21CollectiveEpilogueBwdISA_SB_SD_Li256ELb0ELb0ELi2EEENS1_19SingleTileSchedulerILb0ELb0ELb0ELi128EEEEEEEEEvNT_6ParamsE,"a",@progbits
	.sectionflags	@""
	.align	4
.nv.constant0._ZN7cutlass13device_kernelIN5flash19enable_sm80_to_sm89INS1_16FlashAttnBwdSm80INS1_25CollectiveMainloopBwdSm80ILi2ELi2EN4cute5tupleIJNS5_1CILi128EEES8_NS7_ILi64EEEEEENS_6half_tEfNS_4arch4Sm80ELb0ELb0ELb1ELb0ELb0ELb0ELb0ELb0ELi2ELi4ELi4ELi4ELb0EEENS1_21CollectiveEpilogueBwdISA_SB_SD_Li256ELb0ELb0ELi2EEENS1_19SingleTileSchedulerILb0ELb0ELb0ELi128EEEEEEEEEvNT_6ParamsE:
	.zero		1152


//--------------------- .nv.constant0._ZN7cutlass13device_kernelIN5flash19enable_sm80_to_sm89INS1_16FlashAttnBwdSm80INS1_25CollectiveMainloopBwdSm80ILi2ELi2EN4cute5tupleIJNS5_1CILi128EEES8_NS7_ILi64EEEEEENS_6half_tEfNS_4arch4Sm80ELb0ELb0ELb1ELb0ELb1ELb0ELb0ELb0ELi2ELi4ELi4ELi4ELb0EEENS1_21CollectiveEpilogueBwdISA_SB_SD_Li256ELb0ELb0ELi2EEENS1_19SingleTileSchedulerILb0ELb0ELb0ELi128EEEEEEEEEvNT_6ParamsE --------------------------
	.section	.nv.constant0._ZN7cutlass13device_kernelIN5flash19enable_sm80_to_sm89INS1_16FlashAttnBwdSm80INS1_25CollectiveMainloopBwdSm80ILi2ELi2EN4cute5tupleIJNS5_1CILi128EEES8_NS7_ILi64EEEEEENS_6half_tEfNS_4arch4Sm80ELb0ELb0ELb1ELb0ELb1ELb0ELb0ELb0ELi2ELi4ELi4ELi4ELb0EEENS1_21CollectiveEpilogueBwdISA_SB_SD_Li256ELb0ELb0ELi2EEENS1_19SingleTileSchedulerILb0ELb0ELb0ELi128EEEEEEEEEvNT_6ParamsE,"a",@progbits
	.sectionflags	@""
	.align	4
.nv.constant0._ZN7cutlass13device_kernelIN5flash19enable_sm80_to_sm89INS1_16FlashAttnBwdSm80INS1_25CollectiveMainloopBwdSm80ILi2ELi2EN4cute5tupleIJNS5_1CILi128EEES8_NS7_ILi64EEEEEENS_6half_tEfNS_4arch4Sm80ELb0ELb0ELb1ELb0ELb1ELb0ELb0ELb0ELi2ELi4ELi4ELi4ELb0EEENS1_21CollectiveEpilogueBwdISA_SB_SD_Li256ELb0ELb0ELi2EEENS1_19SingleTileSchedulerILb0ELb0ELb0ELi128EEEEEEEEEvNT_6ParamsE:
	.zero		1152


//--------------------- .nv.constant0._ZN7cutlass13device_kernelIN5flash19enable_sm80_to_sm89INS1_16FlashAttnBwdSm80INS1_25CollectiveMainloopBwdSm80ILi2ELi2EN4cute5tupleIJNS5_1CILi128EEES8_NS7_ILi64EEEEEENS_6half_tEfNS_4arch4Sm80ELb0ELb0ELb1ELb0ELb0ELb0ELb0ELb0ELi2ELi4ELi4ELi4ELb0EEENS1_24CollectiveEpilogueBwdGQAISA_fSD_Li256ELb0ELb0EEENS1_19SingleTileSchedulerILb0ELb0ELb0ELi128EEEEEEEEEvNT_6ParamsE --------------------------
	.section	.nv.constant0._ZN7cutlass13device_kernelIN5flash19enable_sm80_to_sm89INS1_16FlashAttnBwdSm80INS1_25CollectiveMainloopBwdSm80ILi2ELi2EN4cute5tupleIJNS5_1CILi128EEES8_NS7_ILi64EEEEEENS_6half_tEfNS_4arch4Sm80ELb0ELb0ELb1ELb0ELb0ELb0ELb0ELb0ELi2ELi4ELi4ELi4ELb0EEENS1_24CollectiveEpilogueBwdGQAISA_fSD_Li256ELb0ELb0EEENS1_19SingleTileSchedulerILb0ELb0ELb0ELi128EEEEEEEEEvNT_6ParamsE,"a",@progbits
	.sectionflags	@""
	.align	4
.nv.constant0._ZN7cutlass13device_kernelIN5flash19enable_sm80_to_sm89INS1_16FlashAttnBwdSm80INS1_25CollectiveMainloopBwdSm80ILi2ELi2EN4cute5tupleIJNS5_1CILi128EEES8_NS7_ILi64EEEEEENS_6half_tEfNS_4arch4Sm80ELb0ELb0ELb1ELb0ELb0ELb0ELb0ELb0ELi2ELi4ELi4ELi4ELb0EEENS1_24CollectiveEpilogueBwdGQAISA_fSD_Li256ELb0ELb0EEENS1_19SingleTileSchedulerILb0ELb0ELb0ELi128EEEEEEEEEvNT_6ParamsE:
	.zero		1160


//--------------------- .nv.constant0._ZN7cutlass13device_kernelIN5flash19enable_sm80_to_sm89INS1_16FlashAttnBwdSm80INS1_25CollectiveMainloopBwdSm80ILi2ELi2EN4cute5tupleIJNS5_1CILi128EEES8_NS7_ILi64EEEEEENS_6half_tEfNS_4arch4Sm80ELb0ELb0ELb1ELb0ELb1ELb0ELb0ELb0ELi2ELi4ELi4ELi4ELb0EEENS1_24CollectiveEpilogueBwdGQAISA_fSD_Li256ELb0ELb1EEENS1_19SingleTileSchedulerILb0ELb0ELb0ELi128EEEEEEEEEvNT_6ParamsE --------------------------
	.section	.nv.constant0._ZN7cutlass13device_kernelIN5flash19enable_sm80_to_sm89INS1_16FlashAttnBwdSm80INS1_25CollectiveMainloopBwdSm80ILi2ELi2EN4cute5tupleIJNS5_1CILi128EEES8_NS7_ILi64EEEEEENS_6half_tEfNS_4arch4Sm80ELb0ELb0ELb1ELb0ELb1ELb0ELb0ELb0ELi2ELi4ELi4ELi4ELb0EEENS1_24CollectiveEpilogueBwdGQAISA_fSD_Li256ELb0ELb1EEENS1_19SingleTileSchedulerILb0ELb0ELb0ELi128EEEEEEEEEvNT_6ParamsE,"a",@progbits
	.sectionflags	@""
	.align	4
.nv.constant0._ZN7cutlass13device_kernelIN5flash19enable_sm80_to_sm89INS1_16FlashAttnBwdSm80INS1_25CollectiveMainloopBwdSm80ILi2ELi2EN4cute5tupleIJNS5_1CILi128EEES8_NS7_ILi64EEEEEENS_6half_tEfNS_4arch4Sm80ELb0ELb0ELb1ELb0ELb1ELb0ELb0ELb0ELi2ELi4ELi4ELi4ELb0EEENS1_24CollectiveEpilogueBwdGQAISA_fSD_Li256ELb0ELb1EEENS1_19SingleTileSchedulerILb0ELb0ELb0ELi128EEEEEEEEEvNT_6ParamsE:
	.zero		1160


//--------------------- .nv.constant0._ZN7cutlass13device_kernelIN5flash19enable_sm80_to_sm89INS1_16FlashAttnBwdSm80INS1_25CollectiveMainloopBwdSm80ILi2ELi2EN4cute5tupleIJNS5_1CILi128EEES8_NS7_ILi64EEEEEENS_6half_tEfNS_4arch4Sm80ELb0ELb0ELb1ELb1ELb0ELb0ELb0ELb0ELi2ELi4ELi4ELi4ELb0EEENS1_21CollectiveEpilogueBwdISA_SB_SD_Li256ELb1ELb0ELi2EEENS1_19SingleTileSchedulerILb1ELb0ELb0ELi128EEEEEEEEEvNT_6ParamsE --------------------------
	.section	.nv.constant0._ZN7cutlass13device_kernelIN5flash19enable_sm80_to_sm89INS1_16FlashAttnBwdSm80INS1_25CollectiveMainloopBwdSm80ILi2ELi2EN4cute5tupleIJNS5_1CILi128EEES8_NS7_ILi64EEEEEENS_6half_tEfNS_4arch4Sm80ELb0ELb0ELb1ELb1ELb0ELb0ELb0ELb0ELi2ELi4ELi4ELi4ELb0EEENS1_21CollectiveEpilogueBwdISA_SB_SD_Li256ELb1ELb0ELi2EEENS1_19SingleTileSchedulerILb1ELb0ELb0ELi128EEEEEEEEEvNT_6ParamsE,"a",@progbits
	.sectionflags	@""
	.align	4
.nv.constant0._ZN7cutlass13device_kernelIN5flash19enable_sm80_to_sm89INS1_16FlashAttnBwdSm80INS1_25CollectiveMainloopBwdSm80ILi2ELi2EN4cute5tupleIJNS5_1CILi128EEES8_NS7_ILi64EEEEEENS_6half_tEfNS_4arch4Sm80ELb0ELb0ELb1ELb1ELb0ELb0ELb0ELb0ELi2ELi4ELi4ELi4ELb0EEENS1_21CollectiveEpilogueBwdISA_SB_SD_Li256ELb1ELb0ELi2EEENS1_19SingleTileSchedulerILb1ELb0ELb0ELi128EEEEEEEEEvNT_6ParamsE:
	.zero		1152


//--------------------- .nv.constant0._ZN7cutlass13device_kernelIN5flash19enable_sm80_to_sm89INS1_16FlashAttnBwdSm80INS1_25CollectiveMainloopBwdSm80ILi2ELi2EN4cute5tupleIJNS5_1CILi128EEES8_NS7_ILi64EEEEEENS_6half_tEfNS_4arch4Sm80ELb0ELb0ELb1ELb1ELb1ELb0ELb0ELb0ELi2ELi4ELi4ELi4ELb0EEENS1_21CollectiveEpilogueBwdISA_SB_SD_Li256ELb1ELb0ELi2EEENS1_19SingleTileSchedulerILb1ELb0ELb0ELi128EEEEEEEEEvNT_6ParamsE --------------------------
	.section	.nv.constant0._ZN7cutlass13device_kernelIN5flash19enable_sm80_to_sm89INS1_16FlashAttnBwdSm80INS1_25CollectiveMainloopBwdSm80ILi2ELi2EN4cute5tupleIJNS5_1CILi128EEES8_NS7_ILi64EEEEEENS_6half_tEfNS_4arch4Sm80ELb0ELb0ELb1ELb1ELb1ELb0ELb0ELb0ELi2ELi4ELi4ELi4ELb0EEENS1_21CollectiveEpilogueBwdISA_SB_SD_Li256ELb1ELb0ELi2EEENS1_19SingleTileSchedulerILb1ELb0ELb0ELi128EEEEEEEEEvNT_6ParamsE,"a",@progbits
	.sectionflags	@""
	.align	4
.nv.constant0._ZN7cutlass13device_kernelIN5flash19enable_sm80_to_sm89INS1_16FlashAttnBwdSm80INS1_25CollectiveMainloopBwdSm80ILi2ELi2EN4cute5tupleIJNS5_1CILi128EEES8_NS7_ILi64EEEEEENS_6half_tEfNS_4arch4Sm80ELb0ELb0ELb1ELb1ELb1ELb0ELb0ELb0ELi2ELi4ELi4ELi4ELb0EEENS1_21CollectiveEpilogueBwdISA_SB_SD_Li256ELb1ELb0ELi2EEENS1_19SingleTileSchedulerILb1ELb0ELb0ELi128EEEEEEEEEvNT_6ParamsE:
	.zero		1152


//--------------------- .nv.constant0._ZN7cutlass13device_kernelIN5flash19enable_sm80_to_sm89INS1_16FlashAttnBwdSm80INS1_25CollectiveMainloopBwdSm80ILi2ELi2EN4cute5tupleIJNS5_1CILi128EEES8_NS7_ILi64EEEEEENS_6half_tEfNS_4arch4Sm80ELb0ELb0ELb1ELb1ELb0ELb0ELb0ELb0ELi2ELi4ELi4ELi4ELb0EEENS1_24CollectiveEpilogueBwdGQAISA_fSD_Li256ELb1ELb0EEENS1_19SingleTileSchedulerILb1ELb0ELb0ELi128EEEEEEEEEvNT_6ParamsE --------------------------
	.section	.nv.constant0._ZN7cutlass13device_kernelIN5flash19enable_sm80_to_sm89INS1_16FlashAttnBwdSm80INS1_25CollectiveMainloopBwdSm80ILi2ELi2EN4cute5tupleIJNS5_1CILi128EEES8_NS7_ILi64EEEEEENS_6half_tEfNS_4arch4Sm80ELb0ELb0ELb1ELb1ELb0ELb0ELb0ELb0ELi2ELi4ELi4ELi4ELb0EEENS1_24CollectiveEpilogueBwdGQAISA_fSD_Li256ELb1ELb0EEENS1_19SingleTileSchedulerILb1ELb0ELb0ELi128EEEEEEEEEvNT_6ParamsE,"a",@progbits
	.sectionflags	@""
	.align	4
.nv.constant0._ZN7cutlass13device_kernelIN5flash19enable_sm80_to_sm89INS1_16FlashAttnBwdSm80INS1_25CollectiveMainloopBwdSm80ILi2ELi2EN4cute5tupleIJNS5_1CILi128EEES8_NS7_ILi64EEEEEENS_6half_tEfNS_4arch4Sm80ELb0ELb0ELb1ELb1ELb0ELb0ELb0ELb0ELi2ELi4ELi4ELi4ELb0EEENS1_24CollectiveEpilogueBwdGQAISA_fSD_Li256ELb1ELb0EEENS1_19SingleTileSchedulerILb1ELb0ELb0ELi128EEEEEEEEEvNT_6ParamsE:
	.zero		1160


//--------------------- .nv.constant0._ZN7cutlass13device_kernelIN5flash19enable_sm80_to_sm89INS1_16FlashAttnBwdSm80INS1_25CollectiveMainloopBwdSm80ILi2ELi2EN4cute5tupleIJNS5_1CILi128EEES8_NS7_ILi64EEEEEENS_6half_tEfNS_4arch4Sm80ELb0ELb0ELb1ELb1ELb1ELb0ELb0ELb0ELi2ELi4ELi4ELi4ELb0EEENS1_24CollectiveEpilogueBwdGQAISA_fSD_Li256ELb1ELb1EEENS1_19SingleTileSchedulerILb1ELb0ELb0ELi128EEEEEEEEEvNT_6ParamsE --------------------------
	.section	.nv.constant0._ZN7cutlass13device_kernelIN5flash19enable_sm80_to_sm89INS1_16FlashAttnBwdSm80INS1_25CollectiveMainloopBwdSm80ILi2ELi2EN4cute5tupleIJNS5_1CILi128EEES8_NS7_ILi64EEEEEENS_6half_tEfNS_4arch4Sm80ELb0ELb0ELb1ELb1ELb1ELb0ELb0ELb0ELi2ELi4ELi4ELi4ELb0EEENS1_24CollectiveEpilogueBwdGQAISA_fSD_Li256ELb1ELb1EEENS1_19SingleTileSchedulerILb1ELb0ELb0ELi128EEEEEEEEEvNT_6ParamsE,"a",@progbits
	.sectionflags	@""
	.align	4
.nv.constant0._ZN7cutlass13device_kernelIN5flash19enable_sm80_to_sm89INS1_16FlashAttnBwdSm80INS1_25CollectiveMainloopBwdSm80ILi2ELi2EN4cute5tupleIJNS5_1CILi128EEES8_NS7_ILi64EEEEEENS_6half_tEfNS_4arch4Sm80ELb0ELb0ELb1ELb1ELb1ELb0ELb0ELb0ELi2ELi4ELi4ELi4ELb0EEENS1_24CollectiveEpilogueBwdGQAISA_fSD_Li256ELb1ELb1EEENS1_19SingleTileSchedulerILb1ELb0ELb0ELi128EEEEEEEEEvNT_6ParamsE:
	.zero		1160


//--------------------- .nv.constant0._ZN7cutlass13device_kernelIN5flash19enable_sm80_to_sm89INS1_16FlashAttnBwdSm80INS1_25CollectiveMainloopBwdSm80ILi2ELi2EN4cute5tupleIJNS5_1CILi128EEES8_NS7_ILi64EEEEEENS_6half_tEfNS_4arch4Sm80ELb0ELb1ELb1ELb0ELb0ELb0ELb0ELb0ELi2ELi4ELi4ELi4ELb0EEENS1_21CollectiveEpilogueBwdISA_SB_SD_Li256ELb0ELb0ELi2EEENS1_19SingleTileSchedulerILb0ELb0ELb0ELi128EEEEEEEEEvNT_6ParamsE --------------------------
	.section	.nv.constant0._ZN7cutlass13device_kernelIN5flash19enable_sm80_to_sm89INS1_16FlashAttnBwdSm80INS1_25CollectiveMainloopBwdSm80ILi2ELi2EN4cute5tupleIJNS5_1CILi128EEES8_NS7_ILi64EEEEEENS_6half_tEfNS_4arch4Sm80ELb0ELb1ELb1ELb0ELb0ELb0ELb0ELb0ELi2ELi4ELi4ELi4ELb0EEENS1_21CollectiveEpilogueBwdISA_SB_SD_Li256ELb0ELb0ELi2EEENS1_19SingleTileSchedulerILb0ELb0ELb0ELi128EEEEEEEEEvNT_6ParamsE,"a",@progbits
	.sectionflags	@""
	.align	4
.nv.constant0._ZN7cutlass13device_kernelIN5flash19enable_sm80_to_sm89INS1_16FlashAttnBwdSm80INS1_25CollectiveMainloopBwdSm80ILi2ELi2EN4cute5tupleIJNS5_1CILi128EEES8_NS7_ILi64EEEEEENS_6half_tEfNS_4arch4Sm80ELb0ELb1ELb1ELb0ELb0ELb0ELb0ELb0ELi2ELi4ELi4ELi4ELb0EEENS1_21CollectiveEpilogueBwdISA_SB_SD_Li256ELb0ELb0ELi2EEENS1_19SingleTileSchedulerILb0ELb0ELb0ELi128EEEEEEEEEvNT_6ParamsE:
	.zero		1152


//--------------------- .nv.constant0._ZN7cutlass13device_kernelIN5flash19enable_sm80_to_sm89INS1_16FlashAttnBwdSm80INS1_25CollectiveMainloopBwdSm80ILi2ELi2EN4cute5tupleIJNS5_1CILi128EEES8_NS7_ILi64EEEEEENS_6half_tEfNS_4arch4Sm80ELb0ELb1ELb1ELb0ELb1ELb0ELb0ELb0ELi2ELi4ELi4ELi4ELb0EEENS1_21CollectiveEpilogueBwdISA_SB_SD_Li256ELb0ELb0ELi2EEENS1_19SingleTileSchedulerILb0ELb0ELb0ELi128EEEEEEEEEvNT_6ParamsE --------------------------
	.section	.nv.constant0._ZN7cutlass13device_kernelIN5flash19enable_sm80_to_sm89INS1_16FlashAttnBwdSm80INS1_25CollectiveMainloopBwdSm80ILi2ELi2EN4cute5tupleIJNS5_1CILi128EEES8_NS7_ILi64EEEEEENS_6half_tEfNS_4arch4Sm80ELb0ELb1ELb1ELb0ELb1ELb0ELb0ELb0ELi2ELi4ELi4ELi4ELb0EEENS1_21CollectiveEpilogueBwdISA_SB_SD_Li256ELb0ELb0ELi2EEENS1_19SingleTileSchedulerILb0ELb0ELb0ELi128EEEEEEEEEvNT_6ParamsE,"a",@progbits
	.sectionflags	@""
	.align	4
.nv.constant0._ZN7cutlass13device_kernelIN5flash19enable_sm80_to_sm89INS1_16FlashAttnBwdSm80INS1_25CollectiveMainloopBwdSm80ILi2ELi2EN4cute5tupleIJNS5_1CILi128EEES8_NS7_ILi64EEEEEENS_6half_tEfNS_4arch4Sm80ELb0ELb1ELb1ELb0ELb1ELb0ELb0ELb0ELi2ELi4ELi4ELi4ELb0EEENS1_21CollectiveEpilogueBwdISA_SB_SD_Li256ELb0ELb0ELi2EEENS1_19SingleTileSchedulerILb0ELb0ELb0ELi128EEEEEEEEEvNT_6ParamsE:
	.zero		1152


//--------------------- .nv.constant0._ZN7cutlass13device_kernelIN5flash19enable_sm80_to_sm89INS1_16FlashAttnBwdSm80INS1_25CollectiveMainloopBwdSm80ILi2ELi2EN4cute5tupleIJNS5_1CILi128EEES8_NS7_ILi64EEEEEENS_6half_tEfNS_4arch4Sm80ELb0ELb1ELb1ELb0ELb0ELb0ELb0ELb0ELi2ELi4ELi4ELi4ELb0EEENS1_24CollectiveEpilogueBwdGQAISA_fSD_Li256ELb0ELb0EEENS1_19SingleTileSchedulerILb0ELb0ELb0ELi128EEEEEEEEEvNT_6ParamsE --------------------------
	.section	.nv.constant0._ZN7cutlass13device_kernelIN5flash19enable_sm80_to_sm89INS1_16FlashAttnBwdSm80INS1_25CollectiveMainloopBwdSm80ILi2ELi2EN4cute5tupleIJNS5_1CILi128EEES8_NS7_ILi64EEEEEENS_6half_tEfNS_4arch4Sm80ELb0ELb1ELb1ELb0ELb0ELb0ELb0ELb0ELi2ELi4ELi4ELi4ELb0EEENS1_24CollectiveEpilogueBwdGQAISA_fSD_Li256ELb0ELb0EEENS1_19SingleTileSchedulerILb0ELb0ELb0ELi128EEEEEEEEEvNT_6ParamsE,"a",@progbits
	.sectionflags	@""
	.align	4
.nv.constant0._ZN7cutlass13device_kernelIN5flash19enable_sm80_to_sm89INS1_16FlashAttnBwdSm80INS1_25CollectiveMainloopBwdSm80ILi2ELi2EN4cute5tupleIJNS5_1CILi128EEES8_NS7_ILi64EEEEEENS_6half_tEfNS_4arch4Sm80ELb0ELb1ELb1ELb0ELb0ELb0ELb0ELb0ELi2ELi4ELi4ELi4ELb0EEENS1_24CollectiveEpilogueBwdGQAISA_fSD_Li256ELb0ELb0EEENS1_19SingleTileSchedulerILb0ELb0ELb0ELi128EEEEEEEEEvNT_6ParamsE:
	.zero		1160


//--------------------- .nv.constant0._ZN7cutlass13device_kernelIN5flash19enable_sm80_to_sm89INS1_16FlashAttnBwdSm80INS1_25CollectiveMainloopBwdSm80ILi2ELi2EN4cute5tupleIJNS5_1CILi128EEES8_NS7_ILi64EEEEEENS_6half_tEfNS_4arch4Sm80ELb0ELb1ELb1ELb0ELb1ELb0ELb0ELb0ELi2ELi4ELi4ELi4ELb0EEENS1_24CollectiveEpilogueBwdGQAISA_fSD_Li256ELb0ELb1EEENS1_19SingleTileSchedulerILb0ELb0ELb0ELi128EEEEEEEEEvNT_6ParamsE --------------------------
	.section	.nv.constant0._ZN7cutlass13device_kernelIN5flash19enable_sm80_to_sm89INS1_16FlashAttnBwdSm80INS1_25CollectiveMainloopBwdSm80ILi2ELi2EN4cute5tupleIJNS5_1CILi128EEES8_NS7_ILi64EEEEEENS_6half_tEfNS_4arch4Sm80ELb0ELb1ELb1ELb0ELb1ELb0ELb0ELb0ELi2ELi4ELi4ELi4ELb0EEENS1_24CollectiveEpilogueBwdGQAISA_fSD_Li256ELb0ELb1EEENS1_19SingleTileSchedulerILb0ELb0ELb0ELi128EEEEEEEEEvNT_6ParamsE,"a",@progbits
	.sectionflags	@""
	.align	4
.nv.constant0._ZN7cutlass13device_kernelIN5flash19enable_sm80_to_sm89INS1_16FlashAttnBwdSm80INS1_25CollectiveMainloopBwdSm80ILi2ELi2EN4cute5tupleIJNS5_1CILi128EEES8_NS7_ILi64EEEEEENS_6half_tEfNS_4arch4Sm80ELb0ELb1ELb1ELb0ELb1ELb0ELb0ELb0ELi2ELi4ELi4ELi4ELb0EEENS1_24CollectiveEpilogueBwdGQAISA_fSD_Li256ELb0ELb1EEENS1_19SingleTileSchedulerILb0ELb0ELb0ELi128EEEEEEEEEvNT_6ParamsE:
	.zero		1160


//--------------------- .nv.constant0._ZN7cutlass13device_kernelIN5flash19enable_sm80_to_sm89INS1_16FlashAttnBwdSm80INS1_25CollectiveMainloopBwdSm80ILi2ELi2EN4cute5tupleIJNS5_1CILi128EEES8_NS7_ILi64EEEEEENS_6half_tEfNS_4arch4Sm80ELb0ELb1ELb1ELb1ELb0ELb0ELb0ELb0ELi2ELi4ELi4ELi4ELb0EEENS1_21CollectiveEpilogueBwdISA_SB_SD_Li256ELb1ELb0ELi2EEENS1_19SingleTileSchedulerILb1ELb0ELb0ELi128EEEEEEEEEvNT_6ParamsE --------------------------
	.section	.nv.constant0._ZN7cutlass13device_kernelIN5flash19enable_sm80_to_sm89INS1_16FlashAttnBwdSm80INS1_25CollectiveMainloopBwdSm80ILi2ELi2EN4cute5tupleIJNS5_1CILi128EEES8_NS7_ILi64EEEEEENS_6half_tEfNS_4arch4Sm80ELb0ELb1ELb1ELb1ELb0ELb0ELb0ELb0ELi2ELi4ELi4ELi4ELb0EEENS1_21CollectiveEpilogueBwdISA_SB_SD_Li256ELb1ELb0ELi2EEENS1_19SingleTileSchedulerILb1ELb0ELb0ELi128EEEEEEEEEvNT_6ParamsE,"a",@progbits
	.sectionflags	@""
	.align	4
.nv.constant0._ZN7cutlass13device_kernelIN5flash19enable_sm80_to_sm89INS1_16FlashAttnBwdSm80INS1_25CollectiveMainloopBwdSm80ILi2ELi2EN4cute5tupleIJNS5_1CILi128EEES8_NS7_ILi64EEEEEENS_6half_tEfNS_4arch4Sm80ELb0ELb1ELb1ELb1ELb0ELb0ELb0ELb0ELi2ELi4ELi4ELi4ELb0EEENS1_21CollectiveEpilogueBwdISA_SB_SD_Li256ELb1ELb0ELi2EEENS1_19SingleTileSchedulerILb1ELb0ELb0ELi128EEEEEEEEEvNT_6ParamsE:
	.zero		1152


//--------------------- .nv.constant0._ZN7cutlass13device_kernelIN5flash19enable_sm80_to_sm89INS1_16FlashAttnBwdSm80INS1_25CollectiveMainloopBwdSm80ILi2ELi2EN4cute5tupleIJNS5_1CILi128EEES8_NS7_ILi64EEEEEENS_6half_tEfNS_4arch4Sm80ELb0ELb1ELb1ELb1ELb1ELb0ELb0ELb0ELi2ELi4ELi4ELi4ELb0EEENS1_21CollectiveEpilogueBwdISA_SB_SD_Li256ELb1ELb0ELi2EEENS1_19SingleTileSchedulerILb1ELb0ELb0ELi128EEEEEEEEEvNT_6ParamsE --------------------------
	.section	.nv.constant0._ZN7cutlass13device_kernelIN5flash19enable_sm80_to_sm89INS1_16FlashAttnBwdSm80INS1_25CollectiveMainloopBwdSm80ILi2ELi2EN4cute5tupleIJNS5_1CILi128EEES8_NS7_ILi64EEEEEENS_6half_tEfNS_4arch4Sm80ELb0ELb1ELb1ELb1ELb1ELb0ELb0ELb0ELi2ELi4ELi4ELi4ELb0EEENS1_21CollectiveEpilogueBwdISA_SB_SD_Li256ELb1ELb0ELi2EEENS1_19SingleTileSchedulerILb1ELb0ELb0ELi128EEEEEEEEEvNT_6ParamsE,"a",@progbits
	.sectionflags	@""
	.align	4
.nv.constant0._ZN7cutlass13device_kernelIN5flash19enable_sm80_to_sm89INS1_16FlashAttnBwdSm80INS1_25CollectiveMainloopBwdSm80ILi2ELi2EN4cute5tupleIJNS5_1CILi128EEES8_NS7_ILi64EEEEEENS_6half_tEfNS_4arch4Sm80ELb0ELb1ELb1ELb1ELb1ELb0ELb0ELb0ELi2ELi4ELi4ELi4ELb0EEENS1_21CollectiveEpilogueBwdISA_SB_SD_Li256ELb1ELb0ELi2EEENS1_19SingleTileSchedulerILb1ELb0ELb0ELi128EEEEEEEEEvNT_6ParamsE:
	.zero		1152


//--------------------- .nv.constant0._ZN7cutlass13device_kernelIN5flash19enable_sm80_to_sm89INS1_16FlashAttnBwdSm80INS1_25CollectiveMainloopBwdSm80ILi2ELi2EN4cute5tupleIJNS5_1CILi128EEES8_NS7_ILi64EEEEEENS_6half_tEfNS_4arch4Sm80ELb0ELb1ELb1ELb1ELb0ELb0ELb0ELb0ELi2ELi4ELi4ELi4ELb0EEENS1_24CollectiveEpilogueBwdGQAISA_fSD_Li256ELb1ELb0EEENS1_19SingleTileSchedulerILb1ELb0ELb0ELi128EEEEEEEEEvNT_6ParamsE --------------------------
	.section	.nv.constant0._ZN7cutlass13device_kernelIN5flash19enable_sm80_to_sm89INS1_16FlashAttnBwdSm80INS1_25CollectiveMainloopBwdSm80ILi2ELi2EN4cute5tupleIJNS5_1CILi128EEES8_NS7_ILi64EEEEEENS_6half_tEfNS_4arch4Sm80ELb0ELb1ELb1ELb1ELb0ELb0ELb0ELb0ELi2ELi4ELi4ELi4ELb0EEENS1_24CollectiveEpilogueBwdGQAISA_fSD_Li256ELb1ELb0EEENS1_19SingleTileSchedulerILb1ELb0ELb0ELi128EEEEEEEEEvNT_6ParamsE,"a",@progbits
	.sectionflags	@""
	.align	4
.nv.constant0._ZN7cutlass13device_kernelIN5flash19enable_sm80_to_sm89INS1_16FlashAttnBwdSm80INS1_25CollectiveMainloopBwdSm80ILi2ELi2EN4cute5tupleIJNS5_1CILi128EEES8_NS7_ILi64EEEEEENS_6half_tEfNS_4arch4Sm80ELb0ELb1ELb1ELb1ELb0ELb0ELb0ELb0ELi2ELi4ELi4ELi4ELb0EEENS1_24CollectiveEpilogueBwdGQAISA_fSD_Li256ELb1ELb0EEENS1_19SingleTileSchedulerILb1ELb0ELb0ELi128EEEEEEEEEvNT_6ParamsE:
	.zero		1160


//--------------------- .nv.constant0._ZN7cutlass13device_kernelIN5flash19enable_sm80_to_sm89INS1_16FlashAttnBwdSm80INS1_25CollectiveMainloopBwdSm80ILi2ELi2EN4cute5tupleIJNS5_1CILi128EEES8_NS7_ILi64EEEEEENS_6half_tEfNS_4arch4Sm80ELb0ELb1ELb1ELb1ELb1ELb0ELb0ELb0ELi2ELi4ELi4ELi4ELb0EEENS1_24CollectiveEpilogueBwdGQAISA_fSD_Li256ELb1ELb1EEENS1_19SingleTileSchedulerILb1ELb0ELb0ELi128EEEEEEEEEvNT_6ParamsE --------------------------
	.section	.nv.constant0._ZN7cutlass13device_kernelIN5flash19enable_sm80_to_sm89INS1_16FlashAttnBwdSm80INS1_25CollectiveMainloopBwdSm80ILi2ELi2EN4cute5tupleIJNS5_1CILi128EEES8_NS7_ILi64EEEEEENS_6half_tEfNS_4arch4Sm80ELb0ELb1ELb1ELb1ELb1ELb0ELb0ELb0ELi2ELi4ELi4ELi4ELb0EEENS1_24CollectiveEpilogueBwdGQAISA_fSD_Li256ELb1ELb1EEENS1_19SingleTileSchedulerILb1ELb0ELb0ELi128EEEEEEEEEvNT_6ParamsE,"a",@progbits
	.sectionflags	@""
	.align	4
.nv.constant0._ZN7cutlass13device_kernelIN5flash19enable_sm80_to_sm89INS1_16FlashAttnBwdSm80INS1_25CollectiveMainloopBwdSm80ILi2ELi2EN4cute5tupleIJNS5_1CILi128EEES8_NS7_ILi64EEEEEENS_6half_tEfNS_4arch4Sm80ELb0ELb1ELb1ELb1ELb1ELb0ELb0ELb0ELi2ELi4ELi4ELi4ELb0EEENS1_24CollectiveEpilogueBwdGQAISA_fSD_Li256ELb1ELb1EEENS1_19SingleTileSchedulerILb1ELb0ELb0ELi128EEEEEEEEEvNT_6ParamsE:
	.zero		1160


//--------------------- .nv.constant0._ZN7cutlass13device_kernelIN5flash19enable_sm80_to_sm89INS1_16FlashAttnBwdSm80INS1_25CollectiveMainloopBwdSm80ILi2ELi2EN4cute5tupleIJNS5_1CILi128EEES8_NS7_ILi64EEEEEENS_6half_tEfNS_4arch4Sm80ELb1ELb0ELb1ELb0ELb0ELb0ELb0ELb0ELi2ELi4ELi4ELi4ELb0EEENS1_21CollectiveEpilogueBwdISA_SB_SD_Li256ELb0ELb0ELi2EEENS1_25SingleTileBwdLPTSchedulerILb0ELi128ELb0EEEEEEEEEvNT_6ParamsE --------------------------
	.section	.nv.constant0._ZN7cutlass13device_kernelIN5flash19enable_sm80_to_sm89INS1_16FlashAttnBwdSm80INS1_25CollectiveMainloopBwdSm80ILi2ELi2EN4cute5tupleIJNS5_1CILi128EEES8_NS7_ILi64EEEEEENS_6half_tEfNS_4arch4Sm80ELb1ELb0ELb1ELb0ELb0ELb0ELb0ELb0ELi2ELi4ELi4ELi4ELb0EEENS1_21CollectiveEpilogueBwdISA_SB_SD_Li256ELb0ELb0ELi2EEENS1_25SingleTileBwdLPTSchedulerILb0ELi128ELb0EEEEEEEEEvNT_6ParamsE,"a",@progbits
	.sectionflags	@""
	.align	4
.nv.constant0._ZN7cutlass13device_kernelIN5flash19enable_sm80_to_sm89INS1_16FlashAttnBwdSm80INS1_25CollectiveMainloopBwdSm80ILi2ELi2EN4cute5tupleIJNS5_1CILi128EEES8_NS7_ILi64EEEEEENS_6half_tEfNS_4arch4Sm80ELb1ELb0ELb1ELb0ELb0ELb0ELb0ELb0ELi2ELi4ELi4ELi4ELb0EEENS1_21CollectiveEpilogueBwdISA_SB_SD_Li256ELb0ELb0ELi2EEENS1_25SingleTileBwdLPTSchedulerILb0ELi128ELb0EEEEEEEEEvNT_6ParamsE:
	.zero		1176


//--------------------- .nv.constant0._ZN7cutlass13device_kernelIN5flash19enable_sm80_to_sm89INS1_16FlashAttnBwdSm80INS1_25CollectiveMainloopBwdSm80ILi2ELi2EN4cute5tupleIJNS5_1CILi128EEES8_NS7_ILi64EEEEEENS_6half_tEfNS_4arch4Sm80ELb1ELb0ELb1ELb0ELb1ELb0ELb0ELb0ELi2ELi4ELi4ELi4ELb0EEENS1_21CollectiveEpilogueBwdISA_SB_SD_Li256ELb0ELb0ELi2EEENS1_25SingleTileBwdLPTSchedulerILb0ELi128ELb1EEEEEEEEEvNT_6ParamsE --------------------------
	.section	.nv.constant0._ZN7cutlass13device_kernelIN5flash19enable_sm80_to_sm89INS1_16FlashAttnBwdSm80INS1_25CollectiveMainloopBwdSm80ILi2ELi2EN4cute5tupleIJNS5_1CILi128EEES8_NS7_ILi64EEEEEENS_6half_tEfNS_4arch4Sm80ELb1ELb0ELb1ELb0ELb1ELb0ELb0ELb0ELi2ELi4ELi4ELi4ELb0EEENS1_21CollectiveEpilogueBwdISA_SB_SD_Li256ELb0ELb0ELi2EEENS1_25SingleTileBwdLPTSchedulerILb0ELi128ELb1EEEEEEEEEvNT_6ParamsE,"a",@progbits
	.sectionflags	@""
	.align	4
.nv.constant0._ZN7cutlass13device_kernelIN5flash19enable_sm80_to_sm89INS1_16FlashAttnBwdSm80INS1_25CollectiveMainloopBwdSm80ILi2ELi2EN4cute5tupleIJNS5_1CILi128EEES8_NS7_ILi64EEEEEENS_6half_tEfNS_4arch4Sm80ELb1ELb0ELb1ELb0ELb1ELb0ELb0ELb0ELi2ELi4ELi4ELi4ELb0EEENS1_21CollectiveEpilogueBwdISA_SB_SD_Li256ELb0ELb0ELi2EEENS1_25SingleTileBwdLPTSchedulerILb0ELi128ELb1EEEEEEEEEvNT_6ParamsE:
	.zero		1176


//--------------------- .nv.constant0._ZN7cutlass13device_kernelIN5flash19enable_sm80_to_sm89INS1_16FlashAttnBwdSm80INS1_25CollectiveMainloopBwdSm80ILi2ELi2EN4cute5tupleIJNS5_1CILi128EEES8_NS7_ILi64EEEEEENS_6half_tEfNS_4arch4Sm80ELb1ELb0ELb1ELb0ELb0ELb0ELb0ELb0ELi2ELi4ELi4ELi4ELb0EEENS1_24CollectiveEpilogueBwdGQAISA_fSD_Li256ELb0ELb0EEENS1_25SingleTileBwdLPTSchedulerILb0ELi128ELb0EEEEEEEEEvNT_6ParamsE --------------------------
	.section	.nv.constant0._ZN7cutlass13device_kernelIN5flash19enable_sm80_to_sm89INS1_16FlashAttnBwdSm80INS1_25CollectiveMainloopBwdSm80ILi2ELi2EN4cute5tupleIJNS5_1CILi128EEES8_NS7_ILi64EEEEEENS_6half_tEfNS_4arch4Sm80ELb1ELb0ELb1ELb0ELb0ELb0ELb0ELb0ELi2ELi4ELi4ELi4ELb0EEENS1_24CollectiveEpilogueBwdGQAISA_fSD_Li256ELb0ELb0EEENS1_25SingleTileBwdLPTSchedulerILb0ELi128ELb0EEEEEEEEEvNT_6ParamsE,"a",@progbits
	.sectionflags	@""
	.align	4
.nv.constant0._ZN7cutlass13device_kernelIN5flash19enable_sm80_to_sm89INS1_16FlashAttnBwdSm80INS1_25CollectiveMainloopBwdSm80ILi2ELi2EN4cute5tupleIJNS5_1CILi128EEES8_NS7_ILi64EEEEEENS_6half_tEfNS_4arch4Sm80ELb1ELb0ELb1ELb0ELb0ELb0ELb0ELb0ELi2ELi4ELi4ELi4ELb0EEENS1_24CollectiveEpilogueBwdGQAISA_fSD_Li256ELb0ELb0EEENS1_25SingleTileBwdLPTSchedulerILb0ELi128ELb0EEEEEEEEEvNT_6ParamsE:
	.zero		1184


//--------------------- .nv.constant0._ZN7cutlass13device_kernelIN5flash19enable_sm80_to_sm89INS1_16FlashAttnBwdSm80INS1_25CollectiveMainloopBwdSm80ILi2ELi2EN4cute5tupleIJNS5_1CILi128EEES8_NS7_ILi64EEEEEENS_6half_tEfNS_4arch4Sm80ELb1ELb0ELb1ELb0ELb1ELb0ELb0ELb0ELi2ELi4ELi4ELi4ELb0EEENS1_24CollectiveEpilogueBwdGQAISA_fSD_Li256ELb0ELb1EEENS1_25SingleTileBwdLPTSchedulerILb0ELi128ELb1EEEEEEEEEvNT_6ParamsE --------------------------
	.section	.nv.constant0._ZN7cutlass13device_kernelIN5flash19enable_sm80_to_sm89INS1_16FlashAttnBwdSm80INS1_25CollectiveMainloopBwdSm80ILi2ELi2EN4cute5tupleIJNS5_1CILi128EEES8_NS7_ILi64EEEEEENS_6half_tEfNS_4arch4Sm80ELb1ELb0ELb1ELb0ELb1ELb0ELb0ELb0ELi2ELi4ELi4ELi4ELb0EEENS1_24CollectiveEpilogueBwdGQAISA_fSD_Li256ELb0ELb1EEENS1_25SingleTileBwdLPTSchedulerILb0ELi128ELb1EEEEEEEEEvNT_6ParamsE,"a",@progbits
	.sectionflags	@""
	.align	4
.nv.constant0._ZN7cutlass13device_kernelIN5flash19enable_sm80_to_sm89INS1_16FlashAttnBwdSm80INS1_25CollectiveMainloopBwdSm80ILi2ELi2EN4cute5tupleIJNS5_1CILi128EEES8_NS7_ILi64EEEEEENS_6half_tEfNS_4arch4Sm80ELb1ELb0ELb1ELb0ELb1ELb0ELb0ELb0ELi2ELi4ELi4ELi4ELb0EEENS1_24CollectiveEpilogueBwdGQAISA_fSD_Li256ELb0ELb1EEENS1_25SingleTileBwdLPTSchedulerILb0ELi128ELb1EEEEEEEEEvNT_6ParamsE:
	.zero		1184


//--------------------- .nv.constant0._ZN7cutlass13device_kernelIN5flash22FlashAttnBwdPreprocessIN4cute5tupleIJNS3_1CILi128EEENS5_ILi64EEEEEENS_6half_tEfNS_4arch4Sm80ELb1ELb0EEEEEvNT_6ParamsE --------------------------
	.section	.nv.constant0._ZN7cutlass13device_kernelIN5flash22FlashAttnBwdPreprocessIN4cute5tupleIJNS3_1CILi128EEENS5_ILi64EEEEEENS_6half_tEfNS_4arch4Sm80ELb1ELb0EEEEEvNT_6ParamsE,"a",@progbits
	.sectionflags	@""
	.align	4
.nv.constant0._ZN7cutlass13device_kernelIN5flash22FlashAttnBwdPreprocessIN4cute5tupleIJNS3_1CILi128EEENS5_ILi64EEEEEENS_6half_tEfNS_4arch4Sm80ELb1ELb0EEEEEvNT_6ParamsE:
	.zero		768


//--------------------- .nv.constant0._ZN7cutlass13device_kernelIN5flash19enable_sm80_to_sm89INS1_16FlashAttnBwdSm80INS1_25CollectiveMainloopBwdSm80ILi2ELi2EN4cute5tupleIJNS5_1CILi128EEES8_NS7_ILi64EEEEEENS_6half_tEfNS_4arch4Sm80ELb1ELb0ELb1ELb1ELb0ELb0ELb0ELb0ELi2ELi4ELi4ELi4ELb0EEENS1_21CollectiveEpilogueBwdISA_SB_SD_Li256ELb1ELb0ELi2EEENS1_25SingleTileBwdLPTSchedulerILb1ELi128ELb0EEEEEEEEEvNT_6ParamsE --------------------------
	.section	.nv.constant0._ZN7cutlass13device_kernelIN5flash19enable_sm80_to_sm89INS1_16FlashAttnBwdSm80INS1_25CollectiveMainloopBwdSm80ILi2ELi2EN4cute5tupleIJNS5_1CILi128EEES8_NS7_ILi64EEEEEENS_6half_tEfNS_4arch4Sm80ELb1ELb0ELb1ELb1ELb0ELb0ELb0ELb0ELi2ELi4ELi4ELi4ELb0EEENS1_21CollectiveEpilogueBwdISA_SB_SD_Li256ELb1ELb0ELi2EEENS1_25SingleTileBwdLPTSchedulerILb1ELi128ELb0EEEEEEEEEvNT_6ParamsE,"a",@progbits
	.sectionflags	@""
	.align	4
.nv.constant0._ZN7cutlass13device_kernelIN5flash19enable_sm80_to_sm89INS1_16FlashAttnBwdSm80INS1_25CollectiveMainloopBwdSm80ILi2ELi2EN4cute5tupleIJNS5_1CILi128EEES8_NS7_ILi64EEEEEENS_6half_tEfNS_4arch4Sm80ELb1ELb0ELb1ELb1ELb0ELb0ELb0ELb0ELi2ELi4ELi4ELi4ELb0EEENS1_21CollectiveEpilogueBwdISA_SB_SD_Li256ELb1ELb0ELi2EEENS1_25SingleTileBwdLPTSchedulerILb1ELi128ELb0EEEEEEEEEvNT_6ParamsE:
	.zero		1176


//--------------------- .nv.constant0._ZN7cutlass13device_kernelIN5flash19enable_sm80_to_sm89INS1_16FlashAttnBwdSm80INS1_25CollectiveMainloopBwdSm80ILi2ELi2EN4cute5tupleIJNS5_1CILi128EEES8_NS7_ILi64EEEEEENS_6half_tEfNS_4arch4Sm80ELb1ELb0ELb1ELb1ELb1ELb0ELb0ELb0ELi2ELi4ELi4ELi4ELb0EEENS1_21CollectiveEpilogueBwdISA_SB_SD_Li256ELb1ELb0ELi2EEENS1_25SingleTileBwdLPTSchedulerILb1ELi128ELb1EEEEEEEEEvNT_6ParamsE --------------------------
	.section	.nv.constant0._ZN7cutlass13device_kernelIN5flash19enable_sm80_to_sm89INS1_16FlashAttnBwdSm80INS1_25CollectiveMainloopBwdSm80ILi2ELi2EN4cute5tupleIJNS5_1CILi128EEES8_NS7_ILi64EEEEEENS_6half_tEfNS_4arch4Sm80ELb1ELb0ELb1ELb1ELb1ELb0ELb0ELb0ELi2ELi4ELi4ELi4ELb0EEENS1_21CollectiveEpilogueBwdISA_SB_SD_Li256ELb1ELb0ELi2EEENS1_25SingleTileBwdLPTSchedulerILb1ELi128ELb1EEEEEEEEEvNT_6ParamsE,"a",@progbits
	.sectionflags	@""
	.align	4
.nv.constant0._ZN7cutlass13device_kernelIN5flash19enable_sm80_to_sm89INS1_16FlashAttnBwdSm80INS1_25CollectiveMainloopBwdSm80ILi2ELi2EN4cute5tupleIJNS5_1CILi128EEES8_NS7_ILi64EEEEEENS_6half_tEfNS_4arch4Sm80ELb1ELb0ELb1ELb1ELb1ELb0ELb0ELb0ELi2ELi4ELi4ELi4ELb0EEENS1_21CollectiveEpilogueBwdISA_SB_SD_Li256ELb1ELb0ELi2EEENS1_25SingleTileBwdLPTSchedulerILb1ELi128ELb1EEEEEEEEEvNT_6ParamsE:
	.zero		1176


//--------------------- .nv.constant0._ZN7cutlass13device_kernelIN5flash19enable_sm80_to_sm89INS1_16FlashAttnBwdSm80INS1_25CollectiveMainloopBwdSm80ILi2ELi2EN4cute5tupleIJNS5_1CILi128EEES8_NS7_ILi64EEEEEENS_6half_tEfNS_4arch4Sm80ELb1ELb0ELb1ELb1ELb0ELb0ELb0ELb0ELi2ELi4ELi4ELi4ELb0EEENS1_24CollectiveEpilogueBwdGQAISA_fSD_Li256ELb1ELb0EEENS1_25SingleTileBwdLPTSchedulerILb1ELi128ELb0EEEEEEEEEvNT_6ParamsE --------------------------
	.section	.nv.constant0._ZN7cutlass13device_kernelIN5flash19enable_sm80_to_sm89INS1_16FlashAttnBwdSm80INS1_25CollectiveMainloopBwdSm80ILi2ELi2EN4cute5tupleIJNS5_1CILi128EEES8_NS7_ILi64EEEEEENS_6half_tEfNS_4arch4Sm80ELb1ELb0ELb1ELb1ELb0ELb0ELb0ELb0ELi2ELi4ELi4ELi4ELb0EEENS1_24CollectiveEpilogueBwdGQAISA_fSD_Li256ELb1ELb0EEENS1_25SingleTileBwdLPTSchedulerILb1ELi128ELb0EEEEEEEEEvNT_6ParamsE,"a",@progbits
	.sectionflags	@""
	.align	4
.nv.constant0._ZN7cutlass13device_kernelIN5flash19enable_sm80_to_sm89INS1_16FlashAttnBwdSm80INS1_25CollectiveMainloopBwdSm80ILi2ELi2EN4cute5tupleIJNS5_1CILi128EEES8_NS7_ILi64EEEEEENS_6half_tEfNS_4arch4Sm80ELb1ELb0ELb1ELb1ELb0ELb0ELb0ELb0ELi2ELi4ELi4ELi4ELb0EEENS1_24CollectiveEpilogueBwdGQAISA_fSD_Li256ELb1ELb0EEENS1_25SingleTileBwdLPTSchedulerILb1ELi128ELb0EEEEEEEEEvNT_6ParamsE:
	.zero		1184


//--------------------- .nv.constant0._ZN7cutlass13device_kernelIN5flash32FlashAttnBwdPostprocessConvertdQIN4cute5tupleIJNS3_1CILi128EEENS5_ILi64EEEEEENS_6half_tEfNS_4arch4Sm80ELi256ENS3_8TiledMMAINS3_8MMA_AtomIJNS3_28SM80_16x8x16_F32F16F16F32_TNEEEENS3_6LayoutINS4_IJNS5_ILi4EEENS5_ILi2EEENS5_ILi1EEEEEENS4_IJSJ_SH_NS5_ILi0EEEEEEEENS4_IJS7_NS5_ILi32EEENS5_ILi16EEEEEEEELb0EEEEEvNT_6ParamsE --------------------------
	.section	.nv.constant0._ZN7cutlass13device_kernelIN5flash32FlashAttnBwdPostprocessConvertdQIN4cute5tupleIJNS3_1CILi128EEENS5_ILi64EEEEEENS_6half_tEfNS_4arch4Sm80ELi256ENS3_8TiledMMAINS3_8MMA_AtomIJNS3_28SM80_16x8x16_F32F16F16F32_TNEEEENS3_6LayoutINS4_IJNS5_ILi4EEENS5_ILi2EEENS5_ILi1EEEEEENS4_IJSJ_SH_NS5_ILi0EEEEEEEENS4_IJS7_NS5_ILi32EEENS5_ILi16EEEEEEEELb0EEEEEvNT_6ParamsE,"a",@progbits
	.sectionflags	@""
	.align	4
.nv.constant0._ZN7cutlass13device_kernelIN5flash32FlashAttnBwdPostprocessConvertdQIN4cute5tupleIJNS3_1CILi128EEENS5_ILi64EEEEEENS_6half_tEfNS_4arch4Sm80ELi256ENS3_8TiledMMAINS3_8MMA_AtomIJNS3_28SM80_16x8x16_F32F16F16F32_TNEEEENS3_6LayoutINS4_IJNS5_ILi4EEENS5_ILi2EEENS5_ILi1EEEEEENS4_IJSJ_SH_NS5_ILi0EEEEEEEENS4_IJS7_NS5_ILi32EEENS5_ILi16EEEEEEEELb0EEEEEvNT_6ParamsE:
	.zero		640


//--------------------- .nv.constant0._ZN7cutlass13device_kernelIN5flash19enable_sm80_to_sm89INS1_16FlashAttnBwdSm80INS1_25CollectiveMainloopBwdSm80ILi2ELi2EN4cute5tupleIJNS5_1CILi128EEES8_NS7_ILi64EEEEEENS_6half_tEfNS_4arch4Sm80ELb1ELb0ELb1ELb1ELb1ELb0ELb0ELb0ELi2ELi4ELi4ELi4ELb0EEENS1_24CollectiveEpilogueBwdGQAISA_fSD_Li256ELb1ELb1EEENS1_25SingleTileBwdLPTSchedulerILb1ELi128ELb1EEEEEEEEEvNT_6ParamsE --------------------------
	.section	.nv.constant0._ZN7cutlass13device_kernelIN5flash19enable_sm80_to_sm89INS1_16FlashAttnBwdSm80INS1_25CollectiveMainloopBwdSm80ILi2ELi2EN4cute5tupleIJNS5_1CILi128EEES8_NS7_ILi64EEEEEENS_6half_tEfNS_4arch4Sm80ELb1ELb0ELb1ELb1ELb1ELb0ELb0ELb0ELi2ELi4ELi4ELi4ELb0EEENS1_24CollectiveEpilogueBwdGQAISA_fSD_Li256ELb1ELb1EEENS1_25SingleTileBwdLPTSchedulerILb1ELi128ELb1EEEEEEEEEvNT_6ParamsE,"a",@progbits
	.sectionflags	@""
	.align	4
.nv.constant0._ZN7cutlass13device_kernelIN5flash19enable_sm80_to_sm89INS1_16FlashAttnBwdSm80INS1_25CollectiveMainloopBwdSm80ILi2ELi2EN4cute5tupleIJNS5_1CILi128EEES8_NS7_ILi64EEEEEENS_6half_tEfNS_4arch4Sm80ELb1ELb0ELb1ELb1ELb1ELb0ELb0ELb0ELi2ELi4ELi4ELi4ELb0EEENS1_24CollectiveEpilogueBwdGQAISA_fSD_Li256ELb1ELb1EEENS1_25SingleTileBwdLPTSchedulerILb1ELi128ELb1EEEEEEEEEvNT_6ParamsE:
	.zero		1184


//--------------------- .nv.constant0._ZN7cutlass13device_kernelIN5flash22FlashAttnBwdPreprocessIN4cute5tupleIJNS3_1CILi128EEENS5_ILi64EEEEEENS_6half_tEfNS_4arch4Sm80ELb1ELb1EEEEEvNT_6ParamsE --------------------------
	.section	.nv.constant0._ZN7cutlass13device_kernelIN5flash22FlashAttnBwdPreprocessIN4cute5tupleIJNS3_1CILi128EEENS5_ILi64EEEEEENS_6half_tEfNS_4arch4Sm80ELb1ELb1EEEEEvNT_6ParamsE,"a",@progbits
	.sectionflags	@""
	.align	4
.nv.constant0._ZN7cutlass13device_kernelIN5flash22FlashAttnBwdPreprocessIN4cute5tupleIJNS3_1CILi128EEENS5_ILi64EEEEEENS_6half_tEfNS_4arch4Sm80ELb1ELb1EEEEEvNT_6ParamsE:
	.zero		768


//--------------------- SYMBOLS --------------------------

	.type		.nv.reservedSmem.offset0,@object
	.size		.nv.reservedSmem.offset0,0x4
